// auto-generated by cutlass_sweep.gemm — config: {"arch": "sm_100", "cluster_m": 2, "cluster_n": 1, "dtype": "fp16", "stages": 0, "tile_k": 32, "tile_m": 256, "tile_n": 256}
#include "cutlass/cutlass.h"
#include "cutlass/gemm/collective/collective_builder.hpp"
#include "cutlass/gemm/device/gemm_universal_adapter.h"
#include "cutlass/gemm/kernel/gemm_universal.hpp"
#include "cutlass/epilogue/collective/collective_builder.hpp"

using ElemA = cutlass::half_t;
using ElemB = cutlass::half_t;
using ElemCD = cutlass::half_t;
using Acc  = float;
using TileShape    = cute::Shape<cute::_256, cute::_256, cute::_32>;
using ClusterShape = cute::Shape<cute::_2, cute::_1, cute::_1>;

using CollectiveEpilogue = typename cutlass::epilogue::collective::CollectiveBuilder<
    cutlass::arch::Sm100, cutlass::arch::OpClassTensorOp,
    TileShape, ClusterShape,
    cutlass::epilogue::collective::EpilogueTileAuto,
    Acc, Acc,
    ElemCD, cutlass::layout::RowMajor, 128 / cutlass::sizeof_bits<ElemCD>::value,
    ElemCD, cutlass::layout::RowMajor, 128 / cutlass::sizeof_bits<ElemCD>::value,
    cutlass::epilogue::collective::EpilogueScheduleAuto
  >::CollectiveOp;

using CollectiveMainloop = typename cutlass::gemm::collective::CollectiveBuilder<
    cutlass::arch::Sm100, cutlass::arch::OpClassTensorOp,
    ElemA, cutlass::layout::RowMajor, 128 / cutlass::sizeof_bits<ElemA>::value,
    ElemB, cutlass::layout::ColumnMajor, 128 / cutlass::sizeof_bits<ElemB>::value,
    Acc,
    TileShape, ClusterShape,
    cutlass::gemm::collective::StageCountAutoCarveout<static_cast<int>(sizeof(typename CollectiveEpilogue::SharedStorage))>,
    cutlass::gemm::collective::KernelScheduleAuto
  >::CollectiveOp;

using GemmKernel = cutlass::gemm::kernel::GemmUniversal<
    cute::Shape<int,int,int,int>,
    CollectiveMainloop,
    CollectiveEpilogue
>;
using Gemm = cutlass::gemm::device::GemmUniversalAdapter<GemmKernel>;

// Force the device kernel symbol into the cubin without needing a host main.
auto* _anchor = &cutlass::device_kernel<GemmKernel>;


// ===== COMPILED SASS (sm_100a) =====

	.target	sm_100a

	.elftype	@"ET_EXEC"


//--------------------- .note.nv.tkinfo           --------------------------
	.section	.note.nv.tkinfo,"",@"SHT_NOTE"
	.sectionflags	@"SHF_NOTE_NV_TKINFO"
	.tkinfo
        /*0018*/ 	.word	0x00000002
        /*0030*/ 	.string	""
        /*0030*/ 	.string	"ptxas"
        /*0030*/ 	.string	"Cuda compilation tools, release 13.0, V13.0.88"
        /*0030*/ 	.string	"Build cuda_13.0.r13.0/compiler.36424714_0"
        /*0030*/ 	.string	"-arch sm_100a -m 64 "



//--------------------- .note.nv.cuinfo           --------------------------
	.section	.note.nv.cuinfo,"",@"SHT_NOTE"
	.sectionflags	@"SHF_NOTE_NV_CUINFO"
        /*0018*/ 	.short	0x0002
        /*001a*/ 	.short	0x0064
        /*001c*/ 	.short	0x0082
	.zero		2


//--------------------- .nv.info                  --------------------------
	.section	.nv.info,"",@"SHT_CUDA_INFO"
	.align	4


	//----- nvinfo : EIATTR_REGCOUNT
	.align		4
        /*0000*/ 	.byte	0x04, 0x2f
        /*0002*/ 	.short	(.L_19 - .L_18)
	.align		4
.L_18:
        /*0004*/ 	.word	index@(_ZN7cutlass13device_kernelINS_4gemm6kernel13GemmUniversalIN4cute5tupleIJiiiiEEENS1_10collective13CollectiveMmaINS1_35MainloopSm100TmaUmmaWarpSpecializedILi10ELi2ELi2ENS5_IJNS4_1CILi2EEENSA_ILi1EEESC_EEEEENS5_IJNSA_ILi256EEESF_NSA_ILi32EEEEEENS_6half_tENS5_IJlSC_lEEESI_SJ_NS4_8TiledMMAINS4_8MMA_AtomIJNS4_26SM100_MMA_F16BF16_2x1SM_SSISI_SI_fLi256ELi256ELNS4_4UMMA5MajorE0ELSO_0ELNSN_7ScaleInE0ELSP_0EEEEEENS4_6LayoutINS5_IJSC_SC_SC_EEENS5_IJNSA_ILi0EEESU_SU_EEEEENS5_IJNS4_10UnderscoreESX_SX_EEEEENS4_18SM100_TMA_2SM_LOADENS4_14ComposedLayoutINS4_7SwizzleILi2ELi4ELi3EEENS4_18smem_ptr_flag_bitsILi16EEENSS_INS5_IJNSA_ILi8EEESG_EEENS5_IJSG_SC_EEEEEEEvNS4_8identityES10_S1A_vS1B_EENS_8epilogue10collective18CollectiveEpilogueINS1D_23Sm100TmaWarpSpecializedILi4ELi2ELi64ELb1ELb0EEEJNS5_IJNSA_ILi128EEESF_SG_EEENS5_IJNSS_IS1I_SC_EENSS_INSA_ILi64EEESC_EEEEESI_SJ_SI_SJ_NS1D_6fusion15FusionCallbacksIS1H_NS1O_17LinearCombinationISI_fSI_fLNS_15FloatRoundStyleE2EEES1J_S1N_JEEENS4_5SM1004TMEM4LOAD26SM100_TMEM_LOAD_32dp32b64xENS4_13SM90_TMA_LOADENS11_INS12_ILi3ELi4ELi3EEES15_NSS_INS5_IJS16_S1L_EEENS5_IJS1L_SC_EEEEEEENS4_39AutoVectorizingCopyWithAssumedAlignmentILi128EEENS4_14SM90_TMA_STOREES23_S25_S25_EEEvvEEEEvNT_6ParamsE)
        /*0008*/ 	.word	0x000000ba


	//----- nvinfo : EIATTR_FRAME_SIZE
	.align		4
.L_19:
        /*000c*/ 	.byte	0x04, 0x11
        /*000e*/ 	.short	(.L_21 - .L_20)
	.align		4
.L_20:
        /*0010*/ 	.word	index@($__internal_2_$__cuda_sm10x_tcgen05_guardrail_trap_unallocated_columns_being_dealloced)
        /*0014*/ 	.word	0x00000000


	//----- nvinfo : EIATTR_FRAME_SIZE
	.align		4
.L_21:
        /*0018*/ 	.byte	0x04, 0x11
        /*001a*/ 	.short	(.L_23 - .L_22)
	.align		4
.L_22:
        /*001c*/ 	.word	index@($__internal_1_$__cuda_sm10x_tcgen05_guardrail_trap_phase_invalid_during_alloc)
        /*0020*/ 	.word	0x00000000


	//----- nvinfo : EIATTR_FRAME_SIZE
	.align		4
.L_23:
        /*0024*/ 	.byte	0x04, 0x11
        /*0026*/ 	.short	(.L_25 - .L_24)
	.align		4
.L_24:
        /*0028*/ 	.word	index@($__internal_0_$__cuda_sm10x_tcgen05_guardrail_trap_col_being_dealloced_not_returned_by_alloc)
        /*002c*/ 	.word	0x00000000


	//----- nvinfo : EIATTR_FRAME_SIZE
	.align		4
.L_25:
        /*0030*/ 	.byte	0x04, 0x11
        /*0032*/ 	.short	(.L_27 - .L_26)
	.align		4
.L_26:
        /*0034*/ 	.word	index@(_ZN7cutlass13device_kernelINS_4gemm6kernel13GemmUniversalIN4cute5tupleIJiiiiEEENS1_10collective13CollectiveMmaINS1_35MainloopSm100TmaUmmaWarpSpecializedILi10ELi2ELi2ENS5_IJNS4_1CILi2EEENSA_ILi1EEESC_EEEEENS5_IJNSA_ILi256EEESF_NSA_ILi32EEEEEENS_6half_tENS5_IJlSC_lEEESI_SJ_NS4_8TiledMMAINS4_8MMA_AtomIJNS4_26SM100_MMA_F16BF16_2x1SM_SSISI_SI_fLi256ELi256ELNS4_4UMMA5MajorE0ELSO_0ELNSN_7ScaleInE0ELSP_0EEEEEENS4_6LayoutINS5_IJSC_SC_SC_EEENS5_IJNSA_ILi0EEESU_SU_EEEEENS5_IJNS4_10UnderscoreESX_SX_EEEEENS4_18SM100_TMA_2SM_LOADENS4_14ComposedLayoutINS4_7SwizzleILi2ELi4ELi3EEENS4_18smem_ptr_flag_bitsILi16EEENSS_INS5_IJNSA_ILi8EEESG_EEENS5_IJSG_SC_EEEEEEEvNS4_8identityES10_S1A_vS1B_EENS_8epilogue10collective18CollectiveEpilogueINS1D_23Sm100TmaWarpSpecializedILi4ELi2ELi64ELb1ELb0EEEJNS5_IJNSA_ILi128EEESF_SG_EEENS5_IJNSS_IS1I_SC_EENSS_INSA_ILi64EEESC_EEEEESI_SJ_SI_SJ_NS1D_6fusion15FusionCallbacksIS1H_NS1O_17LinearCombinationISI_fSI_fLNS_15FloatRoundStyleE2EEES1J_S1N_JEEENS4_5SM1004TMEM4LOAD26SM100_TMEM_LOAD_32dp32b64xENS4_13SM90_TMA_LOADENS11_INS12_ILi3ELi4ELi3EEES15_NSS_INS5_IJS16_S1L_EEENS5_IJS1L_SC_EEEEEEENS4_39AutoVectorizingCopyWithAssumedAlignmentILi128EEENS4_14SM90_TMA_STOREES23_S25_S25_EEEvvEEEEvNT_6ParamsE)
        /*0038*/ 	.word	0x00000000


	//----- nvinfo : EIATTR_MIN_STACK_SIZE
	.align		4
.L_27:
        /*003c*/ 	.byte	0x04, 0x12
        /*003e*/ 	.short	(.L_29 - .L_28)
	.align		4
.L_28:
        /*0040*/ 	.word	index@(_ZN7cutlass13device_kernelINS_4gemm6kernel13GemmUniversalIN4cute5tupleIJiiiiEEENS1_10collective13CollectiveMmaINS1_35MainloopSm100TmaUmmaWarpSpecializedILi10ELi2ELi2ENS5_IJNS4_1CILi2EEENSA_ILi1EEESC_EEEEENS5_IJNSA_ILi256EEESF_NSA_ILi32EEEEEENS_6half_tENS5_IJlSC_lEEESI_SJ_NS4_8TiledMMAINS4_8MMA_AtomIJNS4_26SM100_MMA_F16BF16_2x1SM_SSISI_SI_fLi256ELi256ELNS4_4UMMA5MajorE0ELSO_0ELNSN_7ScaleInE0ELSP_0EEEEEENS4_6LayoutINS5_IJSC_SC_SC_EEENS5_IJNSA_ILi0EEESU_SU_EEEEENS5_IJNS4_10UnderscoreESX_SX_EEEEENS4_18SM100_TMA_2SM_LOADENS4_14ComposedLayoutINS4_7SwizzleILi2ELi4ELi3EEENS4_18smem_ptr_flag_bitsILi16EEENSS_INS5_IJNSA_ILi8EEESG_EEENS5_IJSG_SC_EEEEEEEvNS4_8identityES10_S1A_vS1B_EENS_8epilogue10collective18CollectiveEpilogueINS1D_23Sm100TmaWarpSpecializedILi4ELi2ELi64ELb1ELb0EEEJNS5_IJNSA_ILi128EEESF_SG_EEENS5_IJNSS_IS1I_SC_EENSS_INSA_ILi64EEESC_EEEEESI_SJ_SI_SJ_NS1D_6fusion15FusionCallbacksIS1H_NS1O_17LinearCombinationISI_fSI_fLNS_15FloatRoundStyleE2EEES1J_S1N_JEEENS4_5SM1004TMEM4LOAD26SM100_TMEM_LOAD_32dp32b64xENS4_13SM90_TMA_LOADENS11_INS12_ILi3ELi4ELi3EEES15_NSS_INS5_IJS16_S1L_EEENS5_IJS1L_SC_EEEEEEENS4_39AutoVectorizingCopyWithAssumedAlignmentILi128EEENS4_14SM90_TMA_STOREES23_S25_S25_EEEvvEEEEvNT_6ParamsE)
        /*0044*/ 	.word	0x00000000
.L_29:


//--------------------- .nv.compat                --------------------------
	.section	.nv.compat,"",@"SHT_CUDA_COMPAT_INFO"
	.align	4
        /*0000*/ 	.byte	0x02, 0x09, 0x01, 0x00, 0x02, 0x02, 0x02, 0x00, 0x02, 0x05, 0x05, 0x00, 0x03, 0x07, 0x01, 0x01
        /*0010*/ 	.byte	0x02, 0x03, 0x01, 0x00, 0x02, 0x06, 0x01, 0x00, 0x04, 0x0b, 0x08, 0x00, 0x09, 0x00, 0x00, 0x00
        /*0020*/ 	.byte	0x00, 0x00, 0x00, 0x00


//--------------------- .nv.info._ZN7cutlass13device_kernelINS_4gemm6kernel13GemmUniversalIN4cute5tupleIJiiiiEEENS1_10collective13CollectiveMmaINS1_35MainloopSm100TmaUmmaWarpSpecializedILi10ELi2ELi2ENS5_IJNS4_1CILi2EEENSA_ILi1EEESC_EEEEENS5_IJNSA_ILi256EEESF_NSA_ILi32EEEEEENS_6half_tENS5_IJlSC_lEEESI_SJ_NS4_8TiledMMAINS4_8MMA_AtomIJNS4_26SM100_MMA_F16BF16_2x1SM_SSISI_SI_fLi256ELi256ELNS4_4UMMA5MajorE0ELSO_0ELNSN_7ScaleInE0ELSP_0EEEEEENS4_6LayoutINS5_IJSC_SC_SC_EEENS5_IJNSA_ILi0EEESU_SU_EEEEENS5_IJNS4_10UnderscoreESX_SX_EEEEENS4_18SM100_TMA_2SM_LOADENS4_14ComposedLayoutINS4_7SwizzleILi2ELi4ELi3EEENS4_18smem_ptr_flag_bitsILi16EEENSS_INS5_IJNSA_ILi8EEESG_EEENS5_IJSG_SC_EEEEEEEvNS4_8identityES10_S1A_vS1B_EENS_8epilogue10collective18CollectiveEpilogueINS1D_23Sm100TmaWarpSpecializedILi4ELi2ELi64ELb1ELb0EEEJNS5_IJNSA_ILi128EEESF_SG_EEENS5_IJNSS_IS1I_SC_EENSS_INSA_ILi64EEESC_EEEEESI_SJ_SI_SJ_NS1D_6fusion15FusionCallbacksIS1H_NS1O_17LinearCombinationISI_fSI_fLNS_15FloatRoundStyleE2EEES1J_S1N_JEEENS4_5SM1004TMEM4LOAD26SM100_TMEM_LOAD_32dp32b64xENS4_13SM90_TMA_LOADENS11_INS12_ILi3ELi4ELi3EEES15_NSS_INS5_IJS16_S1L_EEENS5_IJS1L_SC_EEEEEEENS4_39AutoVectorizingCopyWithAssumedAlignmentILi128EEENS4_14SM90_TMA_STOREES23_S25_S25_EEEvvEEEEvNT_6ParamsE --------------------------
	.section	.nv.info._ZN7cutlass13device_kernelINS_4gemm6kernel13GemmUniversalIN4cute5tupleIJiiiiEEENS1_10collective13CollectiveMmaINS1_35MainloopSm100TmaUmmaWarpSpecializedILi10ELi2ELi2ENS5_IJNS4_1CILi2EEENSA_ILi1EEESC_EEEEENS5_IJNSA_ILi256EEESF_NSA_ILi32EEEEEENS_6half_tENS5_IJlSC_lEEESI_SJ_NS4_8TiledMMAINS4_8MMA_AtomIJNS4_26SM100_MMA_F16BF16_2x1SM_SSISI_SI_fLi256ELi256ELNS4_4UMMA5MajorE0ELSO_0ELNSN_7ScaleInE0ELSP_0EEEEEENS4_6LayoutINS5_IJSC_SC_SC_EEENS5_IJNSA_ILi0EEESU_SU_EEEEENS5_IJNS4_10UnderscoreESX_SX_EEEEENS4_18SM100_TMA_2SM_LOADENS4_14ComposedLayoutINS4_7SwizzleILi2ELi4ELi3EEENS4_18smem_ptr_flag_bitsILi16EEENSS_INS5_IJNSA_ILi8EEESG_EEENS5_IJSG_SC_EEEEEEEvNS4_8identityES10_S1A_vS1B_EENS_8epilogue10collective18CollectiveEpilogueINS1D_23Sm100TmaWarpSpecializedILi4ELi2ELi64ELb1ELb0EEEJNS5_IJNSA_ILi128EEESF_SG_EEENS5_IJNSS_IS1I_SC_EENSS_INSA_ILi64EEESC_EEEEESI_SJ_SI_SJ_NS1D_6fusion15FusionCallbacksIS1H_NS1O_17LinearCombinationISI_fSI_fLNS_15FloatRoundStyleE2EEES1J_S1N_JEEENS4_5SM1004TMEM4LOAD26SM100_TMEM_LOAD_32dp32b64xENS4_13SM90_TMA_LOADENS11_INS12_ILi3ELi4ELi3EEES15_NSS_INS5_IJS16_S1L_EEENS5_IJS1L_SC_EEEEEEENS4_39AutoVectorizingCopyWithAssumedAlignmentILi128EEENS4_14SM90_TMA_STOREES23_S25_S25_EEEvvEEEEvNT_6ParamsE,"",@"SHT_CUDA_INFO"
	.sectionflags	@""
	.align	4


	//----- nvinfo : EIATTR_CUDA_API_VERSION
	.align		4
        /*0000*/ 	.byte	0x04, 0x37
        /*0002*/ 	.short	(.L_31 - .L_30)
.L_30:
        /*0004*/ 	.word	0x00000082


	//----- nvinfo : EIATTR_KPARAM_INFO
	.align		4
.L_31:
        /*0008*/ 	.byte	0x04, 0x17
        /*000a*/ 	.short	(.L_33 - .L_32)
.L_32:
        /*000c*/ 	.word	0x00000000
        /*0010*/ 	.short	0x0000
        /*0012*/ 	.short	0x0000
        /*0014*/ 	.byte	0x00, 0xf0, 0x01, 0x20


	//----- nvinfo : EIATTR_AT_ENTRY_FRAGMENTS
	.align		4
.L_33:
        /*0018*/ 	.byte	0x04, 0x4f
        /*001a*/ 	.short	(.L_35 - .L_34)


	//   ....[0]....
.L_34:
        /*001c*/ 	.word	0x00000007


	//----- nvinfo : EIATTR_RESERVED_SMEM_USED
	.align		4
.L_35:
        /*0020*/ 	.byte	0x01, 0x41
	.zero		2


	//----- nvinfo : EIATTR_SPARSE_MMA_MASK
	.align		4
        /*0024*/ 	.byte	0x03, 0x50
        /*0026*/ 	.short	0x0000


	//----- nvinfo : EIATTR_TCGEN05_2CTA_USED
	.align		4
        /*0028*/ 	.byte	0x01, 0x52
	.zero		2


	//----- nvinfo : EIATTR_MAXREG_COUNT
	.align		4
        /*002c*/ 	.byte	0x03, 0x1b
        /*002e*/ 	.short	0x00ff


	//----- nvinfo : EIATTR_NUM_BARRIERS
	.align		4
        /*0030*/ 	.byte	0x02, 0x4c
        /*0032*/ 	.byte	0x07
	.zero		1


	//----- nvinfo : EIATTR_EXTERNS
	.align		4
        /*0034*/ 	.byte	0x04, 0x0f
        /*0036*/ 	.short	(.L_37 - .L_36)


	//   ....[0]....
	.align		4
.L_36:
        /*0038*/ 	.word	index@(__assertfail)


	//----- nvinfo : EIATTR_MERCURY_ISA_VERSION
	.align		4
.L_37:
        /*003c*/ 	.byte	0x03, 0x5f
        /*003e*/ 	.short	0x0101


	//----- nvinfo : EIATTR_INT_WARP_WIDE_INSTR_OFFSETS
	.align		4
        /*0040*/ 	.byte	0x04, 0x31
        /*0042*/ 	.short	(.L_39 - .L_38)


	//   ....[0]....
.L_38:
        /*0044*/ 	.word	0x00000dc0


	//   ....[1]....
        /*0048*/ 	.word	0x00000e60


	//   ....[2]....
        /*004c*/ 	.word	0x00002190


	//   ....[3]....
        /*0050*/ 	.word	0x000041d0


	//   ....[4]....
        /*0054*/ 	.word	0x000041f0


	//   ....[5]....
        /*0058*/ 	.word	0x00004220


	//   ....[6]....
        /*005c*/ 	.word	0x00004b60


	//   ....[7]....
        /*0060*/ 	.word	0x00004bd0


	//   ....[8]....
        /*0064*/ 	.word	0x00004cb0


	//   ....[9]....
        /*0068*/ 	.word	0x00004d30


	//   ....[10]....
        /*006c*/ 	.word	0x00004e40


	//   ....[11]....
        /*0070*/ 	.word	0x00004ed0


	//   ....[12]....
        /*0074*/ 	.word	0x000050b0


	//   ....[13]....
        /*0078*/ 	.word	0x00005210


	//----- nvinfo : EIATTR_COOP_GROUP_MASK_REGIDS
	.align		4
.L_39:
        /*007c*/ 	.byte	0x04, 0x29
        /*007e*/ 	.short	(.L_41 - .L_40)


	//   ....[0]....
.L_40:
        /*0080*/ 	.word	0xffffffff


	//   ....[1]....
        /*0084*/ 	.word	0xffffffff


	//   ....[2]....
        /*0088*/ 	.word	0xffffffff


	//   ....[3]....
        /*008c*/ 	.word	0xffffffff


	//   ....[4]....
        /*0090*/ 	.word	0xffffffff


	//   ....[5]....
        /*0094*/ 	.word	0xffffffff


	//   ....[6]....
        /*0098*/ 	.word	0xffffffff


	//   ....[7]....
        /*009c*/ 	.word	0xffffffff


	//   ....[8]....
        /*00a0*/ 	.word	0xffffffff


	//   ....[9]....
        /*00a4*/ 	.word	0xffffffff


	//   ....[10]....
        /*00a8*/ 	.word	0xffffffff


	//   ....[11]....
        /*00ac*/ 	.word	0xffffffff


	//   ....[12]....
        /*00b0*/ 	.word	0xffffffff


	//   ....[13]....
        /*00b4*/ 	.word	0xffffffff


	//----- nvinfo : EIATTR_COOP_GROUP_INSTR_OFFSETS
	.align		4
.L_41:
        /*00b8*/ 	.byte	0x04, 0x28
        /*00ba*/ 	.short	(.L_43 - .L_42)


	//   ....[0]....
.L_42:
        /*00bc*/ 	.word	0x000000c0


	//   ....[1]....
        /*00c0*/ 	.word	0x00000500


	//   ....[2]....
        /*00c4*/ 	.word	0x00000770


	//   ....[3]....
        /*00c8*/ 	.word	0x00000900


	//   ....[4]....
        /*00cc*/ 	.word	0x000009f0


	//   ....[5]....
        /*00d0*/ 	.word	0x00000b50


	//   ....[6]....
        /*00d4*/ 	.word	0x00000ca0


	//   ....[7]....
        /*00d8*/ 	.word	0x00000ee0


	//   ....[8]....
        /*00dc*/ 	.word	0x00002070


	//   ....[9]....
        /*00e0*/ 	.word	0x000031b0


	//   ....[10]....
        /*00e4*/ 	.word	0x00003680


	//   ....[11]....
        /*00e8*/ 	.word	0x000036b0


	//   ....[12]....
        /*00ec*/ 	.word	0x000040d0


	//   ....[13]....
        /*00f0*/ 	.word	0x000042e0


	//----- nvinfo : EIATTR_VRC_CTA_INIT_COUNT
	.align		4
.L_43:
        /*00f4*/ 	.byte	0x02, 0x4a
        /*00f6*/ 	.byte	0x80
	.zero		1


	//----- nvinfo : EIATTR_SYSCALL_OFFSETS
	.align		4
        /*00f8*/ 	.byte	0x04, 0x46
        /*00fa*/ 	.short	(.L_45 - .L_44)


	//   ....[0]....
.L_44:
        /*00fc*/ 	.word	0x00005cc0


	//   ....[1]....
        /*0100*/ 	.word	0x00005db0


	//   ....[2]....
        /*0104*/ 	.word	0x00006720


	//   ....[3]....
        /*0108*/ 	.word	0x00007be0


	//   ....[4]....
        /*010c*/ 	.word	0x00009000


	//   ....[5]....
        /*0110*/ 	.word	0x0000a410


	//----- nvinfo : EIATTR_MBARRIER_INSTR_OFFSETS
	.align		4
.L_45:
        /*0114*/ 	.byte	0x04, 0x39
        /*0116*/ 	.short	(.L_47 - .L_46)


	//   ....[0]....
.L_46:
        /*0118*/ 	.word	0x00000610
        /*011c*/ 	.word	0x000000ff
        /*0120*/ 	.word	0x00000000
        /*0124*/ 	.short	0x0100
        /*0126*/ 	.byte	0x08
	.zero		1


	//   ....[1]....
        /*0128*/ 	.word	0x00000620
        /*012c*/ 	.word	0x000000ff
        /*0130*/ 	.word	0x00000050
        /*0134*/ 	.short	0x0100
        /*0136*/ 	.byte	0x08
	.zero		1


	//   ....[2]....
        /*0138*/ 	.word	0x00000630
        /*013c*/ 	.word	0x000000ff
        /*0140*/ 	.word	0x00000008
        /*0144*/ 	.short	0x0100
        /*0146*/ 	.byte	0x08
	.zero		1


	//   ....[3]....
        /*0148*/ 	.word	0x00000640
        /*014c*/ 	.word	0x000000ff
        /*0150*/ 	.word	0x00000058
        /*0154*/ 	.short	0x0100
        /*0156*/ 	.byte	0x08
	.zero		1


	//   ....[4]....
        /*0158*/ 	.word	0x00000650
        /*015c*/ 	.word	0x000000ff
        /*0160*/ 	.word	0x00000010
        /*0164*/ 	.short	0x0100
        /*0166*/ 	.byte	0x08
	.zero		1


	//   ....[5]....
        /*0168*/ 	.word	0x00000660
        /*016c*/ 	.word	0x000000ff
        /*0170*/ 	.word	0x00000060
        /*0174*/ 	.short	0x0100
        /*0176*/ 	.byte	0x08
	.zero		1


	//   ....[6]....
        /*0178*/ 	.word	0x00000670
        /*017c*/ 	.word	0x000000ff
        /*0180*/ 	.word	0x00000018
        /*0184*/ 	.short	0x0100
        /*0186*/ 	.byte	0x08
	.zero		1


	//   ....[7]....
        /*0188*/ 	.word	0x00000680
        /*018c*/ 	.word	0x000000ff
        /*0190*/ 	.word	0x00000068
        /*0194*/ 	.short	0x0100
        /*0196*/ 	.byte	0x08
	.zero		1


	//   ....[8]....
        /*0198*/ 	.word	0x00000690
        /*019c*/ 	.word	0x000000ff
        /*01a0*/ 	.word	0x00000020
        /*01a4*/ 	.short	0x0100
        /*01a6*/ 	.byte	0x08
	.zero		1


	//   ....[9]....
        /*01a8*/ 	.word	0x000006a0
        /*01ac*/ 	.word	0x000000ff
        /*01b0*/ 	.word	0x00000070
        /*01b4*/ 	.short	0x0100
        /*01b6*/ 	.byte	0x08
	.zero		1


	//   ....[10]....
        /*01b8*/ 	.word	0x000006b0
        /*01bc*/ 	.word	0x000000ff
        /*01c0*/ 	.word	0x00000028
        /*01c4*/ 	.short	0x0100
        /*01c6*/ 	.byte	0x08
	.zero		1


	//   ....[11]....
        /*01c8*/ 	.word	0x000006c0
        /*01cc*/ 	.word	0x000000ff
        /*01d0*/ 	.word	0x00000078
        /*01d4*/ 	.short	0x0100
        /*01d6*/ 	.byte	0x08
	.zero		1


	//   ....[12]....
        /*01d8*/ 	.word	0x000006d0
        /*01dc*/ 	.word	0x000000ff
        /*01e0*/ 	.word	0x00000030
        /*01e4*/ 	.short	0x0100
        /*01e6*/ 	.byte	0x08
	.zero		1


	//   ....[13]....
        /*01e8*/ 	.word	0x000006e0
        /*01ec*/ 	.word	0x000000ff
        /*01f0*/ 	.word	0x00000080
        /*01f4*/ 	.short	0x0100
        /*01f6*/ 	.byte	0x08
	.zero		1


	//   ....[14]....
        /*01f8*/ 	.word	0x000006f0
        /*01fc*/ 	.word	0x000000ff
        /*0200*/ 	.word	0x00000038
        /*0204*/ 	.short	0x0100
        /*0206*/ 	.byte	0x08
	.zero		1


	//   ....[15]....
        /*0208*/ 	.word	0x00000700
        /*020c*/ 	.word	0x000000ff
        /*0210*/ 	.word	0x00000088
        /*0214*/ 	.short	0x0100
        /*0216*/ 	.byte	0x08
	.zero		1


	//   ....[16]....
        /*0218*/ 	.word	0x00000710
        /*021c*/ 	.word	0x000000ff
        /*0220*/ 	.word	0x00000040
        /*0224*/ 	.short	0x0100
        /*0226*/ 	.byte	0x08
	.zero		1


	//   ....[17]....
        /*0228*/ 	.word	0x00000720
        /*022c*/ 	.word	0x000000ff
        /*0230*/ 	.word	0x00000090
        /*0234*/ 	.short	0x0100
        /*0236*/ 	.byte	0x08
	.zero		1


	//   ....[18]....
        /*0238*/ 	.word	0x00000730
        /*023c*/ 	.word	0x000000ff
        /*0240*/ 	.word	0x00000048
        /*0244*/ 	.short	0x0100
        /*0246*/ 	.byte	0x08
	.zero		1


	//   ....[19]....
        /*0248*/ 	.word	0x00000740
        /*024c*/ 	.word	0x000000ff
        /*0250*/ 	.word	0x00000098
        /*0254*/ 	.short	0x0100
        /*0256*/ 	.byte	0x08
	.zero		1


	//   ....[20]....
        /*0258*/ 	.word	0x00000870
        /*025c*/ 	.word	0x000000ff
        /*0260*/ 	.word	0x000000a0
        /*0264*/ 	.short	0x0100
        /*0266*/ 	.byte	0x09
	.zero		1


	//   ....[21]....
        /*0268*/ 	.word	0x00000880
        /*026c*/ 	.word	0x000000ff
        /*0270*/ 	.word	0x000000c0
        /*0274*/ 	.short	0x0100
        /*0276*/ 	.byte	0x09
	.zero		1


	//   ....[22]....
        /*0278*/ 	.word	0x00000890
        /*027c*/ 	.word	0x000000ff
        /*0280*/ 	.word	0x000000a8
        /*0284*/ 	.short	0x0100
        /*0286*/ 	.byte	0x09
	.zero		1


	//   ....[23]....
        /*0288*/ 	.word	0x000008a0
        /*028c*/ 	.word	0x000000ff
        /*0290*/ 	.word	0x000000c8
        /*0294*/ 	.short	0x0100
        /*0296*/ 	.byte	0x09
	.zero		1


	//   ....[24]....
        /*0298*/ 	.word	0x000008b0
        /*029c*/ 	.word	0x000000ff
        /*02a0*/ 	.word	0x000000b0
        /*02a4*/ 	.short	0x0100
        /*02a6*/ 	.byte	0x09
	.zero		1


	//   ....[25]....
        /*02a8*/ 	.word	0x000008c0
        /*02ac*/ 	.word	0x000000ff
        /*02b0*/ 	.word	0x000000d0
        /*02b4*/ 	.short	0x0100
        /*02b6*/ 	.byte	0x09
	.zero		1


	//   ....[26]....
        /*02b8*/ 	.word	0x000008d0
        /*02bc*/ 	.word	0x000000ff
        /*02c0*/ 	.word	0x000000b8
        /*02c4*/ 	.short	0x0100
        /*02c6*/ 	.byte	0x09
	.zero		1


	//   ....[27]....
        /*02c8*/ 	.word	0x000008e0
        /*02cc*/ 	.word	0x000000ff
        /*02d0*/ 	.word	0x000000d8
        /*02d4*/ 	.short	0x0100
        /*02d6*/ 	.byte	0x09
	.zero		1


	//   ....[28]....
        /*02d8*/ 	.word	0x000009c0
        /*02dc*/ 	.word	0x000000ff
        /*02e0*/ 	.word	0x000000e0
        /*02e4*/ 	.short	0x0100
        /*02e6*/ 	.byte	0x08
	.zero		1


	//   ....[29]....
        /*02e8*/ 	.word	0x000009d0
        /*02ec*/ 	.word	0x000000ff
        /*02f0*/ 	.word	0x000000e8
        /*02f4*/ 	.short	0x0100
        /*02f6*/ 	.byte	0x08
	.zero		1


	//   ....[30]....
        /*02f8*/ 	.word	0x00000b00
        /*02fc*/ 	.word	0x000000ff
        /*0300*/ 	.word	0x000000f0
        /*0304*/ 	.short	0x0100
        /*0306*/ 	.byte	0x08
	.zero		1


	//   ....[31]....
        /*0308*/ 	.word	0x00000b10
        /*030c*/ 	.word	0x000000ff
        /*0310*/ 	.word	0x00000100
        /*0314*/ 	.short	0x0100
        /*0316*/ 	.byte	0x08
	.zero		1


	//   ....[32]....
        /*0318*/ 	.word	0x00000b20
        /*031c*/ 	.word	0x000000ff
        /*0320*/ 	.word	0x000000f8
        /*0324*/ 	.short	0x0100
        /*0326*/ 	.byte	0x08
	.zero		1


	//   ....[33]....
        /*0328*/ 	.word	0x00000b30
        /*032c*/ 	.word	0x000000ff
        /*0330*/ 	.word	0x00000108
        /*0334*/ 	.short	0x0100
        /*0336*/ 	.byte	0x08
	.zero		1


	//   ....[34]....
        /*0338*/ 	.word	0x00000c50
        /*033c*/ 	.word	0x000000ff
        /*0340*/ 	.word	0x00000110
        /*0344*/ 	.short	0x0100
        /*0346*/ 	.byte	0x09
	.zero		1


	//   ....[35]....
        /*0348*/ 	.word	0x00000c60
        /*034c*/ 	.word	0x000000ff
        /*0350*/ 	.word	0x00000120
        /*0354*/ 	.short	0x0100
        /*0356*/ 	.byte	0x09
	.zero		1


	//   ....[36]....
        /*0358*/ 	.word	0x00000c70
        /*035c*/ 	.word	0x000000ff
        /*0360*/ 	.word	0x00000118
        /*0364*/ 	.short	0x0100
        /*0366*/ 	.byte	0x09
	.zero		1


	//   ....[37]....
        /*0368*/ 	.word	0x00000c80
        /*036c*/ 	.word	0x000000ff
        /*0370*/ 	.word	0x00000128
        /*0374*/ 	.short	0x0100
        /*0376*/ 	.byte	0x09
	.zero		1


	//   ....[38]....
        /*0378*/ 	.word	0x00000d70
        /*037c*/ 	.word	0x000000ff
        /*0380*/ 	.word	0x00000130
        /*0384*/ 	.short	0x0100
        /*0386*/ 	.byte	0x08
	.zero		1


	//   ....[39]....
        /*0388*/ 	.word	0x00000d80
        /*038c*/ 	.word	0x000000ff
        /*0390*/ 	.word	0x00000140
        /*0394*/ 	.short	0x0100
        /*0396*/ 	.byte	0x08
	.zero		1


	//   ....[40]....
        /*0398*/ 	.word	0x00000d90
        /*039c*/ 	.word	0x000000ff
        /*03a0*/ 	.word	0x00000138
        /*03a4*/ 	.short	0x0100
        /*03a6*/ 	.byte	0x08
	.zero		1


	//   ....[41]....
        /*03a8*/ 	.word	0x00000da0
        /*03ac*/ 	.word	0x000000ff
        /*03b0*/ 	.word	0x00000148
        /*03b4*/ 	.short	0x0100
        /*03b6*/ 	.byte	0x08
	.zero		1


	//   ....[42]....
        /*03b8*/ 	.word	0x00000e90
        /*03bc*/ 	.word	0x000000ff
        /*03c0*/ 	.word	0x00000150
        /*03c4*/ 	.short	0x0100
        /*03c6*/ 	.byte	0x07
	.zero		1


	//   ....[43]....
        /*03c8*/ 	.word	0x000018a0
        /*03cc*/ 	.word	0x00000003
        /*03d0*/ 	.word	0x00000140
        /*03d4*/ 	.short	0x010a
        /*03d6*/ 	.byte	0xff
	.zero		1


	//   ....[44]....
        /*03d8*/ 	.word	0x000018d0
        /*03dc*/ 	.word	0x00000003
        /*03e0*/ 	.word	0x00000130
        /*03e4*/ 	.short	0x0101
        /*03e6*/ 	.byte	0xff
	.zero		1


	//   ....[45]....
        /*03e8*/ 	.word	0x000019d0
        /*03ec*/ 	.word	0x000000ff
        /*03f0*/ 	.word	0x00000050
        /*03f4*/ 	.short	0x010a
        /*03f6*/ 	.byte	0x08
	.zero		1


	//   ....[46]....
        /*03f8*/ 	.word	0x00001a90
        /*03fc*/ 	.word	0x000000ff
        /*0400*/ 	.word	0x00000050
        /*0404*/ 	.short	0x010a
        /*0406*/ 	.byte	0x21
	.zero		1


	//   ....[47]....
        /*0408*/ 	.word	0x00001c50
        /*040c*/ 	.word	0x000000ff
        /*0410*/ 	.word	0x00000050
        /*0414*/ 	.short	0x010a
        /*0416*/ 	.byte	0x08
	.zero		1


	//   ....[48]....
        /*0418*/ 	.word	0x00001d30
        /*041c*/ 	.word	0x000000ff
        /*0420*/ 	.word	0x000000e8
        /*0424*/ 	.short	0x0101
        /*0426*/ 	.byte	0x06
	.zero		1


	//   ....[49]....
        /*0428*/ 	.word	0x00001d50
        /*042c*/ 	.word	0x000000ff
        /*0430*/ 	.word	0x00000050
        /*0434*/ 	.short	0x010a
        /*0436*/ 	.byte	0x08
	.zero		1


	//   ....[50]....
        /*0438*/ 	.word	0x00001dd0
        /*043c*/ 	.word	0x000000ff
        /*0440*/ 	.word	0x00000050
        /*0444*/ 	.short	0x010a
        /*0446*/ 	.byte	0x11
	.zero		1


	//   ....[51]....
        /*0448*/ 	.word	0x00001f60
        /*044c*/ 	.word	0x000000ff
        /*0450*/ 	.word	0x00000050
        /*0454*/ 	.short	0x010a
        /*0456*/ 	.byte	0x08
	.zero		1


	//   ....[52]....
        /*0458*/ 	.word	0x000020a0
        /*045c*/ 	.word	0x00000002
        /*0460*/ 	.word	0x000000f0
        /*0464*/ 	.short	0x010a
        /*0466*/ 	.byte	0xff
	.zero		1


	//   ....[53]....
        /*0468*/ 	.word	0x00002160
        /*046c*/ 	.word	0x00000002
        /*0470*/ 	.word	0x00000000
        /*0474*/ 	.short	0x0101
        /*0476*/ 	.byte	0xff
	.zero		1


	//   ....[54]....
        /*0478*/ 	.word	0x000026c0
        /*047c*/ 	.word	0x000000ff
        /*0480*/ 	.word	0x00000000
        /*0484*/ 	.short	0x010a
        /*0486*/ 	.byte	0x04
	.zero		1


	//   ....[55]....
        /*0488*/ 	.word	0x00002750
        /*048c*/ 	.word	0x000000ff
        /*0490*/ 	.word	0x00000000
        /*0494*/ 	.short	0x010a
        /*0496*/ 	.byte	0x04
	.zero		1


	//   ....[56]....
        /*0498*/ 	.word	0x000027e0
        /*049c*/ 	.word	0x000000ff
        /*04a0*/ 	.word	0x00000000
        /*04a4*/ 	.short	0x010a
        /*04a6*/ 	.byte	0x04
	.zero		1


	//   ....[57]....
        /*04a8*/ 	.word	0x00002870
        /*04ac*/ 	.word	0x000000ff
        /*04b0*/ 	.word	0x00000000
        /*04b4*/ 	.short	0x010a
        /*04b6*/ 	.byte	0x04
	.zero		1


	//   ....[58]....
        /*04b8*/ 	.word	0x00002900
        /*04bc*/ 	.word	0x000000ff
        /*04c0*/ 	.word	0x00000000
        /*04c4*/ 	.short	0x010a
        /*04c6*/ 	.byte	0x04
	.zero		1


	//   ....[59]....
        /*04c8*/ 	.word	0x00002990
        /*04cc*/ 	.word	0x000000ff
        /*04d0*/ 	.word	0x00000000
        /*04d4*/ 	.short	0x010a
        /*04d6*/ 	.byte	0x04
	.zero		1


	//   ....[60]....
        /*04d8*/ 	.word	0x00002a20
        /*04dc*/ 	.word	0x000000ff
        /*04e0*/ 	.word	0x00000000
        /*04e4*/ 	.short	0x010a
        /*04e6*/ 	.byte	0x04
	.zero		1


	//   ....[61]....
        /*04e8*/ 	.word	0x00002ab0
        /*04ec*/ 	.word	0x000000ff
        /*04f0*/ 	.word	0x00000000
        /*04f4*/ 	.short	0x010a
        /*04f6*/ 	.byte	0x04
	.zero		1


	//   ....[62]....
        /*04f8*/ 	.word	0x00002b40
        /*04fc*/ 	.word	0x000000ff
        /*0500*/ 	.word	0x00000000
        /*0504*/ 	.short	0x010a
        /*0506*/ 	.byte	0x04
	.zero		1


	//   ....[63]....
        /*0508*/ 	.word	0x00002be0
        /*050c*/ 	.word	0x00000000
        /*0510*/ 	.word	0x00000000
        /*0514*/ 	.short	0x010a
        /*0516*/ 	.byte	0xff
	.zero		1


	//   ....[64]....
        /*0518*/ 	.word	0x00002d10
        /*051c*/ 	.word	0x00000000
        /*0520*/ 	.word	0x00000130
        /*0524*/ 	.short	0x010a
        /*0526*/ 	.byte	0xff
	.zero		1


	//   ....[65]....
        /*0528*/ 	.word	0x00002d80
        /*052c*/ 	.word	0x00000004
        /*0530*/ 	.word	0x00000000
        /*0534*/ 	.short	0x0101
        /*0536*/ 	.byte	0xff
	.zero		1


	//   ....[66]....
        /*0538*/ 	.word	0x00002da0
        /*053c*/ 	.word	0x000000ff
        /*0540*/ 	.word	0x00000100
        /*0544*/ 	.short	0x010a
        /*0546*/ 	.byte	0x05
	.zero		1


	//   ....[67]....
        /*0548*/ 	.word	0x00002ec0
        /*054c*/ 	.word	0x00000000
        /*0550*/ 	.word	0x000000f0
        /*0554*/ 	.short	0x010a
        /*0556*/ 	.byte	0xff
	.zero		1


	//   ....[68]....
        /*0558*/ 	.word	0x00002fc0
        /*055c*/ 	.word	0x00000000
        /*0560*/ 	.word	0x00000000
        /*0564*/ 	.short	0x0101
        /*0566*/ 	.byte	0xff
	.zero		1


	//   ....[69]....
        /*0568*/ 	.word	0x00003050
        /*056c*/ 	.word	0x000000ff
        /*0570*/ 	.word	0x00000100
        /*0574*/ 	.short	0x0106
        /*0576*/ 	.byte	0x05
	.zero		1


	//   ....[70]....
        /*0578*/ 	.word	0x00003070
        /*057c*/ 	.word	0x000000ff
        /*0580*/ 	.word	0x00000100
        /*0584*/ 	.short	0x010a
        /*0586*/ 	.byte	0x05
	.zero		1


	//   ....[71]....
        /*0588*/ 	.word	0x00003100
        /*058c*/ 	.word	0x000000ff
        /*0590*/ 	.word	0x00000100
        /*0594*/ 	.short	0x0106
        /*0596*/ 	.byte	0x04
	.zero		1


	//   ....[72]....
        /*0598*/ 	.word	0x00003140
        /*059c*/ 	.word	0x00000000
        /*05a0*/ 	.word	0x00000100
        /*05a4*/ 	.short	0x010a
        /*05a6*/ 	.byte	0xff
	.zero		1


	//   ....[73]....
        /*05a8*/ 	.word	0x00003380
        /*05ac*/ 	.word	0x000000ff
        /*05b0*/ 	.word	0x00000008
        /*05b4*/ 	.short	0x010a
        /*05b6*/ 	.byte	0x06
	.zero		1


	//   ....[74]....
        /*05b8*/ 	.word	0x000033a0
        /*05bc*/ 	.word	0x000000ff
        /*05c0*/ 	.word	0x00000008
        /*05c4*/ 	.short	0x010a
        /*05c6*/ 	.byte	0x06
	.zero		1


	//   ....[75]....
        /*05c8*/ 	.word	0x00003530
        /*05cc*/ 	.word	0x000000ff
        /*05d0*/ 	.word	0x00000008
        /*05d4*/ 	.short	0x010a
        /*05d6*/ 	.byte	0x06
	.zero		1


	//   ....[76]....
        /*05d8*/ 	.word	0x00003550
        /*05dc*/ 	.word	0x000000ff
        /*05e0*/ 	.word	0x00000008
        /*05e4*/ 	.short	0x010a
        /*05e6*/ 	.byte	0x06
	.zero		1


	//   ....[77]....
        /*05e8*/ 	.word	0x00003610
        /*05ec*/ 	.word	0x000000ff
        /*05f0*/ 	.word	0x00000000
        /*05f4*/ 	.short	0x0101
        /*05f6*/ 	.byte	0x07
	.zero		1


	//   ....[78]....
        /*05f8*/ 	.word	0x00003910
        /*05fc*/ 	.word	0x00000000
        /*0600*/ 	.word	0x000000f0
        /*0604*/ 	.short	0x010a
        /*0606*/ 	.byte	0xff
	.zero		1


	//   ....[79]....
        /*0608*/ 	.word	0x000039d0
        /*060c*/ 	.word	0x00000000
        /*0610*/ 	.word	0x00000000
        /*0614*/ 	.short	0x0101
        /*0616*/ 	.byte	0xff
	.zero		1


	//   ....[80]....
        /*0618*/ 	.word	0x00003a90
        /*061c*/ 	.word	0x000000ff
        /*0620*/ 	.word	0x00000000
        /*0624*/ 	.short	0x010a
        /*0626*/ 	.byte	0x06
	.zero		1


	//   ....[81]....
        /*0628*/ 	.word	0x00003aa0
        /*062c*/ 	.word	0x000000ff
        /*0630*/ 	.word	0x00000120
        /*0634*/ 	.short	0x010a
        /*0636*/ 	.byte	0x0a
	.zero		1


	//   ....[82]....
        /*0638*/ 	.word	0x00003b50
        /*063c*/ 	.word	0x000000ff
        /*0640*/ 	.word	0x00000000
        /*0644*/ 	.short	0x010a
        /*0646*/ 	.byte	0x09
	.zero		1


	//   ....[83]....
        /*0648*/ 	.word	0x00003c90
        /*064c*/ 	.word	0x000000ff
        /*0650*/ 	.word	0x00000000
        /*0654*/ 	.short	0x010a
        /*0656*/ 	.byte	0x06
	.zero		1


	//   ....[84]....
        /*0658*/ 	.word	0x00003ee0
        /*065c*/ 	.word	0x000000ff
        /*0660*/ 	.word	0x00000000
        /*0664*/ 	.short	0x010a
        /*0666*/ 	.byte	0x05
	.zero		1


	//   ....[85]....
        /*0668*/ 	.word	0x00003f80
        /*066c*/ 	.word	0x00000000
        /*0670*/ 	.word	0x00000000
        /*0674*/ 	.short	0x010a
        /*0676*/ 	.byte	0xff
	.zero		1


	//   ....[86]....
        /*0678*/ 	.word	0x00003fc0
        /*067c*/ 	.word	0x00000000
        /*0680*/ 	.word	0x00000000
        /*0684*/ 	.short	0x010a
        /*0686*/ 	.byte	0xff
	.zero		1


	//   ....[87]....
        /*0688*/ 	.word	0x00004030
        /*068c*/ 	.word	0x000000ff
        /*0690*/ 	.word	0x00000000
        /*0694*/ 	.short	0x0101
        /*0696*/ 	.byte	0x05
	.zero		1


	//   ....[88]....
        /*0698*/ 	.word	0x00004070
        /*069c*/ 	.word	0x000000ff
        /*06a0*/ 	.word	0x00000150
        /*06a4*/ 	.short	0x010a
        /*06a6*/ 	.byte	0x08
	.zero		1


	//   ....[89]....
        /*06a8*/ 	.word	0x000040c0
        /*06ac*/ 	.word	0x000000ff
        /*06b0*/ 	.word	0x00000000
        /*06b4*/ 	.short	0x0101
        /*06b6*/ 	.byte	0x05
	.zero		1


	//   ....[90]....
        /*06b8*/ 	.word	0x00004510
        /*06bc*/ 	.word	0x00000000
        /*06c0*/ 	.word	0x000000f0
        /*06c4*/ 	.short	0x010a
        /*06c6*/ 	.byte	0xff
	.zero		1


	//   ....[91]....
        /*06c8*/ 	.word	0x000045d0
        /*06cc*/ 	.word	0x00000000
        /*06d0*/ 	.word	0x00000000
        /*06d4*/ 	.short	0x0101
        /*06d6*/ 	.byte	0xff
	.zero		1


	//   ....[92]....
        /*06d8*/ 	.word	0x000048f0
        /*06dc*/ 	.word	0x000000ff
        /*06e0*/ 	.word	0x000000e8
        /*06e4*/ 	.short	0x010a
        /*06e6*/ 	.byte	0x07
	.zero		1


	//   ....[93]....
        /*06e8*/ 	.word	0x00004ae0
        /*06ec*/ 	.word	0x000000ff
        /*06f0*/ 	.word	0x000000c0
        /*06f4*/ 	.short	0x010a
        /*06f6*/ 	.byte	0x07
	.zero		1


	//   ....[94]....
        /*06f8*/ 	.word	0x00004c50
        /*06fc*/ 	.word	0x000000ff
        /*0700*/ 	.word	0x000000a0
        /*0704*/ 	.short	0x010b
        /*0706*/ 	.byte	0x07
	.zero		1


	//   ....[95]....
        /*0708*/ 	.word	0x00004c60
        /*070c*/ 	.word	0x000000ff
        /*0710*/ 	.word	0x00000000
        /*0714*/ 	.short	0x0101
        /*0716*/ 	.byte	0x08
	.zero		1


	//   ....[96]....
        /*0718*/ 	.word	0x00004c80
        /*071c*/ 	.word	0x000000ff
        /*0720*/ 	.word	0x000000c8
        /*0724*/ 	.short	0x010a
        /*0726*/ 	.byte	0x07
	.zero		1


	//   ....[97]....
        /*0728*/ 	.word	0x00004de0
        /*072c*/ 	.word	0x000000ff
        /*0730*/ 	.word	0x000000a8
        /*0734*/ 	.short	0x010b
        /*0736*/ 	.byte	0x07
	.zero		1


	//   ....[98]....
        /*0738*/ 	.word	0x00004df0
        /*073c*/ 	.word	0x000000ff
        /*0740*/ 	.word	0x00000000
        /*0744*/ 	.short	0x0101
        /*0746*/ 	.byte	0x08
	.zero		1


	//   ....[99]....
        /*0748*/ 	.word	0x00004e00
        /*074c*/ 	.word	0x000000ff
        /*0750*/ 	.word	0x000000d0
        /*0754*/ 	.short	0x010a
        /*0756*/ 	.byte	0x07
	.zero		1


	//   ....[100]....
        /*0758*/ 	.word	0x00004fa0
        /*075c*/ 	.word	0x000000ff
        /*0760*/ 	.word	0x000000b0
        /*0764*/ 	.short	0x010b
        /*0766*/ 	.byte	0x07
	.zero		1


	//   ....[101]....
        /*0768*/ 	.word	0x00005010
        /*076c*/ 	.word	0x000000ff
        /*0770*/ 	.word	0x00000000
        /*0774*/ 	.short	0x0101
        /*0776*/ 	.byte	0x08
	.zero		1


	//   ....[102]....
        /*0778*/ 	.word	0x00005040
        /*077c*/ 	.word	0x000000ff
        /*0780*/ 	.word	0x000000d8
        /*0784*/ 	.short	0x010a
        /*0786*/ 	.byte	0x07
	.zero		1


	//   ....[103]....
        /*0788*/ 	.word	0x00005250
        /*078c*/ 	.word	0x000000ff
        /*0790*/ 	.word	0x000000b8
        /*0794*/ 	.short	0x010b
        /*0796*/ 	.byte	0x07
	.zero		1


	//   ....[104]....
        /*0798*/ 	.word	0x00005270
        /*079c*/ 	.word	0x000000ff
        /*07a0*/ 	.word	0x00000000
        /*07a4*/ 	.short	0x0101
        /*07a6*/ 	.byte	0x0d
	.zero		1


	//   ....[105]....
        /*07a8*/ 	.word	0x000052a0
        /*07ac*/ 	.word	0x000000ff
        /*07b0*/ 	.word	0x000000c0
        /*07b4*/ 	.short	0x010a
        /*07b6*/ 	.byte	0x07
	.zero		1


	//   ....[106]....
        /*07b8*/ 	.word	0x000052c0
        /*07bc*/ 	.word	0x000000ff
        /*07c0*/ 	.word	0x000000c8
        /*07c4*/ 	.short	0x010a
        /*07c6*/ 	.byte	0x07
	.zero		1


	//   ....[107]....
        /*07c8*/ 	.word	0x000052e0
        /*07cc*/ 	.word	0x000000ff
        /*07d0*/ 	.word	0x000000d0
        /*07d4*/ 	.short	0x010a
        /*07d6*/ 	.byte	0x07
	.zero		1


	//   ....[108]....
        /*07d8*/ 	.word	0x00005320
        /*07dc*/ 	.word	0x00000000
        /*07e0*/ 	.word	0x000000d8
        /*07e4*/ 	.short	0x010a
        /*07e6*/ 	.byte	0xff
	.zero		1


	//   ....[109]....
        /*07e8*/ 	.word	0x00005680
        /*07ec*/ 	.word	0x00000000
        /*07f0*/ 	.word	0x000000f0
        /*07f4*/ 	.short	0x010a
        /*07f6*/ 	.byte	0xff
	.zero		1


	//   ....[110]....
        /*07f8*/ 	.word	0x00005790
        /*07fc*/ 	.word	0x00000000
        /*0800*/ 	.word	0x00000000
        /*0804*/ 	.short	0x0101
        /*0806*/ 	.byte	0xff
	.zero		1


	//   ....[111]....
        /*0808*/ 	.word	0x00006240
        /*080c*/ 	.word	0x000000ff
        /*0810*/ 	.word	0x000000a0
        /*0814*/ 	.short	0x010a
        /*0816*/ 	.byte	0x30
	.zero		1


	//   ....[112]....
        /*0818*/ 	.word	0x00006300
        /*081c*/ 	.word	0x000000b3
        /*0820*/ 	.word	0x00000110
        /*0824*/ 	.short	0x010a
        /*0826*/ 	.byte	0xff
	.zero		1


	//   ....[113]....
        /*0828*/ 	.word	0x00006430
        /*082c*/ 	.word	0x000000ff
        /*0830*/ 	.word	0x000000a0
        /*0834*/ 	.short	0x010a
        /*0836*/ 	.byte	0x30
	.zero		1


	//   ....[114]....
        /*0838*/ 	.word	0x00006600
        /*083c*/ 	.word	0x000000b3
        /*0840*/ 	.word	0x00000110
        /*0844*/ 	.short	0x010a
        /*0846*/ 	.byte	0xff
	.zero		1


	//   ....[115]....
        /*0848*/ 	.word	0x00007880
        /*084c*/ 	.word	0x00000000
        /*0850*/ 	.word	0x00000000
        /*0854*/ 	.short	0x0101
        /*0856*/ 	.byte	0xff
	.zero		1


	//   ....[116]....
        /*0858*/ 	.word	0x00007890
        /*085c*/ 	.word	0x00000003
        /*0860*/ 	.word	0x000000a0
        /*0864*/ 	.short	0x010a
        /*0866*/ 	.byte	0xff
	.zero		1


	//   ....[117]....
        /*0868*/ 	.word	0x00007970
        /*086c*/ 	.word	0x00000003
        /*0870*/ 	.word	0x000000a0
        /*0874*/ 	.short	0x010a
        /*0876*/ 	.byte	0xff
	.zero		1


	//   ....[118]....
        /*0878*/ 	.word	0x00008ca0
        /*087c*/ 	.word	0x00000055
        /*0880*/ 	.word	0x00000000
        /*0884*/ 	.short	0x0101
        /*0886*/ 	.byte	0xff
	.zero		1


	//   ....[119]....
        /*0888*/ 	.word	0x00008cc0
        /*088c*/ 	.word	0x00000000
        /*0890*/ 	.word	0x000000a0
        /*0894*/ 	.short	0x010a
        /*0896*/ 	.byte	0xff
	.zero		1


	//   ....[120]....
        /*0898*/ 	.word	0x00008d90
        /*089c*/ 	.word	0x00000000
        /*08a0*/ 	.word	0x000000a0
        /*08a4*/ 	.short	0x010a
        /*08a6*/ 	.byte	0xff
	.zero		1


	//   ....[121]....
        /*08a8*/ 	.word	0x0000a0c0
        /*08ac*/ 	.word	0x00000054
        /*08b0*/ 	.word	0x00000000
        /*08b4*/ 	.short	0x0101
        /*08b6*/ 	.byte	0xff
	.zero		1


	//   ....[122]....
        /*08b8*/ 	.word	0x0000a0e0
        /*08bc*/ 	.word	0x00000003
        /*08c0*/ 	.word	0x000000a0
        /*08c4*/ 	.short	0x010a
        /*08c6*/ 	.byte	0xff
	.zero		1


	//   ....[123]....
        /*08c8*/ 	.word	0x0000a1b0
        /*08cc*/ 	.word	0x00000003
        /*08d0*/ 	.word	0x000000a0
        /*08d4*/ 	.short	0x010a
        /*08d6*/ 	.byte	0xff
	.zero		1


	//   ....[124]....
        /*08d8*/ 	.word	0x0000a500
        /*08dc*/ 	.word	0x000000b3
        /*08e0*/ 	.word	0x00000000
        /*08e4*/ 	.short	0x0101
        /*08e6*/ 	.byte	0xff
	.zero		1


	//   ....[125]....
        /*08e8*/ 	.word	0x0000b520
        /*08ec*/ 	.word	0x00000000
        /*08f0*/ 	.word	0x00000000
        /*08f4*/ 	.short	0x0101
        /*08f6*/ 	.byte	0xff
	.zero		1


	//   ....[126]....
        /*08f8*/ 	.word	0x0000b790
        /*08fc*/ 	.word	0x000000ff
        /*0900*/ 	.word	0x00000000
        /*0904*/ 	.short	0x0101
        /*0906*/ 	.byte	0x04
	.zero		1


	//   ....[127]....
        /*0908*/ 	.word	0x0000b7b0
        /*090c*/ 	.word	0x00000003
        /*0910*/ 	.word	0x00000140
        /*0914*/ 	.short	0x010a
        /*0916*/ 	.byte	0xff
	.zero		1


	//   ....[128]....
        /*0918*/ 	.word	0x0000b810
        /*091c*/ 	.word	0x00000002
        /*0920*/ 	.word	0x00000050
        /*0924*/ 	.short	0x010a
        /*0926*/ 	.byte	0xff
	.zero		1


	//   ....[129]....
        /*0928*/ 	.word	0x0000b870
        /*092c*/ 	.word	0x00000002
        /*0930*/ 	.word	0x00000050
        /*0934*/ 	.short	0x010a
        /*0936*/ 	.byte	0xff
	.zero		1


	//   ....[130]....
        /*0938*/ 	.word	0x0000b8c0
        /*093c*/ 	.word	0x00000002
        /*0940*/ 	.word	0x000000f0
        /*0944*/ 	.short	0x010a
        /*0946*/ 	.byte	0xff
	.zero		1


	//   ....[131]....
        /*0948*/ 	.word	0x0000b920
        /*094c*/ 	.word	0x00000000
        /*0950*/ 	.word	0x00000000
        /*0954*/ 	.short	0x010a
        /*0956*/ 	.byte	0xff
	.zero		1


	//   ....[132]....
        /*0958*/ 	.word	0x0000b980
        /*095c*/ 	.word	0x00000000
        /*0960*/ 	.word	0x00000000
        /*0964*/ 	.short	0x010a
        /*0966*/ 	.byte	0xff
	.zero		1


	//   ....[133]....
        /*0968*/ 	.word	0x0000b9e0
        /*096c*/ 	.word	0x00000000
        /*0970*/ 	.word	0x00000000
        /*0974*/ 	.short	0x010a
        /*0976*/ 	.byte	0xff
	.zero		1


	//   ....[134]....
        /*0978*/ 	.word	0x0000ba40
        /*097c*/ 	.word	0x00000000
        /*0980*/ 	.word	0x00000000
        /*0984*/ 	.short	0x010a
        /*0986*/ 	.byte	0xff
	.zero		1


	//   ....[135]....
        /*0988*/ 	.word	0x0000baa0
        /*098c*/ 	.word	0x00000000
        /*0990*/ 	.word	0x00000000
        /*0994*/ 	.short	0x010a
        /*0996*/ 	.byte	0xff
	.zero		1


	//   ....[136]....
        /*0998*/ 	.word	0x0000bb00
        /*099c*/ 	.word	0x00000000
        /*09a0*/ 	.word	0x00000000
        /*09a4*/ 	.short	0x010a
        /*09a6*/ 	.byte	0xff
	.zero		1


	//   ....[137]....
        /*09a8*/ 	.word	0x0000bb60
        /*09ac*/ 	.word	0x00000000
        /*09b0*/ 	.word	0x00000000
        /*09b4*/ 	.short	0x010a
        /*09b6*/ 	.byte	0xff
	.zero		1


	//   ....[138]....
        /*09b8*/ 	.word	0x0000bbc0
        /*09bc*/ 	.word	0x00000000
        /*09c0*/ 	.word	0x00000000
        /*09c4*/ 	.short	0x010a
        /*09c6*/ 	.byte	0xff
	.zero		1


	//   ....[139]....
        /*09c8*/ 	.word	0x0000bc20
        /*09cc*/ 	.word	0x00000000
        /*09d0*/ 	.word	0x00000000
        /*09d4*/ 	.short	0x010a
        /*09d6*/ 	.byte	0xff
	.zero		1


	//   ....[140]....
        /*09d8*/ 	.word	0x0000bc70
        /*09dc*/ 	.word	0x00000000
        /*09e0*/ 	.word	0x00000130
        /*09e4*/ 	.short	0x010a
        /*09e6*/ 	.byte	0xff
	.zero		1


	//   ....[141]....
        /*09e8*/ 	.word	0x0000bcd0
        /*09ec*/ 	.word	0x00000000
        /*09f0*/ 	.word	0x00000100
        /*09f4*/ 	.short	0x010a
        /*09f6*/ 	.byte	0xff
	.zero		1


	//   ....[142]....
        /*09f8*/ 	.word	0x0000bd20
        /*09fc*/ 	.word	0x00000000
        /*0a00*/ 	.word	0x000000f0
        /*0a04*/ 	.short	0x010a
        /*0a06*/ 	.byte	0xff
	.zero		1


	//   ....[143]....
        /*0a08*/ 	.word	0x0000bd80
        /*0a0c*/ 	.word	0x00000000
        /*0a10*/ 	.word	0x00000100
        /*0a14*/ 	.short	0x010a
        /*0a16*/ 	.byte	0xff
	.zero		1


	//   ....[144]....
        /*0a18*/ 	.word	0x0000bde0
        /*0a1c*/ 	.word	0x00000004
        /*0a20*/ 	.word	0x00000008
        /*0a24*/ 	.short	0x010a
        /*0a26*/ 	.byte	0xff
	.zero		1


	//   ....[145]....
        /*0a28*/ 	.word	0x0000bec0
        /*0a2c*/ 	.word	0x00000002
        /*0a30*/ 	.word	0x00000008
        /*0a34*/ 	.short	0x010a
        /*0a36*/ 	.byte	0xff
	.zero		1


	//   ....[146]....
        /*0a38*/ 	.word	0x0000bf10
        /*0a3c*/ 	.word	0x00000000
        /*0a40*/ 	.word	0x000000f0
        /*0a44*/ 	.short	0x010a
        /*0a46*/ 	.byte	0xff
	.zero		1


	//   ....[147]....
        /*0a48*/ 	.word	0x0000bf70
        /*0a4c*/ 	.word	0x00000000
        /*0a50*/ 	.word	0x00000120
        /*0a54*/ 	.short	0x010a
        /*0a56*/ 	.byte	0xff
	.zero		1


	//   ....[148]....
        /*0a58*/ 	.word	0x0000bfd0
        /*0a5c*/ 	.word	0x00000000
        /*0a60*/ 	.word	0x00000000
        /*0a64*/ 	.short	0x010a
        /*0a66*/ 	.byte	0xff
	.zero		1


	//   ....[149]....
        /*0a68*/ 	.word	0x0000c030
        /*0a6c*/ 	.word	0x00000000
        /*0a70*/ 	.word	0x00000000
        /*0a74*/ 	.short	0x010a
        /*0a76*/ 	.byte	0xff
	.zero		1


	//   ....[150]....
        /*0a78*/ 	.word	0x0000c090
        /*0a7c*/ 	.word	0x00000000
        /*0a80*/ 	.word	0x00000150
        /*0a84*/ 	.short	0x010a
        /*0a86*/ 	.byte	0xff
	.zero		1


	//   ....[151]....
        /*0a88*/ 	.word	0x0000c0e0
        /*0a8c*/ 	.word	0x00000000
        /*0a90*/ 	.word	0x000000f0
        /*0a94*/ 	.short	0x010a
        /*0a96*/ 	.byte	0xff
	.zero		1


	//   ....[152]....
        /*0a98*/ 	.word	0x0000c140
        /*0a9c*/ 	.word	0x00000000
        /*0aa0*/ 	.word	0x000000e8
        /*0aa4*/ 	.short	0x010a
        /*0aa6*/ 	.byte	0xff
	.zero		1


	//   ....[153]....
        /*0aa8*/ 	.word	0x0000c1a0
        /*0aac*/ 	.word	0x00000003
        /*0ab0*/ 	.word	0x000000c0
        /*0ab4*/ 	.short	0x010a
        /*0ab6*/ 	.byte	0xff
	.zero		1


	//   ....[154]....
        /*0ab8*/ 	.word	0x0000c200
        /*0abc*/ 	.word	0x00000003
        /*0ac0*/ 	.word	0x000000c8
        /*0ac4*/ 	.short	0x010a
        /*0ac6*/ 	.byte	0xff
	.zero		1


	//   ....[155]....
        /*0ac8*/ 	.word	0x0000c260
        /*0acc*/ 	.word	0x00000003
        /*0ad0*/ 	.word	0x000000d0
        /*0ad4*/ 	.short	0x010a
        /*0ad6*/ 	.byte	0xff
	.zero		1


	//   ....[156]....
        /*0ad8*/ 	.word	0x0000c2c0
        /*0adc*/ 	.word	0x00000003
        /*0ae0*/ 	.word	0x000000d8
        /*0ae4*/ 	.short	0x010a
        /*0ae6*/ 	.byte	0xff
	.zero		1


	//   ....[157]....
        /*0ae8*/ 	.word	0x0000c320
        /*0aec*/ 	.word	0x00000000
        /*0af0*/ 	.word	0x000000c0
        /*0af4*/ 	.short	0x010a
        /*0af6*/ 	.byte	0xff
	.zero		1


	//   ....[158]....
        /*0af8*/ 	.word	0x0000c380
        /*0afc*/ 	.word	0x00000000
        /*0b00*/ 	.word	0x000000c8
        /*0b04*/ 	.short	0x010a
        /*0b06*/ 	.byte	0xff
	.zero		1


	//   ....[159]....
        /*0b08*/ 	.word	0x0000c3e0
        /*0b0c*/ 	.word	0x00000000
        /*0b10*/ 	.word	0x000000d0
        /*0b14*/ 	.short	0x010a
        /*0b16*/ 	.byte	0xff
	.zero		1


	//   ....[160]....
        /*0b18*/ 	.word	0x0000c430
        /*0b1c*/ 	.word	0x00000000
        /*0b20*/ 	.word	0x000000f0
        /*0b24*/ 	.short	0x010a
        /*0b26*/ 	.byte	0xff
	.zero		1


	//   ....[161]....
        /*0b28*/ 	.word	0x0000c490
        /*0b2c*/ 	.word	0x00000003
        /*0b30*/ 	.word	0x000000a0
        /*0b34*/ 	.short	0x010a
        /*0b36*/ 	.byte	0xff
	.zero		1


	//   ....[162]....
        /*0b38*/ 	.word	0x0000c4e0
        /*0b3c*/ 	.word	0x000000b3
        /*0b40*/ 	.word	0x00000110
        /*0b44*/ 	.short	0x010a
        /*0b46*/ 	.byte	0xff
	.zero		1


	//   ....[163]....
        /*0b48*/ 	.word	0x0000c530
        /*0b4c*/ 	.word	0x00000003
        /*0b50*/ 	.word	0x000000a0
        /*0b54*/ 	.short	0x010a
        /*0b56*/ 	.byte	0xff
	.zero		1


	//   ....[164]....
        /*0b58*/ 	.word	0x0000c580
        /*0b5c*/ 	.word	0x00000000
        /*0b60*/ 	.word	0x000000a0
        /*0b64*/ 	.short	0x010a
        /*0b66*/ 	.byte	0xff
	.zero		1


	//   ....[165]....
        /*0b68*/ 	.word	0x0000c5d0
        /*0b6c*/ 	.word	0x00000003
        /*0b70*/ 	.word	0x000000a0
        /*0b74*/ 	.short	0x010a
        /*0b76*/ 	.byte	0xff
	.zero		1


	//----- nvinfo : EIATTR_NUM_MBARRIERS
	.align		4
.L_47:
        /*0b78*/ 	.byte	0x03, 0x38
        /*0b7a*/ 	.short	0x002b


	//----- nvinfo : EIATTR_EXIT_INSTR_OFFSETS
	.align		4
        /*0b7c*/ 	.byte	0x04, 0x1c
        /*0b7e*/ 	.short	(.L_49 - .L_48)


	//   ....[0]....
.L_48:
        /*0b80*/ 	.word	0x00002c10


	//   ....[1]....
        /*0b84*/ 	.word	0x00003110


	//   ....[2]....
        /*0b88*/ 	.word	0x00003170


	//   ....[3]....
        /*0b8c*/ 	.word	0x000042f0


	//   ....[4]....
        /*0b90*/ 	.word	0x00005350


	//   ....[5]....
        /*0b94*/ 	.word	0x00005390


	//   ....[6]....
        /*0b98*/ 	.word	0x0000b680


	//   ....[7]....
        /*0b9c*/ 	.word	0x0000b700


	//   ....[8]....
        /*0ba0*/ 	.word	0x0000b730


	//   ....[9]....
        /*0ba4*/ 	.word	0x0000b7a0


	//----- nvinfo : EIATTR_MAX_THREADS
	.align		4
.L_49:
        /*0ba8*/ 	.byte	0x04, 0x05
        /*0baa*/ 	.short	(.L_51 - .L_50)
.L_50:
        /*0bac*/ 	.word	0x00000100
        /*0bb0*/ 	.word	0x00000001
        /*0bb4*/ 	.word	0x00000001


	//----- nvinfo : EIATTR_CRS_STACK_SIZE
	.align		4
.L_51:
        /*0bb8*/ 	.byte	0x04, 0x1e
        /*0bba*/ 	.short	(.L_53 - .L_52)
.L_52:
        /*0bbc*/ 	.word	0x00000000


	//----- nvinfo : EIATTR_CBANK_PARAM_SIZE
	.align		4
.L_53:
        /*0bc0*/ 	.byte	0x03, 0x19
        /*0bc2*/ 	.short	0x0800


	//----- nvinfo : EIATTR_PARAM_CBANK
	.align		4
        /*0bc4*/ 	.byte	0x04, 0x0a
        /*0bc6*/ 	.short	(.L_55 - .L_54)
	.align		4
.L_54:
        /*0bc8*/ 	.word	index@(.nv.constant0._ZN7cutlass13device_kernelINS_4gemm6kernel13GemmUniversalIN4cute5tupleIJiiiiEEENS1_10collective13CollectiveMmaINS1_35MainloopSm100TmaUmmaWarpSpecializedILi10ELi2ELi2ENS5_IJNS4_1CILi2EEENSA_ILi1EEESC_EEEEENS5_IJNSA_ILi256EEESF_NSA_ILi32EEEEEENS_6half_tENS5_IJlSC_lEEESI_SJ_NS4_8TiledMMAINS4_8MMA_AtomIJNS4_26SM100_MMA_F16BF16_2x1SM_SSISI_SI_fLi256ELi256ELNS4_4UMMA5MajorE0ELSO_0ELNSN_7ScaleInE0ELSP_0EEEEEENS4_6LayoutINS5_IJSC_SC_SC_EEENS5_IJNSA_ILi0EEESU_SU_EEEEENS5_IJNS4_10UnderscoreESX_SX_EEEEENS4_18SM100_TMA_2SM_LOADENS4_14ComposedLayoutINS4_7SwizzleILi2ELi4ELi3EEENS4_18smem_ptr_flag_bitsILi16EEENSS_INS5_IJNSA_ILi8EEESG_EEENS5_IJSG_SC_EEEEEEEvNS4_8identityES10_S1A_vS1B_EENS_8epilogue10collective18CollectiveEpilogueINS1D_23Sm100TmaWarpSpecializedILi4ELi2ELi64ELb1ELb0EEEJNS5_IJNSA_ILi128EEESF_SG_EEENS5_IJNSS_IS1I_SC_EENSS_INSA_ILi64EEESC_EEEEESI_SJ_SI_SJ_NS1D_6fusion15FusionCallbacksIS1H_NS1O_17LinearCombinationISI_fSI_fLNS_15FloatRoundStyleE2EEES1J_S1N_JEEENS4_5SM1004TMEM4LOAD26SM100_TMEM_LOAD_32dp32b64xENS4_13SM90_TMA_LOADENS11_INS12_ILi3ELi4ELi3EEES15_NSS_INS5_IJS16_S1L_EEENS5_IJS1L_SC_EEEEEEENS4_39AutoVectorizingCopyWithAssumedAlignmentILi128EEENS4_14SM90_TMA_STOREES23_S25_S25_EEEvvEEEEvNT_6ParamsE)
        /*0bcc*/ 	.short	0x0380
        /*0bce*/ 	.short	0x0800


	//----- nvinfo : EIATTR_SW_WAR
	.align		4
.L_55:
        /*0bd0*/ 	.byte	0x04, 0x36
        /*0bd2*/ 	.short	(.L_57 - .L_56)
.L_56:
        /*0bd4*/ 	.word	0x00000008
.L_57:


//--------------------- .nv.callgraph             --------------------------
	.section	.nv.callgraph,"",@"SHT_CUDA_CALLGRAPH"
	.align	4
	.sectionentsize	8
	.align		4
        /*0000*/ 	.word	0x00000000
	.align		4
        /*0004*/ 	.word	0xffffffff
	.align		4
        /*0008*/ 	.word	index@(_ZN7cutlass13device_kernelINS_4gemm6kernel13GemmUniversalIN4cute5tupleIJiiiiEEENS1_10collective13CollectiveMmaINS1_35MainloopSm100TmaUmmaWarpSpecializedILi10ELi2ELi2ENS5_IJNS4_1CILi2EEENSA_ILi1EEESC_EEEEENS5_IJNSA_ILi256EEESF_NSA_ILi32EEEEEENS_6half_tENS5_IJlSC_lEEESI_SJ_NS4_8TiledMMAINS4_8MMA_AtomIJNS4_26SM100_MMA_F16BF16_2x1SM_SSISI_SI_fLi256ELi256ELNS4_4UMMA5MajorE0ELSO_0ELNSN_7ScaleInE0ELSP_0EEEEEENS4_6LayoutINS5_IJSC_SC_SC_EEENS5_IJNSA_ILi0EEESU_SU_EEEEENS5_IJNS4_10UnderscoreESX_SX_EEEEENS4_18SM100_TMA_2SM_LOADENS4_14ComposedLayoutINS4_7SwizzleILi2ELi4ELi3EEENS4_18smem_ptr_flag_bitsILi16EEENSS_INS5_IJNSA_ILi8EEESG_EEENS5_IJSG_SC_EEEEEEEvNS4_8identityES10_S1A_vS1B_EENS_8epilogue10collective18CollectiveEpilogueINS1D_23Sm100TmaWarpSpecializedILi4ELi2ELi64ELb1ELb0EEEJNS5_IJNSA_ILi128EEESF_SG_EEENS5_IJNSS_IS1I_SC_EENSS_INSA_ILi64EEESC_EEEEESI_SJ_SI_SJ_NS1D_6fusion15FusionCallbacksIS1H_NS1O_17LinearCombinationISI_fSI_fLNS_15FloatRoundStyleE2EEES1J_S1N_JEEENS4_5SM1004TMEM4LOAD26SM100_TMEM_LOAD_32dp32b64xENS4_13SM90_TMA_LOADENS11_INS12_ILi3ELi4ELi3EEES15_NSS_INS5_IJS16_S1L_EEENS5_IJS1L_SC_EEEEEEENS4_39AutoVectorizingCopyWithAssumedAlignmentILi128EEENS4_14SM90_TMA_STOREES23_S25_S25_EEEvvEEEEvNT_6ParamsE)
	.align		4
        /*000c*/ 	.word	index@(__assertfail)
	.align		4
        /*0010*/ 	.word	0x00000000
	.align		4
        /*0014*/ 	.word	0xfffffffe
	.align		4
        /*0018*/ 	.word	0x00000000
	.align		4
        /*001c*/ 	.word	0xfffffffd
	.align		4
        /*0020*/ 	.word	0x00000000
	.align		4
        /*0024*/ 	.word	0xfffffffc


//--------------------- .nv.constant4             --------------------------
	.section	.nv.constant4,"a",@progbits
	.align	8
	.align		8
.nv.constant4:
        /*0000*/ 	.dword	__assertfail
	.align		8
        /*0008*/ 	.dword	__unnamed_1
	.align		8
        /*0010*/ 	.dword	__unnamed_2
	.align		8
        /*0018*/ 	.dword	_ZN39_INTERNAL_638ad7ec_4_k_cu_c7046b33_62514cuda3std3__45__cpo5beginE
	.align		8
        /*0020*/ 	.dword	_ZN39_INTERNAL_638ad7ec_4_k_cu_c7046b33_62514cuda3std3__45__cpo3endE
	.align		8
        /*0028*/ 	.dword	_ZN39_INTERNAL_638ad7ec_4_k_cu_c7046b33_62514cuda3std3__45__cpo6cbeginE
	.align		8
        /*0030*/ 	.dword	_ZN39_INTERNAL_638ad7ec_4_k_cu_c7046b33_62514cuda3std3__45__cpo4cendE
	.align		8
        /*0038*/ 	.dword	_ZN39_INTERNAL_638ad7ec_4_k_cu_c7046b33_62514cuda3std3__441_GLOBAL__N__638ad7ec_4_k_cu_c7046b33_62516ignoreE
	.align		8
        /*0040*/ 	.dword	_ZN39_INTERNAL_638ad7ec_4_k_cu_c7046b33_62514cuda3std3__419piecewise_constructE
	.align		8
        /*0048*/ 	.dword	_ZN39_INTERNAL_638ad7ec_4_k_cu_c7046b33_62514cuda3std3__48in_placeE
	.align		8
        /*0050*/ 	.dword	_ZN39_INTERNAL_638ad7ec_4_k_cu_c7046b33_62514cuda3std6ranges3__45__cpo4swapE
	.align		8
        /*0058*/ 	.dword	_ZN39_INTERNAL_638ad7ec_4_k_cu_c7046b33_62514cuda3std6ranges3__45__cpo9iter_moveE
	.align		8
        /*0060*/ 	.dword	_ZN39_INTERNAL_638ad7ec_4_k_cu_c7046b33_62514cute7productE
	.align		8
        /*0068*/ 	.dword	_ZN39_INTERNAL_638ad7ec_4_k_cu_c7046b33_62514cute1_E
	.align		8
        /*0070*/ 	.dword	$str$25
	.align		8
        /*0078*/ 	.dword	$str$26
	.align		8
        /*0080*/ 	.dword	$str$27
	.align		8
        /*0088*/ 	.dword	$str$28


//--------------------- .text._ZN7cutlass13device_kernelINS_4gemm6kernel13GemmUniversalIN4cute5tupleIJiiiiEEENS1_10collective13CollectiveMmaINS1_35MainloopSm100TmaUmmaWarpSpecializedILi10ELi2ELi2ENS5_IJNS4_1CILi2EEENSA_ILi1EEESC_EEEEENS5_IJNSA_ILi256EEESF_NSA_ILi32EEEEEENS_6half_tENS5_IJlSC_lEEESI_SJ_NS4_8TiledMMAINS4_8MMA_AtomIJNS4_26SM100_MMA_F16BF16_2x1SM_SSISI_SI_fLi256ELi256ELNS4_4UMMA5MajorE0ELSO_0ELNSN_7ScaleInE0ELSP_0EEEEEENS4_6LayoutINS5_IJSC_SC_SC_EEENS5_IJNSA_ILi0EEESU_SU_EEEEENS5_IJNS4_10UnderscoreESX_SX_EEEEENS4_18SM100_TMA_2SM_LOADENS4_14ComposedLayoutINS4_7SwizzleILi2ELi4ELi3EEENS4_18smem_ptr_flag_bitsILi16EEENSS_INS5_IJNSA_ILi8EEESG_EEENS5_IJSG_SC_EEEEEEEvNS4_8identityES10_S1A_vS1B_EENS_8epilogue10collective18CollectiveEpilogueINS1D_23Sm100TmaWarpSpecializedILi4ELi2ELi64ELb1ELb0EEEJNS5_IJNSA_ILi128EEESF_SG_EEENS5_IJNSS_IS1I_SC_EENSS_INSA_ILi64EEESC_EEEEESI_SJ_SI_SJ_NS1D_6fusion15FusionCallbacksIS1H_NS1O_17LinearCombinationISI_fSI_fLNS_15FloatRoundStyleE2EEES1J_S1N_JEEENS4_5SM1004TMEM4LOAD26SM100_TMEM_LOAD_32dp32b64xENS4_13SM90_TMA_LOADENS11_INS12_ILi3ELi4ELi3EEES15_NSS_INS5_IJS16_S1L_EEENS5_IJS1L_SC_EEEEEEENS4_39AutoVectorizingCopyWithAssumedAlignmentILi128EEENS4_14SM90_TMA_STOREES23_S25_S25_EEEvvEEEEvNT_6ParamsE --------------------------
	.section	.text._ZN7cutlass13device_kernelINS_4gemm6kernel13GemmUniversalIN4cute5tupleIJiiiiEEENS1_10collective13CollectiveMmaINS1_35MainloopSm100TmaUmmaWarpSpecializedILi10ELi2ELi2ENS5_IJNS4_1CILi2EEENSA_ILi1EEESC_EEEEENS5_IJNSA_ILi256EEESF_NSA_ILi32EEEEEENS_6half_tENS5_IJlSC_lEEESI_SJ_NS4_8TiledMMAINS4_8MMA_AtomIJNS4_26SM100_MMA_F16BF16_2x1SM_SSISI_SI_fLi256ELi256ELNS4_4UMMA5MajorE0ELSO_0ELNSN_7ScaleInE0ELSP_0EEEEEENS4_6LayoutINS5_IJSC_SC_SC_EEENS5_IJNSA_ILi0EEESU_SU_EEEEENS5_IJNS4_10UnderscoreESX_SX_EEEEENS4_18SM100_TMA_2SM_LOADENS4_14ComposedLayoutINS4_7SwizzleILi2ELi4ELi3EEENS4_18smem_ptr_flag_bitsILi16EEENSS_INS5_IJNSA_ILi8EEESG_EEENS5_IJSG_SC_EEEEEEEvNS4_8identityES10_S1A_vS1B_EENS_8epilogue10collective18CollectiveEpilogueINS1D_23Sm100TmaWarpSpecializedILi4ELi2ELi64ELb1ELb0EEEJNS5_IJNSA_ILi128EEESF_SG_EEENS5_IJNSS_IS1I_SC_EENSS_INSA_ILi64EEESC_EEEEESI_SJ_SI_SJ_NS1D_6fusion15FusionCallbacksIS1H_NS1O_17LinearCombinationISI_fSI_fLNS_15FloatRoundStyleE2EEES1J_S1N_JEEENS4_5SM1004TMEM4LOAD26SM100_TMEM_LOAD_32dp32b64xENS4_13SM90_TMA_LOADENS11_INS12_ILi3ELi4ELi3EEES15_NSS_INS5_IJS16_S1L_EEENS5_IJS1L_SC_EEEEEEENS4_39AutoVectorizingCopyWithAssumedAlignmentILi128EEENS4_14SM90_TMA_STOREES23_S25_S25_EEEvvEEEEvNT_6ParamsE,"ax",@progbits
	.align	128
.text._ZN7cutlass13device_kernelINS_4gemm6kernel13GemmUniversalIN4cute5tupleIJiiiiEEENS1_10collective13CollectiveMmaINS1_35MainloopSm100TmaUmmaWarpSpecializedILi10ELi2ELi2ENS5_IJNS4_1CILi2EEENSA_ILi1EEESC_EEEEENS5_IJNSA_ILi256EEESF_NSA_ILi32EEEEEENS_6half_tENS5_IJlSC_lEEESI_SJ_NS4_8TiledMMAINS4_8MMA_AtomIJNS4_26SM100_MMA_F16BF16_2x1SM_SSISI_SI_fLi256ELi256ELNS4_4UMMA5MajorE0ELSO_0ELNSN_7ScaleInE0ELSP_0EEEEEENS4_6LayoutINS5_IJSC_SC_SC_EEENS5_IJNSA_ILi0EEESU_SU_EEEEENS5_IJNS4_10UnderscoreESX_SX_EEEEENS4_18SM100_TMA_2SM_LOADENS4_14ComposedLayoutINS4_7SwizzleILi2ELi4ELi3EEENS4_18smem_ptr_flag_bitsILi16EEENSS_INS5_IJNSA_ILi8EEESG_EEENS5_IJSG_SC_EEEEEEEvNS4_8identityES10_S1A_vS1B_EENS_8epilogue10collective18CollectiveEpilogueINS1D_23Sm100TmaWarpSpecializedILi4ELi2ELi64ELb1ELb0EEEJNS5_IJNSA_ILi128EEESF_SG_EEENS5_IJNSS_IS1I_SC_EENSS_INSA_ILi64EEESC_EEEEESI_SJ_SI_SJ_NS1D_6fusion15FusionCallbacksIS1H_NS1O_17LinearCombinationISI_fSI_fLNS_15FloatRoundStyleE2EEES1J_S1N_JEEENS4_5SM1004TMEM4LOAD26SM100_TMEM_LOAD_32dp32b64xENS4_13SM90_TMA_LOADENS11_INS12_ILi3ELi4ELi3EEES15_NSS_INS5_IJS16_S1L_EEENS5_IJS1L_SC_EEEEEEENS4_39AutoVectorizingCopyWithAssumedAlignmentILi128EEENS4_14SM90_TMA_STOREES23_S25_S25_EEEvvEEEEvNT_6ParamsE:
        .type           _ZN7cutlass13device_kernelINS_4gemm6kernel13GemmUniversalIN4cute5tupleIJiiiiEEENS1_10collective13CollectiveMmaINS1_35MainloopSm100TmaUmmaWarpSpecializedILi10ELi2ELi2ENS5_IJNS4_1CILi2EEENSA_ILi1EEESC_EEEEENS5_IJNSA_ILi256EEESF_NSA_ILi32EEEEEENS_6half_tENS5_IJlSC_lEEESI_SJ_NS4_8TiledMMAINS4_8MMA_AtomIJNS4_26SM100_MMA_F16BF16_2x1SM_SSISI_SI_fLi256ELi256ELNS4_4UMMA5MajorE0ELSO_0ELNSN_7ScaleInE0ELSP_0EEEEEENS4_6LayoutINS5_IJSC_SC_SC_EEENS5_IJNSA_ILi0EEESU_SU_EEEEENS5_IJNS4_10UnderscoreESX_SX_EEEEENS4_18SM100_TMA_2SM_LOADENS4_14ComposedLayoutINS4_7SwizzleILi2ELi4ELi3EEENS4_18smem_ptr_flag_bitsILi16EEENSS_INS5_IJNSA_ILi8EEESG_EEENS5_IJSG_SC_EEEEEEEvNS4_8identityES10_S1A_vS1B_EENS_8epilogue10collective18CollectiveEpilogueINS1D_23Sm100TmaWarpSpecializedILi4ELi2ELi64ELb1ELb0EEEJNS5_IJNSA_ILi128EEESF_SG_EEENS5_IJNSS_IS1I_SC_EENSS_INSA_ILi64EEESC_EEEEESI_SJ_SI_SJ_NS1D_6fusion15FusionCallbacksIS1H_NS1O_17LinearCombinationISI_fSI_fLNS_15FloatRoundStyleE2EEES1J_S1N_JEEENS4_5SM1004TMEM4LOAD26SM100_TMEM_LOAD_32dp32b64xENS4_13SM90_TMA_LOADENS11_INS12_ILi3ELi4ELi3EEES15_NSS_INS5_IJS16_S1L_EEENS5_IJS1L_SC_EEEEEEENS4_39AutoVectorizingCopyWithAssumedAlignmentILi128EEENS4_14SM90_TMA_STOREES23_S25_S25_EEEvvEEEEvNT_6ParamsE,@function
        .size           _ZN7cutlass13device_kernelINS_4gemm6kernel13GemmUniversalIN4cute5tupleIJiiiiEEENS1_10collective13CollectiveMmaINS1_35MainloopSm100TmaUmmaWarpSpecializedILi10ELi2ELi2ENS5_IJNS4_1CILi2EEENSA_ILi1EEESC_EEEEENS5_IJNSA_ILi256EEESF_NSA_ILi32EEEEEENS_6half_tENS5_IJlSC_lEEESI_SJ_NS4_8TiledMMAINS4_8MMA_AtomIJNS4_26SM100_MMA_F16BF16_2x1SM_SSISI_SI_fLi256ELi256ELNS4_4UMMA5MajorE0ELSO_0ELNSN_7ScaleInE0ELSP_0EEEEEENS4_6LayoutINS5_IJSC_SC_SC_EEENS5_IJNSA_ILi0EEESU_SU_EEEEENS5_IJNS4_10UnderscoreESX_SX_EEEEENS4_18SM100_TMA_2SM_LOADENS4_14ComposedLayoutINS4_7SwizzleILi2ELi4ELi3EEENS4_18smem_ptr_flag_bitsILi16EEENSS_INS5_IJNSA_ILi8EEESG_EEENS5_IJSG_SC_EEEEEEEvNS4_8identityES10_S1A_vS1B_EENS_8epilogue10collective18CollectiveEpilogueINS1D_23Sm100TmaWarpSpecializedILi4ELi2ELi64ELb1ELb0EEEJNS5_IJNSA_ILi128EEESF_SG_EEENS5_IJNSS_IS1I_SC_EENSS_INSA_ILi64EEESC_EEEEESI_SJ_SI_SJ_NS1D_6fusion15FusionCallbacksIS1H_NS1O_17LinearCombinationISI_fSI_fLNS_15FloatRoundStyleE2EEES1J_S1N_JEEENS4_5SM1004TMEM4LOAD26SM100_TMEM_LOAD_32dp32b64xENS4_13SM90_TMA_LOADENS11_INS12_ILi3ELi4ELi3EEES15_NSS_INS5_IJS16_S1L_EEENS5_IJS1L_SC_EEEEEEENS4_39AutoVectorizingCopyWithAssumedAlignmentILi128EEENS4_14SM90_TMA_STOREES23_S25_S25_EEEvvEEEEvNT_6ParamsE,(.L_x_210 - _ZN7cutlass13device_kernelINS_4gemm6kernel13GemmUniversalIN4cute5tupleIJiiiiEEENS1_10collective13CollectiveMmaINS1_35MainloopSm100TmaUmmaWarpSpecializedILi10ELi2ELi2ENS5_IJNS4_1CILi2EEENSA_ILi1EEESC_EEEEENS5_IJNSA_ILi256EEESF_NSA_ILi32EEEEEENS_6half_tENS5_IJlSC_lEEESI_SJ_NS4_8TiledMMAINS4_8MMA_AtomIJNS4_26SM100_MMA_F16BF16_2x1SM_SSISI_SI_fLi256ELi256ELNS4_4UMMA5MajorE0ELSO_0ELNSN_7ScaleInE0ELSP_0EEEEEENS4_6LayoutINS5_IJSC_SC_SC_EEENS5_IJNSA_ILi0EEESU_SU_EEEEENS5_IJNS4_10UnderscoreESX_SX_EEEEENS4_18SM100_TMA_2SM_LOADENS4_14ComposedLayoutINS4_7SwizzleILi2ELi4ELi3EEENS4_18smem_ptr_flag_bitsILi16EEENSS_INS5_IJNSA_ILi8EEESG_EEENS5_IJSG_SC_EEEEEEEvNS4_8identityES10_S1A_vS1B_EENS_8epilogue10collective18CollectiveEpilogueINS1D_23Sm100TmaWarpSpecializedILi4ELi2ELi64ELb1ELb0EEEJNS5_IJNSA_ILi128EEESF_SG_EEENS5_IJNSS_IS1I_SC_EENSS_INSA_ILi64EEESC_EEEEESI_SJ_SI_SJ_NS1D_6fusion15FusionCallbacksIS1H_NS1O_17LinearCombinationISI_fSI_fLNS_15FloatRoundStyleE2EEES1J_S1N_JEEENS4_5SM1004TMEM4LOAD26SM100_TMEM_LOAD_32dp32b64xENS4_13SM90_TMA_LOADENS11_INS12_ILi3ELi4ELi3EEES15_NSS_INS5_IJS16_S1L_EEENS5_IJS1L_SC_EEEEEEENS4_39AutoVectorizingCopyWithAssumedAlignmentILi128EEENS4_14SM90_TMA_STOREES23_S25_S25_EEEvvEEEEvNT_6ParamsE)
        .other          _ZN7cutlass13device_kernelINS_4gemm6kernel13GemmUniversalIN4cute5tupleIJiiiiEEENS1_10collective13CollectiveMmaINS1_35MainloopSm100TmaUmmaWarpSpecializedILi10ELi2ELi2ENS5_IJNS4_1CILi2EEENSA_ILi1EEESC_EEEEENS5_IJNSA_ILi256EEESF_NSA_ILi32EEEEEENS_6half_tENS5_IJlSC_lEEESI_SJ_NS4_8TiledMMAINS4_8MMA_AtomIJNS4_26SM100_MMA_F16BF16_2x1SM_SSISI_SI_fLi256ELi256ELNS4_4UMMA5MajorE0ELSO_0ELNSN_7ScaleInE0ELSP_0EEEEEENS4_6LayoutINS5_IJSC_SC_SC_EEENS5_IJNSA_ILi0EEESU_SU_EEEEENS5_IJNS4_10UnderscoreESX_SX_EEEEENS4_18SM100_TMA_2SM_LOADENS4_14ComposedLayoutINS4_7SwizzleILi2ELi4ELi3EEENS4_18smem_ptr_flag_bitsILi16EEENSS_INS5_IJNSA_ILi8EEESG_EEENS5_IJSG_SC_EEEEEEEvNS4_8identityES10_S1A_vS1B_EENS_8epilogue10collective18CollectiveEpilogueINS1D_23Sm100TmaWarpSpecializedILi4ELi2ELi64ELb1ELb0EEEJNS5_IJNSA_ILi128EEESF_SG_EEENS5_IJNSS_IS1I_SC_EENSS_INSA_ILi64EEESC_EEEEESI_SJ_SI_SJ_NS1D_6fusion15FusionCallbacksIS1H_NS1O_17LinearCombinationISI_fSI_fLNS_15FloatRoundStyleE2EEES1J_S1N_JEEENS4_5SM1004TMEM4LOAD26SM100_TMEM_LOAD_32dp32b64xENS4_13SM90_TMA_LOADENS11_INS12_ILi3ELi4ELi3EEES15_NSS_INS5_IJS16_S1L_EEENS5_IJS1L_SC_EEEEEEENS4_39AutoVectorizingCopyWithAssumedAlignmentILi128EEENS4_14SM90_TMA_STOREES23_S25_S25_EEEvvEEEEvNT_6ParamsE,@"STO_CUDA_ENTRY STV_DEFAULT"
_ZN7cutlass13device_kernelINS_4gemm6kernel13GemmUniversalIN4cute5tupleIJiiiiEEENS1_10collective13CollectiveMmaINS1_35MainloopSm100TmaUmmaWarpSpecializedILi10ELi2ELi2ENS5_IJNS4_1CILi2EEENSA_ILi1EEESC_EEEEENS5_IJNSA_ILi256EEESF_NSA_ILi32EEEEEENS_6half_tENS5_IJlSC_lEEESI_SJ_NS4_8TiledMMAINS4_8MMA_AtomIJNS4_26SM100_MMA_F16BF16_2x1SM_SSISI_SI_fLi256ELi256ELNS4_4UMMA5MajorE0ELSO_0ELNSN_7ScaleInE0ELSP_0EEEEEENS4_6LayoutINS5_IJSC_SC_SC_EEENS5_IJNSA_ILi0EEESU_SU_EEEEENS5_IJNS4_10UnderscoreESX_SX_EEEEENS4_18SM100_TMA_2SM_LOADENS4_14ComposedLayoutINS4_7SwizzleILi2ELi4ELi3EEENS4_18smem_ptr_flag_bitsILi16EEENSS_INS5_IJNSA_ILi8EEESG_EEENS5_IJSG_SC_EEEEEEEvNS4_8identityES10_S1A_vS1B_EENS_8epilogue10collective18CollectiveEpilogueINS1D_23Sm100TmaWarpSpecializedILi4ELi2ELi64ELb1ELb0EEEJNS5_IJNSA_ILi128EEESF_SG_EEENS5_IJNSS_IS1I_SC_EENSS_INSA_ILi64EEESC_EEEEESI_SJ_SI_SJ_NS1D_6fusion15FusionCallbacksIS1H_NS1O_17LinearCombinationISI_fSI_fLNS_15FloatRoundStyleE2EEES1J_S1N_JEEENS4_5SM1004TMEM4LOAD26SM100_TMEM_LOAD_32dp32b64xENS4_13SM90_TMA_LOADENS11_INS12_ILi3ELi4ELi3EEES15_NSS_INS5_IJS16_S1L_EEENS5_IJS1L_SC_EEEEEEENS4_39AutoVectorizingCopyWithAssumedAlignmentILi128EEENS4_14SM90_TMA_STOREES23_S25_S25_EEEvvEEEEvNT_6ParamsE:
[----:B------:R-:W1:Y:S01]  /*0000*/  LDC R1, c[0x0][0x37c] ;  /* 0x0000df00ff017b82 */ /* 0x000e620000000800 */
[----:B------:R-:W2:Y:S01]  /*0010*/  S2R R170, SR_TID.X ;  /* 0x0000000000aa7919 */ /* 0x000ea20000002100 */
[----:B------:R-:W3:Y:S06]  /*0020*/  LDCU.64 UR6, c[0x0][0x890] ;  /* 0x00011200ff0677ac */ /* 0x000eec0008000a00 */
[----:B------:R-:W4:Y:S01]  /*0030*/  S2UR UR37, SR_CgaCtaId ;  /* 0x00000000002579c3 */ /* 0x000f220000008800 */
[----:B------:R-:W-:Y:S02]  /*0040*/  PRMT R155, RZ, 0x7610, R155 ;  /* 0x00007610ff9b7816 */ /* 0x000fe4000000009b */
[----:B------:R-:W-:Y:S01]  /*0050*/  ELECT P1, URZ, PT ;  /* 0x0000000000ff782f */ /* 0x000fe20003820000 */
[----:B------:R-:W1:Y:S01]  /*0060*/  LDCU.64 UR46, c[0x0][0x358] ;  /* 0x00006b00ff2e77ac */ /* 0x000e620008000a00 */
[----:B---3--:R-:W-:-:S04]  /*0070*/  UISETP.NE.U32.AND UP0, UPT, UR6, URZ, UPT ;  /* 0x000000ff0600728c */ /* 0x008fc8000bf05070 */
[----:B------:R-:W-:Y:S02]  /*0080*/  UISETP.NE.AND.EX UP0, UPT, UR7, URZ, UPT, UP0 ;  /* 0x000000ff0700728c */ /* 0x000fe4000bf05300 */
[----:B----4-:R-:W-:Y:S02]  /*0090*/  ULOP3.LUT UR5, UR37, 0x1, URZ, 0xc0, !UPT ;  /* 0x0000000125057892 */ /* 0x010fe4000f8ec0ff */
[----:B------:R-:W-:Y:S01]  /*00a0*/  ULOP3.LUT UR4, UR37, 0x1, URZ, 0x3c, !UPT ;  /* 0x0000000125047892 */ /* 0x000fe2000f8e3cff */
[----:B--2---:R-:W-:-:S05]  /*00b0*/  SHF.R.U32.HI R162, RZ, 0x5, R170 ;  /* 0x00000005ffa27819 */ /* 0x004fca00000116aa */
[----:B------:R-:W2:Y:S02]  /*00c0*/  SHFL.IDX PT, R0, R162, RZ, 0x1f ;  /* 0x00001fffa2007589 */ /* 0x000ea400000e0000 */
[----:B--2---:R-:W-:Y:S01]  /*00d0*/  R2UR UR10, R0 ;  /* 0x00000000000a72ca */ /* 0x004fe200000e0000 */
[----:B-1----:R-:W-:-:S14]  /*00e0*/  BRA.U UP0, `(.L_x_0) ;  /* 0x00000001002c7547 */ /* 0x002fdc000b800000 */
[----:B------:R-:W1:Y:S02]  /*00f0*/  LDCU.64 UR8, c[0x0][0x888] ;  /* 0x00011100ff0877ac */ /* 0x000e640008000a00 */
[----:B-1----:R-:W-:-:S04]  /*0100*/  UISETP.NE.U32.AND UP0, UPT, UR8, URZ, UPT ;  /* 0x000000ff0800728c */ /* 0x002fc8000bf05070 */
[----:B------:R-:W-:-:S09]  /*0110*/  UISETP.NE.AND.EX UP0, UPT, UR9, URZ, UPT, UP0 ;  /* 0x000000ff0900728c */ /* 0x000fd2000bf05300 */
[----:B------:R-:W-:Y:S05]  /*0120*/  BRA.U !UP0, `(.L_x_1) ;  /* 0x0000000108107547 */ /* 0x000fea000b800000 */
[----:B------:R-:W1:Y:S02]  /*0130*/  LDC.64 R2, c[0x0][0x888] ;  /* 0x00022200ff027b82 */ /* 0x000e640000000a00 */
[----:B-1----:R1:W5:Y:S01]  /*0140*/  LDG.E R81, desc[UR46][R2.64] ;  /* 0x0000002e02517981 */ /* 0x002362000c1e1900 */
[----:B------:R-:W-:Y:S01]  /*0150*/  HFMA2 R155, -RZ, RZ, 0, 5.9604644775390625e-08 ;  /* 0x00000001ff9b7431 */ /* 0x000fe200000001ff */
[----:B------:R-:W-:Y:S05]  /*0160*/  BRA `(.L_x_0) ;  /* 0x00000000000c7947 */ /* 0x000fea0003800000 */
.L_x_1:
[----:B------:R-:W1:Y:S01]  /*0170*/  LDCU UR8, c[0x0][0x880] ;  /* 0x00011000ff0877ac */ /* 0x000e620008000800 */
[----:B------:R-:W-:Y:S01]  /*0180*/  HFMA2 R155, -RZ, RZ, 0, 5.9604644775390625e-08 ;  /* 0x00000001ff9b7431 */ /* 0x000fe200000001ff */
[----:B-1----:R-:W-:-:S07]  /*0190*/  MOV R81, UR8 ;  /* 0x0000000800517c02 */ /* 0x002fce0008000f00 */
.L_x_0:
[----:B------:R-:W2:Y:S02]  /*01a0*/  LDCU.64 UR8, c[0x0][0x8b0] ;  /* 0x00011600ff0877ac */ /* 0x000ea40008000a00 */
[----:B--2---:R-:W-:-:S04]  /*01b0*/  UISETP.NE.U32.AND UP0, UPT, UR8, URZ, UPT ;  /* 0x000000ff0800728c */ /* 0x004fc8000bf05070 */
[----:B------:R-:W-:-:S09]  /*01c0*/  UISETP.NE.AND.EX UP0, UPT, UR9, URZ, UPT, UP0 ;  /* 0x000000ff0900728c */ /* 0x000fd2000bf05300 */
[----:B------:R-:W-:Y:S05]  /*01d0*/  BRA.U UP0, `(.L_x_2) ;  /* 0x0000000100247547 */ /* 0x000fea000b800000 */
[----:B------:R-:W2:Y:S02]  /*01e0*/  LDCU.64 UR8, c[0x0][0x8a8] ;  /* 0x00011500ff0877ac */ /* 0x000ea40008000a00 */
[----:B--2---:R-:W-:-:S04]  /*01f0*/  UISETP.NE.U32.AND UP0, UPT, UR8, URZ, UPT ;  /* 0x000000ff0800728c */ /* 0x004fc8000bf05070 */
[----:B------:R-:W-:-:S09]  /*0200*/  UISETP.NE.AND.EX UP0, UPT, UR9, URZ, UPT, UP0 ;  /* 0x000000ff0900728c */ /* 0x000fd2000bf05300 */
[----:B------:R-:W-:Y:S05]  /*0210*/  BRA.U !UP0, `(.L_x_3) ;  /* 0x00000001080c7547 */ /* 0x000fea000b800000 */
[----:B------:R-:W2:Y:S02]  /*0220*/  LDC.64 R78, c[0x0][0x8a8] ;  /* 0x00022a00ff4e7b82 */ /* 0x000ea40000000a00 */
[----:B--2---:R2:W5:Y:S01]  /*0230*/  LDG.E R78, desc[UR46][R78.64] ;  /* 0x0000002e4e4e7981 */ /* 0x004562000c1e1900 */
[----:B------:R-:W-:Y:S05]  /*0240*/  BRA `(.L_x_2) ;  /* 0x0000000000087947 */ /* 0x000fea0003800000 */
.L_x_3:
[----:B------:R-:W2:Y:S02]  /*0250*/  LDCU UR8, c[0x0][0x8a0] ;  /* 0x00011400ff0877ac */ /* 0x000ea40008000800 */
[----:B--2---:R-:W-:Y:S02]  /*0260*/  MOV R78, UR8 ;  /* 0x00000008004e7c02 */ /* 0x004fe40008000f00 */
.L_x_2:
[----:B------:R-:W-:Y:S01]  /*0270*/  IMAD.U32 R0, RZ, RZ, UR10 ;  /* 0x0000000aff007e24 */ /* 0x000fe2000f8e00ff */
[----:B------:R-:W-:Y:S04]  /*0280*/  BSSY.RECONVERGENT B0, `(.L_x_4) ;  /* 0x000000c000007945 */ /* 0x000fe80003800200 */
[C---:B------:R-:W-:Y:S02]  /*0290*/  ISETP.NE.OR P2, PT, R0.reuse, 0x1, !P1 ;  /* 0x000000010000780c */ /* 0x040fe40004f45670 */
[----:B------:R-:W-:-:S11]  /*02a0*/  ISETP.NE.OR P0, PT, R0, 0x3, !P1 ;  /* 0x000000030000780c */ /* 0x000fd60004f05670 */
[----:B------:R-:W-:Y:S05]  /*02b0*/  @P2 BRA `(.L_x_5) ;  /* 0x0000000000202947 */ /* 0x000fea0003800000 */
[----:B------:R-:W3:Y:S02]  /*02c0*/  LDCU.64 UR8, c[0x0][0x348] ;  /* 0x00006900ff0877ac */ /* 0x000ee40008000a00 */
[----:B---3--:R-:W-:Y:S02]  /*02d0*/  UIADD3 UR12, UP1, UPT, UR8, 0x80, URZ ;  /* 0x00000080080c7890 */ /* 0x008fe4000ff3e0ff */
[----:B------:R-:W-:Y:S02]  /*02e0*/  UIADD3 UR8, UP0, UPT, UR8, 0x180, URZ ;  /* 0x0000018008087890 */ /* 0x000fe4000ff1e0ff */
[----:B------:R-:W-:Y:S02]  /*02f0*/  UIADD3.X UR13, UPT, UPT, URZ, UR9, URZ, UP1, !UPT ;  /* 0x00000009ff0d7290 */ /* 0x000fe40008ffe4ff */
[----:B------:R-:W-:-:S07]  /*0300*/  UIADD3.X UR9, UPT, UPT, URZ, UR9, URZ, UP0, !UPT ;  /* 0x00000009ff097290 */ /* 0x000fce00087fe4ff */
[----:B------:R3:W-:Y:S02]  /*0310*/  UTMACCTL.PF [UR12] ;  /* 0x000000000c0079b9 */ /* 0x0007e40008040000 */
[----:B------:R3:W-:Y:S02]  /*0320*/  UTMACCTL.PF [UR8] ;  /* 0x00000000080079b9 */ /* 0x0007e40008040000 */
[----:B---3--:R-:W-:Y:S01]  /*0330*/  NOP ;  /* 0x0000000000007918 */ /* 0x008fe20000000000 */
.L_x_5:
[----:B------:R-:W-:Y:S05]  /*0340*/  BSYNC.RECONVERGENT B0 ;  /* 0x0000000000007941 */ /* 0x000fea0003800200 */
.L_x_4:
[----:B------:R-:W-:Y:S04]  /*0350*/  BSSY.RECONVERGENT B0, `(.L_x_6) ;  /* 0x000000a000007945 */ /* 0x000fe80003800200 */
        /* <DEDUP_REMOVED lines=9> */
.L_x_7:
[----:B------:R-:W-:Y:S05]  /*03f0*/  BSYNC.RECONVERGENT B0 ;  /* 0x0000000000007941 */ /* 0x000fea0003800200 */
.L_x_6:
[----:B------:R-:W3:Y:S01]  /*0400*/  LDCU.64 UR8, c[0x0][0x888] ;  /* 0x00011100ff0877ac */ /* 0x000ee20008000a00 */
[----:B------:R-:W-:Y:S02]  /*0410*/  UISETP.EQ.U32.AND UP1, UPT, UR6, URZ, UPT ;  /* 0x000000ff0600728c */ /* 0x000fe4000bf22070 */
[----:B------:R-:W-:Y:S02]  /*0420*/  UPLOP3.LUT UP5, UPT, UPT, UPT, UPT, 0x80, 0x8 ;  /* 0x000000000008789c */ /* 0x000fe40003faf070 */
[----:B---3--:R-:W-:-:S04]  /*0430*/  UISETP.NE.U32.AND UP0, UPT, UR8, URZ, UPT ;  /* 0x000000ff0800728c */ /* 0x008fc8000bf05070 */
[----:B------:R-:W-:-:S04]  /*0440*/  UISETP.NE.AND.EX UP0, UPT, UR9, URZ, UPT, UP0 ;  /* 0x000000ff0900728c */ /* 0x000fc8000bf05300 */
[----:B------:R-:W-:-:S04]  /*0450*/  UISETP.EQ.OR.EX UP2, UPT, UR7, URZ, !UP0, UP1 ;  /* 0x000000ff0700728c */ /* 0x000fc8000c742710 */
[----:B------:R-:W-:-:S05]  /*0460*/  UP2UR UR50, UPR, URZ, 0x4 ;  /* 0x00000004ff327883 */ /* 0x000fca0008000000 */
[----:B------:R-:W-:Y:S07]  /*0470*/  BRA.U !UP2, `(.L_x_8) ;  /* 0x000000010a207547 */ /* 0x000fee000b800000 */
[----:B------:R-:W-:Y:S01]  /*0480*/  UISETP.NE.U32.AND UP2, UPT, UR6, URZ, UPT ;  /* 0x000000ff0600728c */ /* 0x000fe2000bf45070 */
[----:B-----5:R-:W-:Y:S01]  /*0490*/  FSETP.NEU.AND P0, PT, R81, RZ, PT ;  /* 0x000000ff5100720b */ /* 0x020fe20003f0d000 */
[----:B------:R-:W-:Y:S02]  /*04a0*/  USEL UR6, URZ, 0xffffffff, UP0 ;  /* 0xffffffffff067887 */ /* 0x000fe40008000000 */
[----:B------:R-:W-:-:S10]  /*04b0*/  UISETP.NE.AND.EX UP2, UPT, UR7, URZ, UPT, UP2 ;  /* 0x000000ff0700728c */ /* 0x000fd4000bf45320 */
[----:B------:R-:W-:Y:S01]  /*04c0*/  VOTEU.ANY UP1, P0 ;  /* 0x0000000000ff7886 */ /* 0x000fe20000020100 */
[----:B------:R-:W-:-:S04]  /*04d0*/  @!UP2 USEL UR6, URZ, 0xffffffff, UP1 ;  /* 0xffffffffff06a887 */ /* 0x000fc80008800000 */
[----:B------:R-:W-:-:S04]  /*04e0*/  ULOP3.LUT UR6, UR6, 0x1, URZ, 0xc0, !UPT ;  /* 0x0000000106067892 */ /* 0x000fc8000f8ec0ff */
[----:B------:R-:W-:-:S11]  /*04f0*/  UISETP.NE.U32.AND UP5, UPT, UR6, 0x1, UPT ;  /* 0x000000010600788c */ /* 0x000fd6000bfa5070 */
.L_x_8:
[----:B------:R-:W3:Y:S01]  /*0500*/  SHFL.IDX PT, R0, R162, RZ, 0x1f ;  /* 0x00001fffa2007589 */ /* 0x000ee200000e0000 */
[----:B------:R-:W-:-:S04]  /*0510*/  UISETP.NE.AND UP1, UPT, UR10, 0x2, UPT ;  /* 0x000000020a00788c */ /* 0x000fc8000bf25270 */
[----:B------:R-:W-:Y:S02]  /*0520*/  UISETP.EQ.AND UP2, UPT, UR5, URZ, !UP1 ;  /* 0x000000ff0500728c */ /* 0x000fe4000cf42270 */
[----:B------:R-:W-:-:S04]  /*0530*/  USEL UR6, URZ, 0x1, UP1 ;  /* 0x00000001ff067887 */ /* 0x000fc80008800000 */
[----:B------:R-:W-:Y:S02]  /*0540*/  PLOP3.LUT P5, PT, P1, PT, UP2, 0x80, 0x8 ;  /* 0x000000000008781c */ /* 0x000fe40000faf028 */
[----:B---3--:R-:W-:-:S13]  /*0550*/  ISETP.NE.AND P0, PT, R0, RZ, PT ;  /* 0x000000ff0000720c */ /* 0x008fda0003f05270 */
[----:B------:R-:W-:Y:S05]  /*0560*/  @P0 BRA `(.L_x_9) ;  /* 0x0000000000800947 */ /* 0x000fea0003800000 */
[----:B------:R-:W-:Y:S01]  /*0570*/  ELECT P0, URZ, PT ;  /* 0x0000000000ff782f */ /* 0x000fe20003800000 */
[----:B------:R-:W-:-:S12]  /*0580*/  BSSY.RECONVERGENT B0, `(.L_x_9) ;  /* 0x000001e000007945 */ /* 0x000fd80003800200 */
[----:B------:R-:W-:Y:S05]  /*0590*/  @!P0 BRA `(.L_x_10) ;  /* 0x0000000000708947 */ /* 0x000fea0003800000 */
[----:B------:R-:W-:Y:S01]  /*05a0*/  UMOV UR8, 0x400 ;  /* 0x0000040000087882 */ /* 0x000fe20000000000 */
[----:B------:R-:W-:Y:S01]  /*05b0*/  UMOV UR7, 0x1 ;  /* 0x0000000100077882 */ /* 0x000fe20000000000 */
[----:B------:R-:W-:Y:S02]  /*05c0*/  ULEA UR8, UR37, UR8, 0x18 ;  /* 0x0000000825087291 */ /* 0x000fe4000f8ec0ff */
[----:B------:R-:W-:-:S04]  /*05d0*/  UIADD3 UR12, UPT, UPT, -UR7, 0x100000, URZ ;  /* 0x00100000070c7890 */ /* 0x000fc8000fffe1ff */
[----:B------:R-:W-:Y:S02]  /*05e0*/  USHF.L.U32 UR13, UR12, 0xb, URZ ;  /* 0x0000000b0c0d7899 */ /* 0x000fe400080006ff */
[----:B------:R-:W-:Y:S01]  /*05f0*/  USHF.L.U32 UR12, UR12, 0x1, URZ ;  /* 0x000000010c0c7899 */ /* 0x000fe200080006ff */
[----:B------:R-:W3:Y:S11]  /*0600*/  FENCE.VIEW.ASYNC.S ;  /* 0x00000000000073c6 */ /* 0x000ef60000000000 */
[----:B---3--:R3:W4:Y:S01]  /*0610*/  SYNCS.EXCH.64 URZ, [UR8], UR12 ;  /* 0x0000000c08ff75b2 */ /* 0x0087220008000100 */
[----:B------:R3:W1:Y:S01]  /*0620*/  SYNCS.EXCH.64 URZ, [UR8+0x50], UR12 ;  /* 0x0000500c08ff75b2 */ /* 0x0006620008000100 */
        /* <DEDUP_REMOVED lines=17> */
[----:B------:R3:W1:Y:S02]  /*0740*/  SYNCS.EXCH.64 URZ, [UR8+0x98], UR12 ;  /* 0x0000980c08ff75b2 */ /* 0x0006640008000100 */
[----:B---3--:R-:W-:Y:S01]  /*0750*/  NOP ;  /* 0x0000000000007918 */ /* 0x008fe20000000000 */
.L_x_10:
[----:B------:R-:W-:Y:S05]  /*0760*/  BSYNC.RECONVERGENT B0 ;  /* 0x0000000000007941 */ /* 0x000fea0003800200 */
.L_x_9:
[----:B------:R-:W3:Y:S01]  /*0770*/  SHFL.IDX PT, R0, R162, RZ, 0x1f ;  /* 0x00001fffa2007589 */ /* 0x000ee200000e0000 */
[----:B------:R-:W-:Y:S01]  /*0780*/  NOP ;  /* 0x0000000000007918 */ /* 0x000fe20000000000 */
[----:B---3--:R-:W-:-:S13]  /*0790*/  ISETP.NE.AND P0, PT, R0, 0x1, PT ;  /* 0x000000010000780c */ /* 0x008fda0003f05270 */
[----:B------:R-:W-:Y:S05]  /*07a0*/  @P0 BRA `(.L_x_11) ;  /* 0x0000000000540947 */ /* 0x000fea0003800000 */
[----:B------:R-:W-:Y:S01]  /*07b0*/  UMOV UR9, 0x400 ;  /* 0x0000040000097882 */ /* 0x000fe20000000000 */
[----:B------:R-:W-:Y:S01]  /*07c0*/  UMOV UR8, 0x20 ;  /* 0x0000002000087882 */ /* 0x000fe20000000000 */
[----:B------:R-:W-:Y:S01]  /*07d0*/  UMOV UR7, 0x80 ;  /* 0x0000008000077882 */ /* 0x000fe20000000000 */
[----:B------:R-:W-:Y:S02]  /*07e0*/  ULEA UR9, UR37, UR9, 0x18 ;  /* 0x0000000925097291 */ /* 0x000fe4000f8ec0ff */
[----:B------:R-:W-:-:S04]  /*07f0*/  UIADD3 UR12, UPT, UPT, -UR8, 0x100000, URZ ;  /* 0x00100000080c7890 */ /* 0x000fc8000fffe1ff */
[----:B------:R-:W-:Y:S02]  /*0800*/  USHF.L.U32 UR13, UR12, 0xb, URZ ;  /* 0x0000000b0c0d7899 */ /* 0x000fe400080006ff */
[----:B------:R-:W-:Y:S02]  /*0810*/  USHF.L.U32 UR12, UR12, 0x1, URZ ;  /* 0x000000010c0c7899 */ /* 0x000fe400080006ff */
[----:B------:R-:W-:-:S04]  /*0820*/  UIADD3 UR14, UPT, UPT, -UR7, 0x100000, URZ ;  /* 0x00100000070e7890 */ /* 0x000fc8000fffe1ff */
[----:B------:R-:W-:Y:S02]  /*0830*/  USHF.L.U32 UR15, UR14, 0xb, URZ ;  /* 0x0000000b0e0f7899 */ /* 0x000fe400080006ff */
[----:B------:R-:W-:Y:S01]  /*0840*/  USHF.L.U32 UR14, UR14, 0x1, URZ ;  /* 0x000000010e0e7899 */ /* 0x000fe200080006ff */
[----:B------:R-:W-:Y:S01]  /*0850*/  ELECT P0, URZ, PT ;  /* 0x0000000000ff782f */ /* 0x000fe20003800000 */
[----:B------:R-:W3:Y:S02]  /*0860*/  FENCE.VIEW.ASYNC.S ;  /* 0x00000000000073c6 */ /* 0x000ee40000000000 */
[----:B---3--:R3:W1:Y:S08]  /*0870*/  SYNCS.EXCH.64 URZ, [UR9+0xa0], UR12 ;  /* 0x0000a00c09ff75b2 */ /* 0x0086700008000100 */
[----:B------:R3:W1:Y:S01]  /*0880*/  SYNCS.EXCH.64 URZ, [UR9+0xc0], UR14 ;  /* 0x0000c00e09ff75b2 */ /* 0x0006620008000100 */
[----:B------:R3:W1:Y:S01]  /*0890*/  SYNCS.EXCH.64 URZ, [UR9+0xa8], UR12 ;  /* 0x0000a80c09ff75b2 */ /* 0x0006620008000100 */
[----:B------:R3:W1:Y:S01]  /*08a0*/  SYNCS.EXCH.64 URZ, [UR9+0xc8], UR14 ;  /* 0x0000c80e09ff75b2 */ /* 0x0006620008000100 */
[----:B------:R3:W1:Y:S01]  /*08b0*/  SYNCS.EXCH.64 URZ, [UR9+0xb0], UR12 ;  /* 0x0000b00c09ff75b2 */ /* 0x0006620008000100 */
[----:B------:R3:W1:Y:S01]  /*08c0*/  SYNCS.EXCH.64 URZ, [UR9+0xd0], UR14 ;  /* 0x0000d00e09ff75b2 */ /* 0x0006620008000100 */
[----:B------:R3:W1:Y:S01]  /*08d0*/  SYNCS.EXCH.64 URZ, [UR9+0xb8], UR12 ;  /* 0x0000b80c09ff75b2 */ /* 0x0006620008000100 */
[----:B------:R3:W1:Y:S01]  /*08e0*/  SYNCS.EXCH.64 URZ, [UR9+0xd8], UR14 ;  /* 0x0000d80e09ff75b2 */ /* 0x0006620008000100 */
[----:B------:R-:W-:Y:S01]  /*08f0*/  NOP ;  /* 0x0000000000007918 */ /* 0x000fe20000000000 */
.L_x_11:
[----:B------:R-:W2:Y:S01]  /*0900*/  SHFL.IDX PT, R0, R162, RZ, 0x1f ;  /* 0x00001fffa2007589 */ /* 0x000ea200000e0000 */
[----:B------:R-:W-:Y:S01]  /*0910*/  NOP ;  /* 0x0000000000007918 */ /* 0x000fe20000000000 */
[----:B--2---:R-:W-:-:S13]  /*0920*/  ISETP.NE.AND P0, PT, R0, 0x3, PT ;  /* 0x000000030000780c */ /* 0x004fda0003f05270 */
[----:B------:R-:W-:Y:S05]  /*0930*/  @P0 BRA `(.L_x_12) ;  /* 0x00000000002c0947 */ /* 0x000fea0003800000 */
[----:B------:R-:W-:Y:S01]  /*0940*/  UMOV UR8, 0x400 ;  /* 0x0000040000087882 */ /* 0x000fe20000000000 */
[----:B------:R-:W-:Y:S01]  /*0950*/  UMOV UR7, 0x20 ;  /* 0x0000002000077882 */ /* 0x000fe20000000000 */
[----:B------:R-:W-:Y:S02]  /*0960*/  ULEA UR8, UR37, UR8, 0x18 ;  /* 0x0000000825087291 */ /* 0x000fe4000f8ec0ff */
[----:B---3--:R-:W-:-:S04]  /*0970*/  UIADD3 UR12, UPT, UPT, -UR7, 0x100000, URZ ;  /* 0x00100000070c7890 */ /* 0x008fc8000fffe1ff */
[----:B------:R-:W-:Y:S02]  /*0980*/  USHF.L.U32 UR13, UR12, 0xb, URZ ;  /* 0x0000000b0c0d7899 */ /* 0x000fe400080006ff */
[----:B------:R-:W-:Y:S01]  /*0990*/  USHF.L.U32 UR12, UR12, 0x1, URZ ;  /* 0x000000010c0c7899 */ /* 0x000fe200080006ff */
[----:B------:R-:W-:Y:S01]  /*09a0*/  ELECT P0, URZ, PT ;  /* 0x0000000000ff782f */ /* 0x000fe20003800000 */
[----:B------:R-:W2:Y:S10]  /*09b0*/  FENCE.VIEW.ASYNC.S ;  /* 0x00000000000073c6 */ /* 0x000eb40000000000 */
[----:B--2---:R2:W3:Y:S01]  /*09c0*/  SYNCS.EXCH.64 URZ, [UR8+0xe0], UR12 ;  /* 0x0000e00c08ff75b2 */ /* 0x0044e20008000100 */
[----:B------:R2:W1:Y:S01]  /*09d0*/  SYNCS.EXCH.64 URZ, [UR8+0xe8], UR12 ;  /* 0x0000e80c08ff75b2 */ /* 0x0004620008000100 */
[----:B------:R-:W-:Y:S01]  /*09e0*/  NOP ;  /* 0x0000000000007918 */ /* 0x000fe20000000000 */
.L_x_12:
[----:B------:R-:W4:Y:S01]  /*09f0*/  SHFL.IDX PT, R0, R162, RZ, 0x1f ;  /* 0x00001fffa2007589 */ /* 0x000f2200000e0000 */
[----:B------:R-:W-:Y:S01]  /*0a00*/  NOP ;  /* 0x0000000000007918 */ /* 0x000fe20000000000 */
[----:B----4-:R-:W-:-:S13]  /*0a10*/  ISETP.NE.AND P0, PT, R0, 0x4, PT ;  /* 0x000000040000780c */ /* 0x010fda0003f05270 */
[----:B------:R-:W-:Y:S05]  /*0a20*/  @P0 BRA `(.L_x_13) ;  /* 0x0000000000480947 */ /* 0x000fea0003800000 */
[----:B---3--:R-:W-:Y:S01]  /*0a30*/  UMOV UR9, 0x1e0 ;  /* 0x000001e000097882 */ /* 0x008fe20000000000 */
[----:B--2---:R-:W-:Y:S01]  /*0a40*/  UMOV UR8, 0x400 ;  /* 0x0000040000087882 */ /* 0x004fe20000000000 */
[----:B------:R-:W-:Y:S01]  /*0a50*/  USEL UR9, UR9, 0x1a0, UP5 ;  /* 0x000001a009097887 */ /* 0x000fe2000a800000 */
        /* <DEDUP_REMOVED lines=9> */
[----:B------:R-:W2:Y:S02]  /*0af0*/  FENCE.VIEW.ASYNC.S ;  /* 0x00000000000073c6 */ /* 0x000ea40000000000 */
[----:B--2---:R4:W2:Y:S08]  /*0b00*/  SYNCS.EXCH.64 URZ, [UR8+0xf0], UR12 ;  /* 0x0000f00c08ff75b2 */ /* 0x0048b00008000100 */
[----:B------:R4:W3:Y:S01]  /*0b10*/  SYNCS.EXCH.64 URZ, [UR8+0x100], UR14 ;  /* 0x0001000e08ff75b2 */ /* 0x0008e20008000100 */
[----:B------:R4:W1:Y:S01]  /*0b20*/  SYNCS.EXCH.64 URZ, [UR8+0xf8], UR12 ;  /* 0x0000f80c08ff75b2 */ /* 0x0008620008000100 */
[----:B------:R4:W1:Y:S02]  /*0b30*/  SYNCS.EXCH.64 URZ, [UR8+0x108], UR14 ;  /* 0x0001080e08ff75b2 */ /* 0x0008640008000100 */
[----:B----4-:R-:W-:Y:S01]  /*0b40*/  NOP ;  /* 0x0000000000007918 */ /* 0x010fe20000000000 */
.L_x_13:
[----:B------:R-:W4:Y:S01]  /*0b50*/  SHFL.IDX PT, R0, R162, RZ, 0x1f ;  /* 0x00001fffa2007589 */ /* 0x000f2200000e0000 */
[----:B------:R-:W-:Y:S01]  /*0b60*/  NOP ;  /* 0x0000000000007918 */ /* 0x000fe20000000000 */
[----:B----4-:R-:W-:-:S13]  /*0b70*/  ISETP.NE.AND P0, PT, R0, 0x5, PT ;  /* 0x000000050000780c */ /* 0x010fda0003f05270 */
[----:B------:R-:W-:Y:S05]  /*0b80*/  @P0 BRA `(.L_x_14) ;  /* 0x0000000000440947 */ /* 0x000fea0003800000 */
[----:B---3--:R-:W-:Y:S01]  /*0b90*/  UMOV UR9, 0x400 ;  /* 0x0000040000097882 */ /* 0x008fe20000000000 */
[----:B--2---:R-:W-:Y:S01]  /*0ba0*/  UMOV UR8, 0x1 ;  /* 0x0000000100087882 */ /* 0x004fe20000000000 */
        /* <DEDUP_REMOVED lines=15> */
.L_x_14:
[----:B------:R-:W4:Y:S01]  /*0ca0*/  SHFL.IDX PT, R0, R162, RZ, 0x1f ;  /* 0x00001fffa2007589 */ /* 0x000f2200000e0000 */
[----:B------:R-:W-:Y:S01]  /*0cb0*/  ISETP.NE.OR P1, PT, RZ, UR10, !P1 ;  /* 0x0000000aff007c0c */ /* 0x000fe2000cf25670 */
[----:B------:R-:W-:Y:S01]  /*0cc0*/  NOP ;  /* 0x0000000000007918 */ /* 0x000fe20000000000 */
[----:B----4-:R-:W-:-:S13]  /*0cd0*/  ISETP.NE.AND P0, PT, R0, 0x3, PT ;  /* 0x000000030000780c */ /* 0x010fda0003f05270 */
[----:B------:R-:W-:Y:S05]  /*0ce0*/  @P0 BRA `(.L_x_15) ;  /* 0x0000000000340947 */ /* 0x000fea0003800000 */
[----:B--2---:R-:W-:Y:S01]  /*0cf0*/  UMOV UR8, 0x400 ;  /* 0x0000040000087882 */ /* 0x004fe20000000000 */
[----:B------:R-:W-:Y:S01]  /*0d00*/  UMOV UR7, 0x20 ;  /* 0x0000002000077882 */ /* 0x000fe20000000000 */
[----:B------:R-:W-:Y:S02]  /*0d10*/  ULEA UR8, UR37, UR8, 0x18 ;  /* 0x0000000825087291 */ /* 0x000fe4000f8ec0ff */
[----:B---3--:R-:W-:-:S04]  /*0d20*/  UIADD3 UR12, UPT, UPT, -UR7, 0x100000, URZ ;  /* 0x00100000070c7890 */ /* 0x008fc8000fffe1ff */
[----:B------:R-:W-:Y:S02]  /*0d30*/  USHF.L.U32 UR13, UR12, 0xb, URZ ;  /* 0x0000000b0c0d7899 */ /* 0x000fe400080006ff */
[----:B------:R-:W-:Y:S01]  /*0d40*/  USHF.L.U32 UR12, UR12, 0x1, URZ ;  /* 0x000000010c0c7899 */ /* 0x000fe200080006ff */
[----:B------:R-:W-:Y:S01]  /*0d50*/  ELECT P0, URZ, PT ;  /* 0x0000000000ff782f */ /* 0x000fe20003800000 */
[----:B------:R-:W2:Y:S10]  /*0d60*/  FENCE.VIEW.ASYNC.S ;  /* 0x00000000000073c6 */ /* 0x000eb40000000000 */
[----:B--2---:R4:W2:Y:S01]  /*0d70*/  SYNCS.EXCH.64 URZ, [UR8+0x130], UR12 ;  /* 0x0001300c08ff75b2 */ /* 0x0048a20008000100 */
[----:B------:R4:W3:Y:S01]  /*0d80*/  SYNCS.EXCH.64 URZ, [UR8+0x140], UR12 ;  /* 0x0001400c08ff75b2 */ /* 0x0008e20008000100 */
[----:B------:R4:W1:Y:S01]  /*0d90*/  SYNCS.EXCH.64 URZ, [UR8+0x138], UR12 ;  /* 0x0001380c08ff75b2 */ /* 0x0008620008000100 */
[----:B------:R4:W1:Y:S02]  /*0da0*/  SYNCS.EXCH.64 URZ, [UR8+0x148], UR12 ;  /* 0x0001480c08ff75b2 */ /* 0x0008640008000100 */
[----:B----4-:R-:W-:Y:S01]  /*0db0*/  NOP ;  /* 0x0000000000007918 */ /* 0x010fe20000000000 */
.L_x_15:
[----:B------:R-:W-:Y:S01]  /*0dc0*/  VOTEU.ALL UP1, P1 ;  /* 0x0000000000ff7886 */ /* 0x000fe20000820000 */
[----:B--2---:R-:W2:Y:S01]  /*0dd0*/  LDCU UR8, c[0x0][0x36c] ;  /* 0x00006d80ff0877ac */ /* 0x004ea20008000800 */
[----:B------:R-:W-:Y:S01]  /*0de0*/  NOP ;  /* 0x0000000000007918 */ /* 0x000fe20000000000 */
[----:B------:R-:W-:Y:S01]  /*0df0*/  LOP3.LUT R10, R170, 0x1f, RZ, 0xc0, !PT ;  /* 0x0000001faa0a7812 */ /* 0x000fe200078ec0ff */
[----:B---3--:R-:W-:Y:S01]  /*0e00*/  UMOV UR12, 0x20 ;  /* 0x00000020000c7882 */ /* 0x008fe20000000000 */
[----:B------:R-:W-:Y:S01]  /*0e10*/  @!UP1 UMOV UR7, 0x400 ;  /* 0x0000040000079882 */ /* 0x000fe20000000000 */
[----:B------:R-:W-:-:S04]  /*0e20*/  @!UP1 UIADD3 UR12, UPT, UPT, -UR12, 0x100000, URZ ;  /* 0x001000000c0c9890 */ /* 0x000fc8000fffe1ff */
[----:B------:R-:W-:Y:S02]  /*0e30*/  @!UP1 USHF.L.U32 UR13, UR12, 0xb, URZ ;  /* 0x0000000b0c0d9899 */ /* 0x000fe400080006ff */
[----:B------:R-:W-:Y:S02]  /*0e40*/  @!UP1 USHF.L.U32 UR12, UR12, 0x1, URZ ;  /* 0x000000010c0c9899 */ /* 0x000fe400080006ff */
[----:B------:R-:W-:Y:S01]  /*0e50*/  @!UP1 ULEA UR7, UR37, UR7, 0x18 ;  /* 0x0000000725079291 */ /* 0x000fe2000f8ec0ff */
[----:B------:R-:W-:Y:S01]  /*0e60*/  VOTEU.ALL UP1, P1 ;  /* 0x0000000000ff7886 */ /* 0x000fe20000820000 */
[----:B------:R-:W-:Y:S01]  /*0e70*/  UISETP.NE.AND UP4, UPT, UR10, URZ, UPT ;  /* 0x000000ff0a00728c */ /* 0x000fe2000bf85270 */
[----:B------:R-:W3:Y:S09]  /*0e80*/  FENCE.VIEW.ASYNC.S ;  /* 0x00000000000073c6 */ /* 0x000ef20000000000 */
[----:B---3--:R3:W4:Y:S01]  /*0e90*/  @!UP1 SYNCS.EXCH.64 URZ, [UR7+0x150], UR12 ;  /* 0x0001500c07ff95b2 */ /* 0x0087220008000100 */
[----:B--2---:R-:W-:-:S09]  /*0ea0*/  UISETP.EQ.U32.AND UP1, UPT, UR8, 0x1, UPT ;  /* 0x000000010800788c */ /* 0x004fd2000bf22070 */
[----:B------:R-:W-:Y:S05]  /*0eb0*/  BRA.U !UP1, `(.L_x_16) ;  /* 0x0000000109087547 */ /* 0x000fea000b800000 */
[----:B-1--4-:R-:W-:Y:S01]  /*0ec0*/  UCGABAR_ARV ;  /* 0x00000000000079c7 */ /* 0x012fe20008000000 */
[----:B------:R-:W-:Y:S05]  /*0ed0*/  BRA `(.L_x_17) ;  /* 0x0000000000047947 */ /* 0x000fea0003800000 */
.L_x_16:
[----:B-1--4-:R-:W-:Y:S01]  /*0ee0*/  NOP ;  /* 0x0000000000007918 */ /* 0x012fe20000000000 */
.L_x_17:
[----:B------:R-:W1:Y:S01]  /*0ef0*/  S2R R11, SR_CTAID.X ;  /* 0x00000000000b7919 */ /* 0x000e620000002500 */
[----:B------:R-:W-:-:S05]  /*0f00*/  CS2R.32 R156, SR_CgaSize ;  /* 0x00000000009c7805 */ /* 0x000fca0000008a00 */
[----:B------:R-:W-:-:S05]  /*0f10*/  IMAD R156, R156, -0xa0, RZ ;  /* 0xffffff609c9c7824 */ /* 0x000fca00078e02ff */
[----:B------:R-:W-:-:S14]  /*0f20*/  R2UR UR8, R156 ;  /* 0x000000009c0872ca */ /* 0x000fdc00000e0000 */
[----:B------:R-:W2:Y:S01]  /*0f30*/  LDCU UR8, c[0x0][UR8+0x2b0] ;  /* 0x00005600080877ac */ /* 0x000ea20008000800 */
[----:B------:R-:W-:-:S05]  /*0f40*/  CS2R.32 R0, SR_CgaSize ;  /* 0x0000000000007805 */ /* 0x000fca0000008a00 */
[----:B------:R-:W-:-:S06]  /*0f50*/  IMAD R0, R0, -0xa0, RZ ;  /* 0xffffff6000007824 */ /* 0x000fcc00078e02ff */
[----:B------:R-:W4:Y:S01]  /*0f60*/  LDC R0, c[0x0][R0+0x2a0] ;  /* 0x0000a80000007b82 */ /* 0x000f220000000800 */
[----:B------:R-:W-:Y:S01]  /*0f70*/  PRMT R8, RZ, 0x7610, R8 ;  /* 0x00007610ff087816 */ /* 0x000fe20000000008 */
[----:B------:R-:W2:Y:S01]  /*0f80*/  S2R R20, SR_CTAID.Y ;  /* 0x0000000000147919 */ /* 0x000ea20000002600 */
[----:B------:R-:W-:-:S05]  /*0f90*/  CS2R.32 R156, SR_CgaSize ;  /* 0x00000000009c7805 */ /* 0x000fca0000008a00 */
[----:B------:R-:W-:-:S05]  /*0fa0*/  IMAD R156, R156, -0xa0, RZ ;  /* 0xffffff609c9c7824 */ /* 0x000fca00078e02ff */
[----:B---3--:R-:W-:-:S14]  /*0fb0*/  R2UR UR7, R156 ;  /* 0x000000009c0772ca */ /* 0x008fdc00000e0000 */
[----:B------:R-:W3:Y:S01]  /*0fc0*/  LDCU UR7, c[0x0][UR7+0x2b4] ;  /* 0x00005680070777ac */ /* 0x000ee20008000800 */
[----:B------:R-:W-:Y:S01]  /*0fd0*/  UISETP.NE.AND UP2, UPT, UR10, 0x2, UPT ;  /* 0x000000020a00788c */ /* 0x000fe2000bf45270 */
[----:B------:R-:W2:Y:S01]  /*0fe0*/  LDC R9, c[0x0][0xb24] ;  /* 0x0002c900ff097b82 */ /* 0x000ea20000000800 */
[----:B------:R-:W-:-:S05]  /*0ff0*/  CS2R.32 R154, SR_CgaSize ;  /* 0x00000000009a7805 */ /* 0x000fca0000008a00 */
[----:B------:R-:W-:-:S06]  /*1000*/  IMAD R154, R154, -0xa0, RZ ;  /* 0xffffff609a9a7824 */ /* 0x000fcc00078e02ff */
[----:B------:R-:W4:Y:S08]  /*1010*/  LDC R154, c[0x0][R154+0x2a4] ;  /* 0x0000a9009a9a7b82 */ /* 0x000f300000000800 */
[----:B------:R-:W4:Y:S01]  /*1020*/  LDC R72, c[0x0][0xb24] ;  /* 0x0002c900ff487b82 */ /* 0x000f220000000800 */
[----:B-1----:R-:W-:Y:S01]  /*1030*/  I2FP.F32.U32 R4, R11 ;  /* 0x0000000b00047245 */ /* 0x002fe20000201000 */
[----:B------:R-:W-:-:S06]  /*1040*/  IMAD.MOV.U32 R21, RZ, RZ, R11 ;  /* 0x000000ffff157224 */ /* 0x000fcc00078e000b */
[----:B------:R-:W1:Y:S01]  /*1050*/  S2UR UR36, SR_CTAID.Z ;  /* 0x00000000002479c3 */ /* 0x000e620000002700 */
[----:B--2---:R-:W-:Y:S02]  /*1060*/  ISETP.GE.AND P0, PT, R9, 0x1, PT ;  /* 0x000000010900780c */ /* 0x004fe40003f06270 */
[----:B------:R-:W-:Y:S01]  /*1070*/  I2FP.F32.U32 R2, R20 ;  /* 0x0000001400027245 */ /* 0x000fe20000201000 */
[----:B------:R-:W-:-:S04]  /*1080*/  FMUL R4, R4, UR8 ;  /* 0x0000000804047c20 */ /* 0x000fc80008400000 */
[----:B---3--:R-:W-:Y:S01]  /*1090*/  FMUL R2, R2, UR7 ;  /* 0x0000000702027c20 */ /* 0x008fe20008400000 */
[----:B------:R-:W2:Y:S01]  /*10a0*/  F2I.U32.TRUNC.NTZ R156, R4 ;  /* 0x00000004009c7305 */ /* 0x000ea2000020f000 */
[----:B------:R-:W3:Y:S07]  /*10b0*/  LDCU UR7, c[0x0][0xb30] ;  /* 0x00016600ff0777ac */ /* 0x000eee0008000800 */
[----:B------:R-:W1:Y:S01]  /*10c0*/  F2I.U32.TRUNC.NTZ R3, R2 ;  /* 0x0000000200037305 */ /* 0x000e62000020f000 */
[----:B--2---:R-:W-:-:S04]  /*10d0*/  IMAD.MOV R156, RZ, RZ, -R156 ;  /* 0x000000ffff9c7224 */ /* 0x004fc800078e0a9c */
[----:B----4-:R-:W-:Y:S01]  /*10e0*/  IMAD R156, R0, R156, R11 ;  /* 0x0000009c009c7224 */ /* 0x010fe200078e020b */
[----:B------:R-:W-:Y:S01]  /*10f0*/  PRMT R0, RZ, 0x7610, R0 ;  /* 0x00007610ff007816 */ /* 0x000fe20000000000 */
[----:B---3--:R-:W-:Y:S01]  /*1100*/  UISETP.NE.AND UP3, UPT, UR7, 0x1, UPT ;  /* 0x000000010700788c */ /* 0x008fe2000bf65270 */
[----:B-1----:R-:W-:-:S05]  /*1110*/  IADD3 R3, PT, PT, -R3, RZ, RZ ;  /* 0x000000ff03037210 */ /* 0x002fca0007ffe1ff */
[----:B------:R-:W-:Y:S01]  /*1120*/  IMAD R154, R154, R3, R20 ;  /* 0x000000039a9a7224 */ /* 0x000fe200078e0214 */
[----:B------:R-:W-:Y:S06]  /*1130*/  BRA.U UP4, `(.L_x_18) ;  /* 0x0000000104247547 */ /* 0x000fec000b800000 */
[----:B------:R-:W-:Y:S01]  /*1140*/  ISETP.NE.AND P1, PT, R154, RZ, PT ;  /* 0x000000ff9a00720c */ /* 0x000fe20003f25270 */
[----:B------:R-:W-:Y:S01]  /*1150*/  IMAD.MOV.U32 R0, RZ, RZ, 0x3 ;  /* 0x00000003ff007424 */ /* 0x000fe200078e00ff */
[C---:B------:R-:W-:Y:S02]  /*1160*/  LOP3.LUT R3, R156.reuse, 0xfffffffe, RZ, 0xc0, !PT ;  /* 0xfffffffe9c037812 */ /* 0x040fe400078ec0ff */
[----:B------:R-:W-:Y:S02]  /*1170*/  ISETP.LT.U32.OR P1, PT, R156, 0x2, !P1 ;  /* 0x000000029c00780c */ /* 0x000fe40004f21470 */
[----:B------:R-:W-:Y:S02]  /*1180*/  SHF.L.U32 R0, R0, R3, RZ ;  /* 0x0000000300007219 */ /* 0x000fe400000006ff */
[----:B------:R-:W-:Y:S02]  /*1190*/  SEL R5, RZ, 0x1, !P1 ;  /* 0x00000001ff057807 */ /* 0x000fe40004800000 */
[----:B------:R-:W-:-:S05]  /*11a0*/  SEL R2, RZ, 0x2, !P1 ;  /* 0x00000002ff027807 */ /* 0x000fca0004800000 */
[----:B------:R-:W-:-:S05]  /*11b0*/  IMAD.IADD R2, R5, 0x1, R2 ;  /* 0x0000000105027824 */ /* 0x000fca00078e0202 */
[----:B------:R-:W-:Y:S02]  /*11c0*/  PRMT R8, R2, 0x7610, R8 ;  /* 0x0000761002087816 */ /* 0x000fe40000000008 */
.L_x_18:
[----:B------:R-:W-:Y:S05]  /*11d0*/  @!P0 BRA `(.L_x_19) ;  /* 0x0000000000b88947 */ /* 0x000fea0003800000 */
[----:B------:R-:W1:Y:S01]  /*11e0*/  LDC.64 R4, c[0x0][0xb18] ;  /* 0x0002c600ff047b82 */ /* 0x000e620000000a00 */
[----:B------:R-:W-:-:S07]  /*11f0*/  ISETP.NE.AND P0, PT, R9, 0x1, PT ;  /* 0x000000010900780c */ /* 0x000fce0003f05270 */
[----:B------:R-:W2:Y:S08]  /*1200*/  LDC R14, c[0x0][0xb0c] ;  /* 0x0002c300ff0e7b82 */ /* 0x000eb00000000800 */
[----:B------:R-:W3:Y:S08]  /*1210*/  LDC R13, c[0x0][0x370] ;  /* 0x0000dc00ff0d7b82 */ /* 0x000ef00000000800 */
[----:B------:R-:W4:Y:S01]  /*1220*/  LDC R16, c[0x0][0x374] ;  /* 0x0000dd00ff107b82 */ /* 0x000f220000000800 */
[----:B-1----:R-:W-:-:S07]  /*1230*/  ISETP.NE.AND P1, PT, R4, 0x1, PT ;  /* 0x000000010400780c */ /* 0x002fce0003f25270 */
[----:B------:R-:W3:Y:S01]  /*1240*/  LDC.64 R6, c[0x0][0xb10] ;  /* 0x0002c400ff067b82 */ /* 0x000ee20000000a00 */
[----:B--2---:R-:W-:-:S07]  /*1250*/  ISETP.NE.AND P2, PT, R14, 0x1, PT ;  /* 0x000000010e00780c */ /* 0x004fce0003f45270 */
[----:B------:R-:W1:Y:S08]  /*1260*/  LDC R12, c[0x0][0xb20] ;  /* 0x0002c800ff0c7b82 */ /* 0x000e700000000800 */
[----:B------:R-:W2:Y:S01]  /*1270*/  LDC.64 R2, c[0x0][0xb28] ;  /* 0x0002ca00ff027b82 */ /* 0x000ea20000000a00 */
[----:B----4-:R-:W-:-:S04]  /*1280*/  IMAD.HI.U32 R15, R16, R5, RZ ;  /* 0x00000005100f7227 */ /* 0x010fc800078e00ff */
[----:B------:R-:W-:-:S04]  /*1290*/  IMAD.HI.U32 R5, R20, R5, RZ ;  /* 0x0000000514057227 */ /* 0x000fc800078e00ff */
[----:B---3--:R-:W-:-:S04]  /*12a0*/  IMAD.HI.U32 R18, R13, R6, RZ ;  /* 0x000000060d127227 */ /* 0x008fc800078e00ff */
[C---:B------:R-:W-:Y:S01]  /*12b0*/  IMAD.HI.U32 R22, R11.reuse, R6, RZ ;  /* 0x000000060b167227 */ /* 0x040fe200078e00ff */
[-C--:B------:R-:W-:Y:S02]  /*12c0*/  @P2 SHF.R.U32.HI R13, RZ, R7.reuse, R18 ;  /* 0x00000007ff0d2219 */ /* 0x080fe40000011612 */
[-C--:B-1----:R-:W-:Y:S02]  /*12d0*/  @P1 SHF.R.U32.HI R16, RZ, R12.reuse, R15 ;  /* 0x0000000cff101219 */ /* 0x082fe4000001160f */
[----:B------:R-:W-:Y:S02]  /*12e0*/  SHF.R.U32.HI R5, RZ, R12, R5 ;  /* 0x0000000cff057219 */ /* 0x000fe40000011605 */
[----:B------:R-:W-:Y:S02]  /*12f0*/  SHF.R.U32.HI R22, RZ, R7, R22 ;  /* 0x00000007ff167219 */ /* 0x000fe40000011616 */
[----:B------:R-:W-:Y:S01]  /*1300*/  SEL R5, R20, R5, !P1 ;  /* 0x0000000514057207 */ /* 0x000fe20004800000 */
[----:B--2---:R-:W-:Y:S01]  /*1310*/  IMAD.HI.U32 R18, R16, R2, RZ ;  /* 0x0000000210127227 */ /* 0x004fe200078e00ff */
[----:B------:R-:W-:-:S02]  /*1320*/  SEL R21, R11, R22, !P2 ;  /* 0x000000160b157207 */ /* 0x000fc40005000000 */
[----:B------:R-:W-:Y:S01]  /*1330*/  IADD3 R7, PT, PT, -R5, RZ, RZ ;  /* 0x000000ff05077210 */ /* 0x000fe20007ffe1ff */
[----:B------:R-:W-:Y:S01]  /*1340*/  IMAD.HI.U32 R6, R13, R2, RZ ;  /* 0x000000020d067227 */ /* 0x000fe200078e00ff */
[----:B------:R-:W-:-:S03]  /*1350*/  @P0 SHF.R.U32.HI R16, RZ, R3, R18 ;  /* 0x00000003ff100219 */ /* 0x000fc60000011612 */
[----:B------:R-:W-:Y:S01]  /*1360*/  IMAD R7, R4, R7, R20 ;  /* 0x0000000704077224 */ /* 0x000fe200078e0214 */
[----:B------:R-:W-:Y:S01]  /*1370*/  @P0 SHF.R.U32.HI R13, RZ, R3, R6 ;  /* 0x00000003ff0d0219 */ /* 0x000fe20000011606 */
[----:B------:R-:W-:-:S04]  /*1380*/  IMAD R16, R16, R9, RZ ;  /* 0x0000000910107224 */ /* 0x000fc800078e02ff */
[----:B------:R-:W-:Y:S01]  /*1390*/  IMAD R6, R13, R9, RZ ;  /* 0x000000090d067224 */ /* 0x000fe200078e02ff */
[----:B------:R-:W-:-:S04]  /*13a0*/  ISETP.GE.AND P1, PT, R5, R16, PT ;  /* 0x000000100500720c */ /* 0x000fc80003f26270 */
[----:B------:R-:W-:Y:S01]  /*13b0*/  ISETP.GE.OR P1, PT, R21, R6, P1 ;  /* 0x000000061500720c */ /* 0x000fe20000f26670 */
[----:B------:R-:W-:-:S05]  /*13c0*/  IMAD.HI.U32 R6, R5, R2, RZ ;  /* 0x0000000205067227 */ /* 0x000fca00078e00ff */
[----:B------:R-:W-:-:S04]  /*13d0*/  SHF.R.U32.HI R6, RZ, R3, R6 ;  /* 0x00000003ff067219 */ /* 0x000fc80000011606 */
[----:B------:R-:W-:-:S03]  /*13e0*/  SEL R6, R5, R6, !P0 ;  /* 0x0000000605067207 */ /* 0x000fc60004000000 */
[----:B------:R-:W-:Y:S01]  /*13f0*/  @!P1 IMAD.HI.U32 R12, R21, R2, RZ ;  /* 0x00000002150c9227 */ /* 0x000fe200078e00ff */
[----:B------:R-:W-:-:S04]  /*1400*/  IADD3 R2, PT, PT, -R6, RZ, RZ ;  /* 0x000000ff06027210 */ /* 0x000fc80007ffe1ff */
[----:B------:R-:W-:Y:S01]  /*1410*/  @!P1 SHF.R.U32.HI R12, RZ, R3, R12 ;  /* 0x00000003ff0c9219 */ /* 0x000fe2000001160c */
[----:B------:R-:W-:-:S03]  /*1420*/  IMAD R2, R9, R2, R5 ;  /* 0x0000000209027224 */ /* 0x000fc600078e0205 */
[----:B------:R-:W-:-:S05]  /*1430*/  @!P1 SEL R3, R21, R12, !P0 ;  /* 0x0000000c15039207 */ /* 0x000fca0004000000 */
[--C-:B------:R-:W-:Y:S02]  /*1440*/  @!P1 IMAD.IADD R6, R6, 0x1, -R3.reuse ;  /* 0x0000000106069824 */ /* 0x100fe400078e0a03 */
[----:B------:R-:W-:Y:S01]  /*1450*/  @!P1 IMAD R3, R2, R13, R3 ;  /* 0x0000000d02039224 */ /* 0x000fe200078e0203 */
[----:B------:R-:W-:Y:S01]  /*1460*/  IADD3 R2, PT, PT, -R21, RZ, RZ ;  /* 0x000000ff15027210 */ /* 0x000fe20007ffe1ff */
[----:B------:R-:W-:Y:S02]  /*1470*/  @!P1 IMAD R5, R6, R9, R21 ;  /* 0x0000000906059224 */ /* 0x000fe400078e0215 */
[----:B------:R-:W-:Y:S02]  /*1480*/  @!P1 IMAD.MOV.U32 R21, RZ, RZ, R3 ;  /* 0x000000ffff159224 */ /* 0x000fe400078e0003 */
[----:B------:R-:W-:Y:S02]  /*1490*/  IMAD R2, R14, R2, R11 ;  /* 0x000000020e027224 */ /* 0x000fe400078e020b */
[----:B------:R-:W-:-:S02]  /*14a0*/  IMAD R20, R5, R4, R7 ;  /* 0x0000000405147224 */ /* 0x000fc400078e0207 */
[----:B------:R-:W-:Y:S02]  /*14b0*/  IMAD R21, R21, R14, R2 ;  /* 0x0000000e15157224 */ /* 0x000fe400078e0202 */
.L_x_19:
[----:B------:R-:W-:Y:S05]  /*14c0*/  BRA.U UP3, `(.L_x_20) ;  /* 0x0000000103407547 */ /* 0x000fea000b800000 */
[----:B------:R-:W1:Y:S08]  /*14d0*/  LDC.64 R4, c[0x0][0xb10] ;  /* 0x0002c400ff047b82 */ /* 0x000e700000000a00 */
[----:B------:R-:W2:Y:S08]  /*14e0*/  LDC.64 R2, c[0x0][0xb18] ;  /* 0x0002c600ff027b82 */ /* 0x000eb00000000a00 */
[----:B------:R-:W3:Y:S08]  /*14f0*/  LDC R6, c[0x0][0xb20] ;  /* 0x0002c800ff067b82 */ /* 0x000ef00000000800 */
[----:B------:R-:W4:Y:S01]  /*1500*/  LDC R12, c[0x0][0xb0c] ;  /* 0x0002c300ff0c7b82 */ /* 0x000f220000000800 */
[----:B-1----:R-:W-:-:S05]  /*1510*/  IMAD.HI.U32 R4, R21, R4, RZ ;  /* 0x0000000415047227 */ /* 0x002fca00078e00ff */
[----:B------:R-:W-:Y:S01]  /*1520*/  SHF.R.U32.HI R4, RZ, R5, R4 ;  /* 0x00000005ff047219 */ /* 0x000fe20000011604 */
[----:B--2---:R-:W-:Y:S01]  /*1530*/  IMAD.HI.U32 R3, R20, R3, RZ ;  /* 0x0000000314037227 */ /* 0x004fe200078e00ff */
[----:B------:R-:W-:-:S04]  /*1540*/  ISETP.NE.AND P0, PT, R2, 0x1, PT ;  /* 0x000000010200780c */ /* 0x000fc80003f05270 */
[----:B---3--:R-:W-:-:S04]  /*1550*/  SHF.R.U32.HI R3, RZ, R6, R3 ;  /* 0x00000006ff037219 */ /* 0x008fc80000011603 */
[----:B------:R-:W-:Y:S02]  /*1560*/  SEL R3, R20, R3, !P0 ;  /* 0x0000000314037207 */ /* 0x000fe40004000000 */
[----:B----4-:R-:W-:-:S04]  /*1570*/  ISETP.NE.AND P1, PT, R12, 0x1, PT ;  /* 0x000000010c00780c */ /* 0x010fc80003f25270 */
[----:B------:R-:W-:-:S05]  /*1580*/  SEL R6, R21, R4, !P1 ;  /* 0x0000000415067207 */ /* 0x000fca0004800000 */
[----:B------:R-:W-:Y:S02]  /*1590*/  IMAD.IADD R4, R3, 0x1, -R6 ;  /* 0x0000000103047824 */ /* 0x000fe400078e0a06 */
[----:B------:R-:W-:Y:S02]  /*15a0*/  IMAD.IADD R3, R6, 0x1, -R3 ;  /* 0x0000000106037824 */ /* 0x000fe400078e0a03 */
[----:B------:R-:W-:Y:S02]  /*15b0*/  IMAD R21, R4, R12, R21 ;  /* 0x0000000c04157224 */ /* 0x000fe400078e0215 */
[----:B------:R-:W-:Y:S02]  /*15c0*/  IMAD R20, R3, R2, R20 ;  /* 0x0000000203147224 */ /* 0x000fe400078e0214 */
.L_x_20:
[----:B------:R-:W-:Y:S05]  /*15d0*/  BRA.U !UP1, `(.L_x_21) ;  /* 0x00000001090c7547 */ /* 0x000fea000b800000 */
[----:B------:R-:W-:Y:S01]  /*15e0*/  UCGABAR_WAIT ;  /* 0x0000000000007dc7 */ /* 0x000fe20008000000 */
[----:B------:R-:W-:Y:S01]  /*15f0*/  CCTL.IVALL ;  /* 0x00000000ff00798f */ /* 0x000fe20002000000 */
[----:B------:R-:W-:Y:S05]  /*1600*/  BRA `(.L_x_22) ;  /* 0x0000000000047947 */ /* 0x000fea0003800000 */
.L_x_21:
[----:B------:R-:W-:Y:S06]  /*1610*/  BAR.SYNC.DEFER_BLOCKING 0x0 ;  /* 0x0000000000007b1d */ /* 0x000fec0000010000 */
.L_x_22:
[----:B------:R-:W-:Y:S05]  /*1620*/  BRA.U UP2, `(.L_x_23) ;  /* 0x0000001502807547 */ /* 0x000fea000b800000 */
[----:B------:R-:W1:Y:S01]  /*1630*/  LDCU UR4, c[0x0][0x38c] ;  /* 0x00007180ff0477ac */ /* 0x000e620008000800 */
[----:B------:R-:W2:Y:S01]  /*1640*/  LDC R9, c[0x0][0x370] ;  /* 0x0000dc00ff097b82 */ /* 0x000ea20000000800 */
[----:B------:R-:W-:Y:S01]  /*1650*/  IMAD.SHL.U32 R16, R11, 0x80, RZ ;  /* 0x000000800b107824 */ /* 0x000fe200078e00ff */
[----:B------:R-:W-:Y:S01]  /*1660*/  PLOP3.LUT P1, PT, PT, PT, UP5, 0x80, 0x8 ;  /* 0x000000000008781c */ /* 0x000fe20003f2f058 */
[----:B------:R-:W-:Y:S01]  /*1670*/  HFMA2 R12, -RZ, RZ, 0, 0 ;  /* 0x00000000ff0c7431 */ /* 0x000fe200000001ff */
[----:B------:R-:W-:Y:S01]  /*1680*/  UISETP.NE.AND UP1, UPT, UR10, URZ, UPT ;  /* 0x000000ff0a00728c */ /* 0x000fe2000bf25270 */
[----:B------:R-:W-:Y:S01]  /*1690*/  ISETP.NE.AND P4, PT, R10, RZ, P5 ;  /* 0x000000ff0a00720c */ /* 0x000fe20002f85270 */
[----:B------:R-:W-:Y:S01]  /*16a0*/  IMAD.MOV.U32 R15, RZ, RZ, 0x1 ;  /* 0x00000001ff0f7424 */ /* 0x000fe200078e00ff */
[----:B------:R-:W-:Y:S01]  /*16b0*/  PLOP3.LUT P1, PT, P1, PT, PT, 0x8, 0x80 ;  /* 0x000000000080781c */ /* 0x000fe20000f2e170 */
[----:B------:R-:W3:Y:S01]  /*16c0*/  LDC R0, c[0x0][0x374] ;  /* 0x0000dd00ff007b82 */ /* 0x000ee20000000800 */
[----:B------:R-:W-:Y:S01]  /*16d0*/  IMAD.MOV.U32 R14, RZ, RZ, RZ ;  /* 0x000000ffff0e7224 */ /* 0x000fe200078e00ff */
[----:B------:R-:W-:Y:S01]  /*16e0*/  MOV R8, 0x1 ;  /* 0x0000000100087802 */ /* 0x000fe20000000f00 */
[----:B------:R-:W-:Y:S01]  /*16f0*/  IMAD.MOV.U32 R10, RZ, RZ, RZ ;  /* 0x000000ffff0a7224 */ /* 0x000fe200078e00ff */
[----:B------:R-:W-:Y:S01]  /*1700*/  LOP3.LUT R16, R16, 0x80, RZ, 0xc0, !PT ;  /* 0x0000008010107812 */ /* 0x000fe200078ec0ff */
[----:B------:R-:W4:Y:S01]  /*1710*/  LDCU.64 UR14, c[0x0][0x348] ;  /* 0x00006900ff0e77ac */ /* 0x000f220008000a00 */
[----:B-1----:R-:W-:-:S02]  /*1720*/  UIADD3 UR5, UPT, UPT, UR4, 0x1f, URZ ;  /* 0x0000001f04057890 */ /* 0x002fc4000fffe0ff */
[----:B------:R-:W-:Y:S02]  /*1730*/  USEL UR22, UR6, 0x2, UP1 ;  /* 0x0000000206167887 */ /* 0x000fe40008800000 */
[----:B------:R-:W-:Y:S01]  /*1740*/  USHF.R.S32.HI UR7, URZ, 0x1f, UR5 ;  /* 0x0000001fff077899 */ /* 0x000fe20008011405 */
[----:B------:R-:W-:-:S03]  /*1750*/  UMOV UR23, URZ ;  /* 0x000000ff00177c82 */ /* 0x000fc60008000000 */
[----:B------:R-:W-:Y:S02]  /*1760*/  ULEA.HI UR7, UR7, UR5, URZ, 0x5 ;  /* 0x0000000507077291 */ /* 0x000fe4000f8f28ff */
[----:B------:R-:W-:Y:S02]  /*1770*/  UIADD3 UR5, UPT, UPT, UR4, -0x1, URZ ;  /* 0xffffffff04057890 */ /* 0x000fe4000fffe0ff */
[----:B------:R-:W-:Y:S02]  /*1780*/  USHF.R.S32.HI UR7, URZ, 0x5, UR7 ;  /* 0x00000005ff077899 */ /* 0x000fe40008011407 */
[----:B------:R-:W-:Y:S02]  /*1790*/  UISETP.GE.U32.AND UP2, UPT, UR5, -0x3f, UPT ;  /* 0xffffffc10500788c */ /* 0x000fe4000bf46070 */
[----:B------:R-:W-:Y:S02]  /*17a0*/  UISETP.LT.U32.AND UP0, UPT, UR7, 0xa, UPT ;  /* 0x0000000a0700788c */ /* 0x000fe4000bf01070 */
[----:B------:R-:W-:-:S02]  /*17b0*/  UIADD3 UR4, UPT, UPT, UR4, 0x3e, URZ ;  /* 0x0000003e04047890 */ /* 0x000fc4000fffe0ff */
[----:B------:R-:W-:-:S04]  /*17c0*/  USEL UR5, UR7, 0xa, UP0 ;  /* 0x0000000a07057887 */ /* 0x000fc80008000000 */
[----:B------:R-:W-:Y:S02]  /*17d0*/  UIADD3 UR21, UPT, UPT, UR5, -0x1, URZ ;  /* 0xffffffff05157890 */ /* 0x000fe4000fffe0ff */
[----:B------:R-:W-:Y:S02]  /*17e0*/  @UP2 UIADD3 UR21, UPT, UPT, UR5, URZ, URZ ;  /* 0x000000ff05152290 */ /* 0x000fe4000fffe0ff */
[----:B------:R-:W-:Y:S02]  /*17f0*/  UIADD3 UR24, UPT, UPT, UR7, -UR5, URZ ;  /* 0x8000000507187290 */ /* 0x000fe4000fffe0ff */
[----:B------:R-:W-:Y:S02]  /*1800*/  UIADD3 UR13, UPT, UPT, UR21, 0x1, URZ ;  /* 0x00000001150d7890 */ /* 0x000fe4000fffe0ff */
[----:B--2-4-:R-:W-:-:S12]  /*1810*/  UIADD3 UR21, UPT, UPT, -UR21, URZ, URZ ;  /* 0x000000ff15157290 */ /* 0x014fd8000fffe1ff */
.L_x_43:
[----:B------:R-:W-:Y:S01]  /*1820*/  UISETP.NE.AND UP0, UPT, UR37, URZ, UPT ;  /* 0x000000ff2500728c */ /* 0x000fe2000bf05270 */
[----:B------:R-:W1:Y:S08]  /*1830*/  S2UR UR37, SR_CgaCtaId ;  /* 0x00000000002579c3 */ /* 0x000e700000008800 */
[----:B------:R-:W-:Y:S05]  /*1840*/  BRA.U UP0, `(.L_x_24) ;  /* 0x0000000100347547 */ /* 0x000fea000b800000 */
[----:B------:R-:W2:Y:S01]  /*1850*/  S2R R2, SR_CgaCtaId ;  /* 0x0000000000027919 */ /* 0x000ea20000008800 */
[----:B------:R-:W-:-:S04]  /*1860*/  MOV R3, 0x400 ;  /* 0x0000040000037802 */ /* 0x000fc80000000f00 */
[----:B--2---:R-:W-:Y:S02]  /*1870*/  LEA R3, R2, R3, 0x18 ;  /* 0x0000000302037211 */ /* 0x004fe400078ec0ff */
[----:B------:R-:W-:-:S03]  /*1880*/  SHF.L.U32 R2, R8, 0x1f, RZ ;  /* 0x0000001f08027819 */ /* 0x000fc600000006ff */
[----:B------:R-:W-:-:S04]  /*1890*/  IMAD R3, R10, 0x8, R3 ;  /* 0x000000080a037824 */ /* 0x000fc800078e0203 */
[----:B------:R-:W2:Y:S02]  /*18a0*/  SYNCS.PHASECHK.TRANS64.TRYWAIT P0, [R3+URZ+0x140], R2 ;  /* 0x00014002030075a7 */ /* 0x000ea400080011ff */
[----:B--2---:R-:W-:Y:S05]  /*18b0*/  @!P0 BRA `(.L_x_25) ;  /* 0x0000009c00bc8947 */ /* 0x004fea0003800000 */
.L_x_154:
[----:B------:R-:W-:Y:S01]  /*18c0*/  VIADD R10, R10, 0x1 ;  /* 0x000000010a0a7836 */ /* 0x000fe20000000000 */
[----:B------:R2:W-:Y:S04]  /*18d0*/  SYNCS.ARRIVE.TRANS64.A1T0 RZ, [R3+URZ+0x130], RZ ;  /* 0x000130ff03ff79a7 */ /* 0x0005e800081000ff */
[----:B------:R-:W-:-:S04]  /*18e0*/  ISETP.NE.AND P0, PT, R10, 0x2, PT ;  /* 0x000000020a00780c */ /* 0x000fc80003f05270 */
[----:B------:R-:W-:Y:S02]  /*18f0*/  SEL R10, R10, RZ, P0 ;  /* 0x000000ff0a0a7207 */ /* 0x000fe40000000000 */
[----:B--2---:R-:W-:-:S04]  /*1900*/  SEL R3, RZ, 0x1, P0 ;  /* 0x00000001ff037807 */ /* 0x004fc80000000000 */
[----:B------:R-:W-:-:S07]  /*1910*/  LOP3.LUT R8, R8, R3, RZ, 0x3c, !PT ;  /* 0x0000000308087212 */ /* 0x000fce00078e3cff */
.L_x_24:
[----:B------:R-:W-:Y:S01]  /*1920*/  UMOV UR6, 0x400 ;  /* 0x0000040000067882 */ /* 0x000fe20000000000 */
[----:B------:R-:W-:Y:S01]  /*1930*/  LEA.HI R3, R21, R21, RZ, 0x1 ;  /* 0x0000001515037211 */ /* 0x000fe200078f08ff */
[----:B-1----:R-:W-:Y:S01]  /*1940*/  ULEA UR6, UR37, UR6, 0x18 ;  /* 0x0000000625067291 */ /* 0x002fe2000f8ec0ff */
[----:B------:R-:W-:Y:S01]  /*1950*/  SHF.L.U32 R2, R15, 0x1f, RZ ;  /* 0x0000001f0f027819 */ /* 0x000fe200000006ff */
[----:B------:R-:W-:Y:S01]  /*1960*/  UISETP.GE.U32.AND UP0, UPT, UR4, 0x3f, UPT ;  /* 0x0000003f0400788c */ /* 0x000fe2000bf06070 */
[C---:B------:R-:W-:Y:S01]  /*1970*/  R2UR UR9, R16.reuse ;  /* 0x00000000100972ca */ /* 0x040fe200000e0000 */
[----:B------:R-:W-:Y:S01]  /*1980*/  ULEA UR8, UR23, UR6, 0x3 ;  /* 0x0000000617087291 */ /* 0x000fe2000f8e18ff */
[----:B------:R-:W-:Y:S01]  /*1990*/  IMAD.SHL.U32 R3, R3, 0x80, RZ ;  /* 0x0000008003037824 */ /* 0x000fe200078e00ff */
[----:B------:R-:W-:Y:S01]  /*19a0*/  R2UR UR11, R16 ;  /* 0x00000000100b72ca */ /* 0x000fe200000e0000 */
[----:B------:R-:W-:-:S03]  /*19b0*/  UMOV UR25, URZ ;  /* 0x000000ff00197c82 */ /* 0x000fc60008000000 */
[----:B------:R-:W-:-:S03]  /*19c0*/  R2UR UR35, R3 ;  /* 0x00000000032372ca */ /* 0x000fc600000e0000 */
[----:B------:R1:W2:Y:S01]  /*19d0*/  SYNCS.PHASECHK.TRANS64.TRYWAIT P0, [UR8+0x50], R2 ;  /* 0x00005002ff0075a7 */ /* 0x0002a20008001108 */
[----:B------:R-:W-:-:S09]  /*19e0*/  R2UR UR8, R20 ;  /* 0x00000000140872ca */ /* 0x000fd200000e0000 */
[----:B------:R-:W-:-:S04]  /*19f0*/  ULOP3.LUT UR35, UR9, 0xffffff00, UR35, 0xf8, !UPT ;  /* 0xffffff0009237892 */ /* 0x000fc8000f8ef823 */
[----:B------:R-:W-:Y:S01]  /*1a00*/  ULEA UR11, UR8, UR11, 0x8 ;  /* 0x0000000b080b7291 */ /* 0x000fe2000f8e40ff */
[----:B------:R-:W-:Y:S11]  /*1a10*/  BRA.U !UP0, `(.L_x_26) ;  /* 0x0000000108bc7547 */ /* 0x000ff6000b800000 */
[----:B------:R-:W-:Y:S01]  /*1a20*/  UMOV UR16, UR21 ;  /* 0x0000001500107c82 */ /* 0x000fe20008000000 */
[----:B------:R-:W-:Y:S01]  /*1a30*/  UMOV UR17, UR23 ;  /* 0x0000001700117c82 */ /* 0x000fe20008000000 */
[----:B------:R-:W-:-:S05]  /*1a40*/  UMOV UR34, URZ ;  /* 0x000000ff00227c82 */ /* 0x000fca0008000000 */
.L_x_32:
[----:B------:R-:W-:Y:S01]  /*1a50*/  ULEA UR33, UR17, UR6, 0x3 ;  /* 0x0000000611217291 */ /* 0x000fe2000f8e18ff */
[----:B------:R-:W-:Y:S01]  /*1a60*/  @P5 MOV R3, 0x8000 ;  /* 0x0000800000035802 */ /* 0x000fe20000000f00 */
[----:B-12-4-:R-:W-:Y:S10]  /*1a70*/  @P0 BRA `(.L_x_27) ;  /* 0x00000000000c0947 */ /* 0x016ff40003800000 */
[----:B------:R-:W-:-:S04]  /*1a80*/  SHF.L.U32 R5, R15, 0x1f, RZ ;  /* 0x0000001f0f057819 */ /* 0x000fc800000006ff */
[----:B------:R-:W2:Y:S02]  /*1a90*/  SYNCS.PHASECHK.TRANS64.TRYWAIT P0, [UR33+0x50], R5 ;  /* 0x00005005ff0075a7 */ /* 0x000ea40008001121 */
[----:B--2---:R-:W-:Y:S05]  /*1aa0*/  @!P0 BRA `(.L_x_28) ;  /* 0x0000009c00548947 */ /* 0x004fea0003800000 */
.L_x_27:
[----:B------:R2:W-:Y:S01]  /*1ab0*/  @P5 SYNCS.ARRIVE.TRANS64 RZ, [UR33], R3 ;  /* 0x00000003ffff59a7 */ /* 0x0005e20008000021 */
[----:B------:R-:W-:Y:S02]  /*1ac0*/  ULOP3.LUT UR8, UR22, 0x2, URZ, 0xfc, !UPT ;  /* 0x0000000216087892 */ /* 0x000fe4000f8efcff */
[----:B------:R-:W-:Y:S02]  /*1ad0*/  UIADD3 UR16, UPT, UPT, UR16, 0x1, URZ ;  /* 0x0000000110107890 */ /* 0x000fe4000fffe0ff */
[----:B------:R-:W-:Y:S02]  /*1ae0*/  UISETP.NE.AND UP0, UPT, UR8, 0x2, UPT ;  /* 0x000000020800788c */ /* 0x000fe4000bf05270 */
[----:B------:R-:W-:-:S07]  /*1af0*/  UISETP.NE.AND UP2, UPT, UR16, 0x1, UPT ;  /* 0x000000011000788c */ /* 0x000fce000bf45270 */
[----:B------:R-:W-:Y:S05]  /*1b00*/  BRA.U UP0, `(.L_x_29) ;  /* 0x0000000100047547 */ /* 0x000fea000b800000 */
[----:B------:R-:W-:Y:S05]  /*1b10*/  BPT.TRAP 0x1 ;  /* 0x000000040000795c */ /* 0x000fea0000300000 */
.L_x_29:
[----:B------:R-:W-:Y:S04]  /*1b20*/  BSSY.RECONVERGENT B0, `(.L_x_30) ;  /* 0x0000003000007945 */ /* 0x000fe80003800200 */
[----:B------:R-:W-:Y:S05]  /*1b30*/  @!P4 BRA `(.L_x_31) ;  /* 0x000000000004c947 */ /* 0x000fea0003800000 */
[----:B------:R-:W-:Y:S05]  /*1b40*/  BPT.TRAP 0x1 ;  /* 0x000000040000795c */ /* 0x000fea0000300000 */
.L_x_31:
[----:B------:R-:W-:Y:S05]  /*1b50*/  BSYNC.RECONVERGENT B0 ;  /* 0x0000000000007941 */ /* 0x000fea0003800200 */
.L_x_30:
[----:B------:R-:W-:Y:S02]  /*1b60*/  UIADD3 UR23, UPT, UPT, UR17, 0x1, URZ ;  /* 0x0000000111177890 */ /* 0x000fe4000fffe0ff */
[----:B------:R-:W-:Y:S02]  /*1b70*/  UIADD3 UR28, UP1, UPT, UR14, 0x80, URZ ;  /* 0x000000800e1c7890 */ /* 0x000fe4000ff3e0ff */
[----:B------:R-:W-:Y:S02]  /*1b80*/  UISETP.NE.AND UP0, UPT, UR23, 0xa, UPT ;  /* 0x0000000a1700788c */ /* 0x000fe4000bf05270 */
[----:B------:R-:W-:Y:S02]  /*1b90*/  ULOP3.LUT UR33, UR33, 0xfefffff8, URZ, 0xc0, !UPT ;  /* 0xfefffff821217892 */ /* 0x000fe4000f8ec0ff */
[----:B------:R-:W-:Y:S02]  /*1ba0*/  USEL UR9, URZ, 0x1, UP0 ;  /* 0x00000001ff097887 */ /* 0x000fe40008000000 */
[----:B------:R-:W-:-:S02]  /*1bb0*/  USEL UR23, UR23, URZ, UP0 ;  /* 0x000000ff17177287 */ /* 0x000fc40008000000 */
[----:B------:R-:W-:Y:S02]  /*1bc0*/  UIADD3 UR26, UP0, UPT, UR14, 0x180, URZ ;  /* 0x000001800e1a7890 */ /* 0x000fe4000ff1e0ff */
[----:B------:R-:W-:Y:S01]  /*1bd0*/  ULEA UR8, UR23, UR6, 0x3 ;  /* 0x0000000617087291 */ /* 0x000fe2000f8e18ff */
[----:B------:R-:W-:Y:S01]  /*1be0*/  LOP3.LUT R15, R15, UR9, RZ, 0x3c, !PT ;  /* 0x000000090f0f7c12 */ /* 0x000fe2000f8e3cff */
[----:B------:R-:W-:Y:S02]  /*1bf0*/  UIADD3.X UR29, UPT, UPT, URZ, UR15, URZ, UP1, !UPT ;  /* 0x0000000fff1d7290 */ /* 0x000fe40008ffe4ff */
[----:B------:R-:W-:Y:S01]  /*1c00*/  UIADD3.X UR27, UPT, UPT, URZ, UR15, URZ, UP0, !UPT ;  /* 0x0000000fff1b7290 */ /* 0x000fe200087fe4ff */
[----:B-1----:R-:W-:Y:S01]  /*1c10*/  SHF.L.U32 R2, R15, 0x1f, RZ ;  /* 0x0000001f0f027819 */ /* 0x002fe200000006ff */
[----:B------:R-:W-:Y:S01]  /*1c20*/  UMOV UR18, 0x0 ;  /* 0x0000000000127882 */ /* 0x000fe20000000000 */
[----:B------:R-:W-:Y:S01]  /*1c30*/  UMOV UR19, 0x10000000 ;  /* 0x1000000000137882 */ /* 0x000fe20000000000 */
[----:B------:R-:W-:Y:S01]  /*1c40*/  UMOV UR10, UR34 ;  /* 0x00000022000a7c82 */ /* 0x000fe20008000000 */
[----:B------:R4:W1:Y:S01]  /*1c50*/  SYNCS.PHASECHK.TRANS64.TRYWAIT P0, [UR8+0x50], R2 ;  /* 0x00005002ff0075a7 */ /* 0x0008620008001108 */
[----:B------:R-:W-:Y:S01]  /*1c60*/  ULEA UR8, UR17, UR6, 0xd ;  /* 0x0000000611087291 */ /* 0x000fe2000f8e68ff */
[----:B------:R-:W-:Y:S01]  /*1c70*/  UMOV UR12, UR36 ;  /* 0x00000024000c7c82 */ /* 0x000fe20008000000 */
[----:B------:R-:W-:-:S02]  /*1c80*/  UMOV UR9, UR33 ;  /* 0x0000002100097c82 */ /* 0x000fc40008000000 */
[----:B------:R-:W-:Y:S02]  /*1c90*/  UIADD3 UR32, UPT, UPT, UR8, 0x10800, URZ ;  /* 0x0001080008207890 */ /* 0x000fe4000fffe0ff */
[----:B------:R-:W-:Y:S01]  /*1ca0*/  UIADD3 UR8, UPT, UPT, UR8, 0x24800, URZ ;  /* 0x0002480008087890 */ /* 0x000fe2000fffe0ff */
[----:B------:R-:W-:Y:S01]  /*1cb0*/  UMOV UR25, UR13 ;  /* 0x0000000d00197c82 */ /* 0x000fe20008000000 */
[----:B------:R-:W-:-:S05]  /*1cc0*/  UMOV UR17, UR23 ;  /* 0x0000001700117c82 */ /* 0x000fca0008000000 */
[----:B------:R2:W-:Y:S02]  /*1cd0*/  UTMALDG.3D.2CTA [UR32], [UR28], desc[UR18] ;  /* 0x000012201c0075b4 */ /* 0x0005e40008211000 */
[----:B------:R4:W-:Y:S01]  /*1ce0*/  UTMALDG.3D.2CTA [UR8], [UR26], desc[UR18] ;  /* 0x000012081a0075b4 */ /* 0x0009e20008211000 */
[----:B--2---:R-:W-:Y:S01]  /*1cf0*/  UIADD3 UR34, UPT, UPT, UR34, 0x20, URZ ;  /* 0x0000002022227890 */ /* 0x004fe2000fffe0ff */
[----:B------:R-:W-:Y:S11]  /*1d00*/  BRA.U UP2, `(.L_x_32) ;  /* 0xfffffffd02507547 */ /* 0x000ff6000b83ffff */
.L_x_26:
[----:B----4-:R-:W-:Y:S01]  /*1d10*/  ULEA UR8, UR23, UR6, 0x3 ;  /* 0x0000000617087291 */ /* 0x010fe2000f8e18ff */
[----:B-1----:R-:W-:Y:S01]  /*1d20*/  SHF.L.U32 R2, R15, 0x1f, RZ ;  /* 0x0000001f0f027819 */ /* 0x002fe200000006ff */
[----:B------:R-:W-:Y:S01]  /*1d30*/  @!P1 SYNCS.ARRIVE.TRANS64.A1T0 RZ, [UR6+0xe8], RZ ;  /* 0x0000e8ffffff99a7 */ /* 0x000fe20008100006 */
[----:B------:R-:W-:-:S06]  /*1d40*/  UISETP.GT.AND UP0, UPT, UR7, UR5, UPT ;  /* 0x000000050700728c */ /* 0x000fcc000bf04270 */
[----:B--2---:R1:W2:Y:S03]  /*1d50*/  SYNCS.PHASECHK.TRANS64.TRYWAIT P0, [UR8+0x50], R2 ;  /* 0x00005002ff0075a7 */ /* 0x0042a60008001108 */
[----:B------:R-:W-:Y:S05]  /*1d60*/  BRA.U !UP0, `(.L_x_33) ;  /* 0x0000000108bc7547 */ /* 0x000fea000b800000 */
[----:B------:R-:W-:Y:S01]  /*1d70*/  UIADD3 UR26, UPT, UPT, UR24, UR25, URZ ;  /* 0x00000019181a7290 */ /* 0x000fe2000fffe0ff */
[----:B------:R-:W-:-:S11]  /*1d80*/  UMOV UR27, UR23 ;  /* 0x00000017001b7c82 */ /* 0x000fd60008000000 */
.L_x_39:
[----:B------:R-:W-:Y:S01]  /*1d90*/  ULEA UR17, UR27, UR6, 0x3 ;  /* 0x000000061b117291 */ /* 0x000fe2000f8e18ff */
[----:B--2---:R-:W-:Y:S01]  /*1da0*/  @P5 MOV R3, 0x8000 ;  /* 0x0000800000035802 */ /* 0x004fe20000000f00 */
[----:B-12---:R-:W-:Y:S10]  /*1db0*/  @P0 BRA `(.L_x_34) ;  /* 0x00000000000c0947 */ /* 0x006ff40003800000 */
[----:B------:R-:W-:-:S04]  /*1dc0*/  SHF.L.U32 R5, R15, 0x1f, RZ ;  /* 0x0000001f0f057819 */ /* 0x000fc800000006ff */
[----:B------:R-:W2:Y:S02]  /*1dd0*/  SYNCS.PHASECHK.TRANS64.TRYWAIT P0, [UR17+0x50], R5 ;  /* 0x00005005ff0075a7 */ /* 0x000ea40008001111 */
[----:B--2---:R-:W-:Y:S05]  /*1de0*/  @!P0 BRA `(.L_x_35) ;  /* 0x00000098009c8947 */ /* 0x004fea0003800000 */
.L_x_34:
[----:B------:R2:W-:Y:S01]  /*1df0*/  @P5 SYNCS.ARRIVE.TRANS64 RZ, [UR17], R3 ;  /* 0x00000003ffff59a7 */ /* 0x0005e20008000011 */
[----:B------:R-:W-:-:S04]  /*1e00*/  ULOP3.LUT UR8, UR22, 0x2, URZ, 0xfc, !UPT ;  /* 0x0000000216087892 */ /* 0x000fc8000f8efcff */
[----:B------:R-:W-:-:S09]  /*1e10*/  UISETP.NE.AND UP0, UPT, UR8, 0x2, UPT ;  /* 0x000000020800788c */ /* 0x000fd2000bf05270 */
[----:B------:R-:W-:Y:S05]  /*1e20*/  BRA.U UP0, `(.L_x_36) ;  /* 0x0000000100047547 */ /* 0x000fea000b800000 */
[----:B------:R-:W-:Y:S05]  /*1e30*/  BPT.TRAP 0x1 ;  /* 0x000000040000795c */ /* 0x000fea0000300000 */
.L_x_36:
[----:B------:R-:W-:Y:S04]  /*1e40*/  BSSY.RECONVERGENT B0, `(.L_x_37) ;  /* 0x0000003000007945 */ /* 0x000fe80003800200 */
[----:B------:R-:W-:Y:S05]  /*1e50*/  @!P4 BRA `(.L_x_38) ;  /* 0x000000000004c947 */ /* 0x000fea0003800000 */
[----:B------:R-:W-:Y:S05]  /*1e60*/  BPT.TRAP 0x1 ;  /* 0x000000040000795c */ /* 0x000fea0000300000 */
.L_x_38:
[----:B------:R-:W-:Y:S05]  /*1e70*/  BSYNC.RECONVERGENT B0 ;  /* 0x0000000000007941 */ /* 0x000fea0003800200 */
.L_x_37:
[----:B------:R-:W-:Y:S02]  /*1e80*/  UIADD3 UR23, UPT, UPT, UR27, 0x1, URZ ;  /* 0x000000011b177890 */ /* 0x000fe4000fffe0ff */
[----:B------:R-:W-:Y:S02]  /*1e90*/  UIADD3 UR32, UP1, UPT, UR14, 0x80, URZ ;  /* 0x000000800e207890 */ /* 0x000fe4000ff3e0ff */
[----:B------:R-:W-:Y:S02]  /*1ea0*/  UISETP.NE.AND UP0, UPT, UR23, 0xa, UPT ;  /* 0x0000000a1700788c */ /* 0x000fe4000bf05270 */
[----:B------:R-:W-:Y:S02]  /*1eb0*/  USHF.L.U32 UR18, UR25, 0x5, URZ ;  /* 0x0000000519127899 */ /* 0x000fe400080006ff */
[----:B------:R-:W-:Y:S02]  /*1ec0*/  USEL UR9, URZ, 0x1, UP0 ;  /* 0x00000001ff097887 */ /* 0x000fe40008000000 */
[----:B------:R-:W-:-:S02]  /*1ed0*/  USEL UR23, UR23, URZ, UP0 ;  /* 0x000000ff17177287 */ /* 0x000fc40008000000 */
[----:B------:R-:W-:Y:S02]  /*1ee0*/  UIADD3 UR30, UP0, UPT, UR14, 0x180, URZ ;  /* 0x000001800e1e7890 */ /* 0x000fe4000ff1e0ff */
[----:B------:R-:W-:Y:S01]  /*1ef0*/  ULEA UR8, UR23, UR6, 0x3 ;  /* 0x0000000617087291 */ /* 0x000fe2000f8e18ff */
[----:B------:R-:W-:Y:S01]  /*1f00*/  LOP3.LUT R15, R15, UR9, RZ, 0x3c, !PT ;  /* 0x000000090f0f7c12 */ /* 0x000fe2000f8e3cff */
[----:B------:R-:W-:Y:S02]  /*1f10*/  ULOP3.LUT UR17, UR17, 0xfefffff8, URZ, 0xc0, !UPT ;  /* 0xfefffff811117892 */ /* 0x000fe4000f8ec0ff */
[----:B------:R-:W-:Y:S01]  /*1f20*/  UIADD3.X UR33, UPT, UPT, URZ, UR15, URZ, UP1, !UPT ;  /* 0x0000000fff217290 */ /* 0x000fe20008ffe4ff */
[----:B-1----:R-:W-:Y:S01]  /*1f30*/  SHF.L.U32 R2, R15, 0x1f, RZ ;  /* 0x0000001f0f027819 */ /* 0x002fe200000006ff */
[----:B------:R-:W-:Y:S01]  /*1f40*/  UIADD3.X UR31, UPT, UPT, URZ, UR15, URZ, UP0, !UPT ;  /* 0x0000000fff1f7290 */ /* 0x000fe200087fe4ff */
[----:B------:R-:W-:Y:S02]  /*1f50*/  UMOV UR28, 0x0 ;  /* 0x00000000001c7882 */ /* 0x000fe40000000000 */
[----:B------:R4:W1:Y:S01]  /*1f60*/  SYNCS.PHASECHK.TRANS64.TRYWAIT P0, [UR8+0x50], R2 ;  /* 0x00005002ff0075a7 */ /* 0x0008620008001108 */
[----:B------:R-:W-:Y:S01]  /*1f70*/  ULEA UR8, UR27, UR6, 0xd ;  /* 0x000000061b087291 */ /* 0x000fe2000f8e68ff */
[----:B------:R-:W-:Y:S01]  /*1f80*/  UMOV UR29, 0x10000000 ;  /* 0x10000000001d7882 */ /* 0x000fe20000000000 */
[----:B------:R-:W-:-:S02]  /*1f90*/  UMOV UR19, UR35 ;  /* 0x0000002300137c82 */ /* 0x000fc40008000000 */
[----:B------:R-:W-:Y:S02]  /*1fa0*/  UIADD3 UR16, UPT, UPT, UR8, 0x10800, URZ ;  /* 0x0001080008107890 */ /* 0x000fe4000fffe0ff */
[----:B------:R-:W-:Y:S01]  /*1fb0*/  UIADD3 UR8, UPT, UPT, UR8, 0x24800, URZ ;  /* 0x0002480008087890 */ /* 0x000fe2000fffe0ff */
[----:B------:R-:W-:Y:S01]  /*1fc0*/  UMOV UR20, UR36 ;  /* 0x0000002400147c82 */ /* 0x000fe20008000000 */
[----:B------:R-:W-:Y:S01]  /*1fd0*/  UMOV UR12, UR36 ;  /* 0x00000024000c7c82 */ /* 0x000fe20008000000 */
[----:B------:R-:W-:Y:S01]  /*1fe0*/  UMOV UR9, UR17 ;  /* 0x0000001100097c82 */ /* 0x000fe20008000000 */
[----:B------:R-:W-:Y:S01]  /*1ff0*/  UMOV UR10, UR18 ;  /* 0x00000012000a7c82 */ /* 0x000fe20008000000 */
[----:B------:R-:W-:Y:S02]  /*2000*/  UIADD3 UR25, UPT, UPT, UR25, 0x1, URZ ;  /* 0x0000000119197890 */ /* 0x000fe4000fffe0ff */
[----:B------:R4:W-:Y:S01]  /*2010*/  UTMALDG.3D.2CTA [UR16], [UR32], desc[UR28] ;  /* 0x00001c10200075b4 */ /* 0x0009e20008211000 */
[----:B------:R-:W-:Y:S01]  /*2020*/  UMOV UR27, UR23 ;  /* 0x00000017001b7c82 */ /* 0x000fe20008000000 */
[----:B------:R-:W-:Y:S01]  /*2030*/  UISETP.NE.AND UP0, UPT, UR25, UR26, UPT ;  /* 0x0000001a1900728c */ /* 0x000fe2000bf05270 */
[----:B------:R4:W-:Y:S08]  /*2040*/  UTMALDG.3D.2CTA [UR8], [UR30], desc[UR28] ;  /* 0x00001c081e0075b4 */ /* 0x0009f00008211000 */
[----:B----4-:R-:W-:Y:S05]  /*2050*/  BRA.U UP0, `(.L_x_39) ;  /* 0xfffffffd004c7547 */ /* 0x010fea000b83ffff */
.L_x_33:
[----:B-1----:R-:W-:Y:S01]  /*2060*/  LEA R2, R14, UR6, 0x3 ;  /* 0x000000060e027c11 */ /* 0x002fe2000f8e18ff */
[----:B------:R-:W-:Y:S01]  /*2070*/  NOP ;  /* 0x0000000000007918 */ /* 0x000fe20000000000 */
[----:B--2---:R-:W-:Y:S02]  /*2080*/  SHF.L.U32 R3, R12, 0x1f, RZ ;  /* 0x0000001f0c037819 */ /* 0x004fe400000006ff */
[----:B------:R-:W-:Y:S02]  /*2090*/  LEA R4, R14, UR6, 0x4 ;  /* 0x000000060e047c11 */ /* 0x000fe4000f8e20ff */
[----:B------:R-:W1:Y:S02]  /*20a0*/  SYNCS.PHASECHK.TRANS64.TRYWAIT P0, [R2+URZ+0xf0], R3 ;  /* 0x0000f003020075a7 */ /* 0x000e6400080011ff */
[----:B-1----:R-:W-:Y:S05]  /*20b0*/  @!P0 BRA `(.L_x_40) ;  /* 0x0000009800008947 */ /* 0x002fea0003800000 */
.L_x_157:
[----:B------:R-:W2:Y:S01]  /*20c0*/  LDS.128 R4, [R4+0x160] ;  /* 0x0001600004047984 */ /* 0x000ea20000000c00 */
[----:B------:R-:W-:Y:S01]  /*20d0*/  ISETP.GE.AND P0, PT, R72, 0x1, PT ;  /* 0x000000014800780c */ /* 0x000fe20003f06270 */
[----:B-1----:R-:W-:Y:S01]  /*20e0*/  VIADD R2, R2, 0x100 ;  /* 0x0000010002027836 */ /* 0x002fe20000000000 */
[----:B------:R-:W-:Y:S01]  /*20f0*/  @!PT LDS RZ, [RZ] ;  /* 0x00000000fffff984 */ /* 0x000fe20000000800 */
[----:B------:R-:W-:Y:S01]  /*2100*/  @!PT LDS RZ, [RZ] ;  /* 0x00000000fffff984 */ /* 0x000fe20000000800 */
[----:B------:R-:W-:Y:S01]  /*2110*/  @!PT LDS RZ, [RZ] ;  /* 0x00000000fffff984 */ /* 0x000fe20000000800 */
[----:B------:R-:W-:Y:S01]  /*2120*/  @!PT LDS RZ, [RZ] ;  /* 0x00000000fffff984 */ /* 0x000fe20000000800 */
[----:B------:R1:W-:Y:S06]  /*2130*/  MEMBAR.ALL.CTA ;  /* 0x0000000000007992 */ /* 0x0003ec0000008000 */
[----:B-1----:R-:W1:Y:S01]  /*2140*/  FENCE.VIEW.ASYNC.S ;  /* 0x00000000000073c6 */ /* 0x002e620000000000 */
[----:B------:R-:W-:-:S04]  /*2150*/  PRMT R2, RZ, 0x654, R2 ;  /* 0x00000654ff027816 */ /* 0x000fc80000000002 */
[----:B-1----:R1:W-:Y:S01]  /*2160*/  SYNCS.ARRIVE.TRANS64.RED.A1T0 RZ, [R2+URZ], RZ ;  /* 0x000000ff02ff79a7 */ /* 0x0023e200081004ff */
[----:B--2---:R-:W-:-:S13]  /*2170*/  LOP3.LUT P2, RZ, R6, 0x1, RZ, 0xc0, !PT ;  /* 0x0000000106ff7812 */ /* 0x004fda000784c0ff */
[----:B------:R-:W-:Y:S01]  /*2180*/  @P2 SHF.R.U32.HI R3, RZ, 0x10, R5 ;  /* 0x00000010ff032819 */ /* 0x000fe20000011605 */
[----:B------:R-:W-:Y:S01]  /*2190*/  VOTEU.ANY UP0, P2 ;  /* 0x0000000000ff7886 */ /* 0x000fe20001000100 */
[----:B------:R-:W-:Y:S02]  /*21a0*/  @P2 MOV R13, R4 ;  /* 0x00000004000d2202 */ /* 0x000fe40000000f00 */
[----:B------:R-:W-:Y:S02]  /*21b0*/  @P2 R2UR.BROADCAST UR8, R3 ;  /* 0x00000000030822ca */ /* 0x000fe400008e0000 */
[----:B------:R-:W-:-:S11]  /*21c0*/  @P2 LOP3.LUT R11, R5, 0xffff, RZ, 0xc0, !PT ;  /* 0x0000ffff050b2812 */ /* 0x000fd600078ec0ff */
[----:B------:R-:W-:Y:S01]  /*21d0*/  @UP0 UMOV UR36, UR8 ;  /* 0x0000000800240c82 */ /* 0x000fe20008000000 */
[----:B-1----:R-:W-:Y:S05]  /*21e0*/  @!P0 BRA `(.L_x_41) ;  /* 0x0000000000b88947 */ /* 0x002fea0003800000 */
[----:B------:R-:W3:Y:S01]  /*21f0*/  LDC.64 R4, c[0x0][0xb18] ;  /* 0x0002c600ff047b82 */ /* 0x000ee20000000a00 */
[----:B------:R-:W-:-:S07]  /*2200*/  ISETP.NE.AND P3, PT, R72, 0x1, PT ;  /* 0x000000014800780c */ /* 0x000fce0003f65270 */
[----:B------:R-:W1:Y:S08]  /*2210*/  LDC.64 R6, c[0x0][0xb10] ;  /* 0x0002c400ff067b82 */ /* 0x000e700000000a00 */
[----:B------:R-:W2:Y:S08]  /*2220*/  LDC R17, c[0x0][0xb20] ;  /* 0x0002c800ff117b82 */ /* 0x000eb00000000800 */
[----:B------:R-:W4:Y:S01]  /*2230*/  LDC R18, c[0x0][0xb0c] ;  /* 0x0002c300ff127b82 */ /* 0x000f220000000800 */
[----:B---3--:R-:W-:Y:S01]  /*2240*/  IMAD.HI.U32 R22, R0, R5, RZ ;  /* 0x0000000500167227 */ /* 0x008fe200078e00ff */
[----:B------:R-:W-:-:S06]  /*2250*/  ISETP.NE.AND P0, PT, R4, 0x1, PT ;  /* 0x000000010400780c */ /* 0x000fcc0003f05270 */
[----:B------:R-:W3:Y:S01]  /*2260*/  LDC.64 R2, c[0x0][0xb28] ;  /* 0x0002ca00ff027b82 */ /* 0x000ee20000000a00 */
[----:B-1----:R-:W-:-:S04]  /*2270*/  IMAD.HI.U32 R20, R9, R6, RZ ;  /* 0x0000000609147227 */ /* 0x002fc800078e00ff */
[----:B------:R-:W-:Y:S01]  /*2280*/  IMAD.HI.U32 R24, R13, R6, RZ ;  /* 0x000000060d187227 */ /* 0x000fe200078e00ff */
[----:B------:R-:W-:Y:S02]  /*2290*/  SHF.R.U32.HI R20, RZ, R7, R20 ;  /* 0x00000007ff147219 */ /* 0x000fe40000011614 */
[----:B--2---:R-:W-:Y:S01]  /*22a0*/  SHF.R.U32.HI R19, RZ, R17, R22 ;  /* 0x00000011ff137219 */ /* 0x004fe20000011616 */
[----:B------:R-:W-:Y:S01]  /*22b0*/  IMAD.HI.U32 R22, R11, R5, RZ ;  /* 0x000000050b167227 */ /* 0x000fe200078e00ff */
[----:B------:R-:W-:Y:S02]  /*22c0*/  SHF.R.U32.HI R24, RZ, R7, R24 ;  /* 0x00000007ff187219 */ /* 0x000fe40000011618 */
[----:B------:R-:W-:Y:S02]  /*22d0*/  SEL R19, R0, R19, !P0 ;  /* 0x0000001300137207 */ /* 0x000fe40004000000 */
[----:B------:R-:W-:Y:S02]  /*22e0*/  SHF.R.U32.HI R22, RZ, R17, R22 ;  /* 0x00000011ff167219 */ /* 0x000fe40000011616 */
[----:B----4-:R-:W-:-:S02]  /*22f0*/  ISETP.NE.AND P1, PT, R18, 0x1, PT ;  /* 0x000000011200780c */ /* 0x010fc40003f25270 */
[----:B------:R-:W-:Y:S02]  /*2300*/  SEL R5, R11, R22, !P0 ;  /* 0x000000160b057207 */ /* 0x000fe40004000000 */
[----:B------:R-:W-:Y:S02]  /*2310*/  SEL R21, R9, R20, !P1 ;  /* 0x0000001409157207 */ /* 0x000fe40004800000 */
[----:B------:R-:W-:Y:S01]  /*2320*/  SEL R7, R13, R24, !P1 ;  /* 0x000000180d077207 */ /* 0x000fe20004800000 */
[----:B---3--:R-:W-:Y:S01]  /*2330*/  IMAD.HI.U32 R20, R19, R2, RZ ;  /* 0x0000000213147227 */ /* 0x008fe200078e00ff */
[----:B------:R-:W-:-:S03]  /*2340*/  IADD3 R17, PT, PT, -R5, RZ, RZ ;  /* 0x000000ff05117210 */ /* 0x000fc60007ffe1ff */
        /* <DEDUP_REMOVED lines=11> */
[----:B------:R-:W-:-:S04]  /*2400*/  @!P0 IMAD.HI.U32 R20, R7, R2, RZ ;  /* 0x0000000207148227 */ /* 0x000fc800078e00ff */
[----:B------:R-:W-:Y:S01]  /*2410*/  IMAD.MOV R2, RZ, RZ, -R6 ;  /* 0x000000ffff027224 */ /* 0x000fe200078e0a06 */
[----:B------:R-:W-:-:S03]  /*2420*/  @!P0 SHF.R.U32.HI R20, RZ, R3, R20 ;  /* 0x00000003ff148219 */ /* 0x000fc60000011614 */
[----:B------:R-:W-:Y:S01]  /*2430*/  IMAD R2, R72, R2, R5 ;  /* 0x0000000248027224 */ /* 0x000fe200078e0205 */
        /* <DEDUP_REMOVED lines=9> */
.L_x_41:
[----:B------:R-:W1:Y:S02]  /*24d0*/  LDCU UR8, c[0x0][0xb30] ;  /* 0x00016600ff0877ac */ /* 0x000e640008000800 */
[----:B-1----:R-:W-:-:S09]  /*24e0*/  UISETP.NE.AND UP0, UPT, UR8, 0x1, UPT ;  /* 0x000000010800788c */ /* 0x002fd2000bf05270 */
[----:B------:R-:W-:Y:S05]  /*24f0*/  BRA.U UP0, `(.L_x_42) ;  /* 0x0000000100407547 */ /* 0x000fea000b800000 */
[----:B------:R-:W1:Y:S08]  /*2500*/  LDC.64 R4, c[0x0][0xb10] ;  /* 0x0002c400ff047b82 */ /* 0x000e700000000a00 */
[----:B------:R-:W2:Y:S08]  /*2510*/  LDC.64 R2, c[0x0][0xb18] ;  /* 0x0002c600ff027b82 */ /* 0x000eb00000000a00 */
[----:B------:R-:W4:Y:S08]  /*2520*/  LDC R6, c[0x0][0xb20] ;  /* 0x0002c800ff067b82 */ /* 0x000f300000000800 */
[----:B------:R-:W3:Y:S01]  /*2530*/  LDC R18, c[0x0][0xb0c] ;  /* 0x0002c300ff127b82 */ /* 0x000ee20000000800 */
[----:B-1----:R-:W-:-:S05]  /*2540*/  IMAD.HI.U32 R4, R13, R4, RZ ;  /* 0x000000040d047227 */ /* 0x002fca00078e00ff */
[----:B------:R-:W-:Y:S01]  /*2550*/  SHF.R.U32.HI R4, RZ, R5, R4 ;  /* 0x00000005ff047219 */ /* 0x000fe20000011604 */
[----:B--2---:R-:W-:Y:S01]  /*2560*/  IMAD.HI.U32 R3, R11, R3, RZ ;  /* 0x000000030b037227 */ /* 0x004fe200078e00ff */
[----:B------:R-:W-:-:S04]  /*2570*/  ISETP.NE.AND P0, PT, R2, 0x1, PT ;  /* 0x000000010200780c */ /* 0x000fc80003f05270 */
[----:B----4-:R-:W-:-:S04]  /*2580*/  SHF.R.U32.HI R6, RZ, R6, R3 ;  /* 0x00000006ff067219 */ /* 0x010fc80000011603 */
[----:B------:R-:W-:Y:S02]  /*2590*/  SEL R3, R11, R6, !P0 ;  /* 0x000000060b037207 */ /* 0x000fe40004000000 */
[----:B---3--:R-:W-:-:S04]  /*25a0*/  ISETP.NE.AND P1, PT, R18, 0x1, PT ;  /* 0x000000011200780c */ /* 0x008fc80003f25270 */
[----:B------:R-:W-:-:S05]  /*25b0*/  SEL R4, R13, R4, !P1 ;  /* 0x000000040d047207 */ /* 0x000fca0004800000 */
[----:B------:R-:W-:Y:S02]  /*25c0*/  IMAD.IADD R5, R3, 0x1, -R4 ;  /* 0x0000000103057824 */ /* 0x000fe400078e0a04 */
[----:B------:R-:W-:Y:S02]  /*25d0*/  IMAD.IADD R3, R4, 0x1, -R3 ;  /* 0x0000000104037824 */ /* 0x000fe400078e0a03 */
[----:B------:R-:W-:Y:S02]  /*25e0*/  IMAD R13, R5, R18, R13 ;  /* 0x00000012050d7224 */ /* 0x000fe400078e020d */
[----:B------:R-:W-:-:S07]  /*25f0*/  IMAD R11, R3, R2, R11 ;  /* 0x00000002030b7224 */ /* 0x000fce00078e020b */
.L_x_42:
[----:B------:R-:W-:Y:S01]  /*2600*/  VIADD R14, R14, 0x1 ;  /* 0x000000010e0e7836 */ /* 0x000fe20000000000 */
[----:B------:R-:W-:Y:S01]  /*2610*/  PLOP3.LUT P1, PT, PT, PT, PT, 0x80, 0x8 ;  /* 0x000000000008781c */ /* 0x000fe20003f2f070 */
[----:B------:R-:W-:Y:S02]  /*2620*/  IMAD.IADD R21, R13, 0x1, R156 ;  /* 0x000000010d157824 */ /* 0x000fe400078e029c */
[----:B------:R-:W-:Y:S01]  /*2630*/  IMAD.IADD R20, R11, 0x1, R154 ;  /* 0x000000010b147824 */ /* 0x000fe200078e029a */
[----:B------:R-:W-:-:S04]  /*2640*/  ISETP.NE.AND P0, PT, R14, 0x2, PT ;  /* 0x000000020e00780c */ /* 0x000fc80003f05270 */
[----:B------:R-:W-:Y:S02]  /*2650*/  SEL R3, RZ, 0x1, P0 ;  /* 0x00000001ff037807 */ /* 0x000fe40000000000 */
[----:B------:R-:W-:Y:S02]  /*2660*/  SEL R14, R14, RZ, P0 ;  /* 0x000000ff0e0e7207 */ /* 0x000fe40000000000 */
[----:B------:R-:W-:Y:S01]  /*2670*/  LOP3.LUT R12, R12, R3, RZ, 0x3c, !PT ;  /* 0x000000030c0c7212 */ /* 0x000fe200078e3cff */
[----:B------:R-:W-:Y:S06]  /*2680*/  @P2 BRA `(.L_x_43) ;  /* 0xfffffff000642947 */ /* 0x000fec000383ffff */
[----:B------:R-:W-:Y:S01]  /*2690*/  UIADD3 UR6, UPT, UPT, UR6, 0x50, URZ ;  /* 0x0000005006067890 */ /* 0x000fe2000fffe0ff */
[----:B------:R-:W-:-:S03]  /*26a0*/  SHF.L.U32 R3, R15, 0x1f, RZ ;  /* 0x0000001f0f037819 */ /* 0x000fc600000006ff */
[----:B------:R-:W-:-:S09]  /*26b0*/  ULEA UR4, UR23, UR6, 0x3 ;  /* 0x0000000617047291 */ /* 0x000fd2000f8e18ff */
[----:B------:R-:W1:Y:S02]  /*26c0*/  SYNCS.PHASECHK.TRANS64.TRYWAIT P0, [UR4], R3 ;  /* 0x00000003ff0075a7 */ /* 0x000e640008001104 */
[----:B-1----:R-:W-:Y:S05]  /*26d0*/  @!P0 BRA `(.L_x_44) ;  /* 0x00000090008c8947 */ /* 0x002fea0003800000 */
.L_x_159:
[----:B------:R-:W-:-:S04]  /*26e0*/  UIADD3 UR5, UPT, UPT, UR23, 0x1, URZ ;  /* 0x0000000117057890 */ /* 0x000fc8000fffe0ff */
[----:B------:R-:W-:-:S04]  /*26f0*/  UISETP.NE.AND UP0, UPT, UR5, 0xa, UPT ;  /* 0x0000000a0500788c */ /* 0x000fc8000bf05270 */
[----:B------:R-:W-:Y:S02]  /*2700*/  USEL UR7, URZ, 0x1, UP0 ;  /* 0x00000001ff077887 */ /* 0x000fe40008000000 */
[----:B------:R-:W-:-:S04]  /*2710*/  USEL UR5, UR5, URZ, UP0 ;  /* 0x000000ff05057287 */ /* 0x000fc80008000000 */
[----:B------:R-:W-:Y:S01]  /*2720*/  ULEA UR4, UR5, UR6, 0x3 ;  /* 0x0000000605047291 */ /* 0x000fe2000f8e18ff */
[----:B------:R-:W-:-:S04]  /*2730*/  LOP3.LUT R2, R15, UR7, RZ, 0x3c, !PT ;  /* 0x000000070f027c12 */ /* 0x000fc8000f8e3cff */
[----:B-1----:R-:W-:-:S04]  /*2740*/  SHF.L.U32 R3, R2, 0x1f, RZ ;  /* 0x0000001f02037819 */ /* 0x002fc800000006ff */
[----:B------:R-:W1:Y:S02]  /*2750*/  SYNCS.PHASECHK.TRANS64.TRYWAIT P0, [UR4], R3 ;  /* 0x00000003ff0075a7 */ /* 0x000e640008001104 */
[----:B-1----:R-:W-:Y:S05]  /*2760*/  @!P0 BRA `(.L_x_45) ;  /* 0x0000009000808947 */ /* 0x002fea0003800000 */
.L_x_161:
        /* <DEDUP_REMOVED lines=9> */
.L_x_163:
        /* <DEDUP_REMOVED lines=9> */
.L_x_165:
        /* <DEDUP_REMOVED lines=9> */
.L_x_167:
        /* <DEDUP_REMOVED lines=9> */
.L_x_169:
        /* <DEDUP_REMOVED lines=9> */
.L_x_171:
        /* <DEDUP_REMOVED lines=9> */
.L_x_173:
        /* <DEDUP_REMOVED lines=9> */
.L_x_175:
[----:B------:R-:W-:-:S04]  /*2b60*/  UIADD3 UR5, UPT, UPT, UR5, 0x1, URZ ;  /* 0x0000000105057890 */ /* 0x000fc8000fffe0ff */
[----:B------:R-:W-:-:S04]  /*2b70*/  UISETP.NE.AND UP0, UPT, UR5, 0xa, UPT ;  /* 0x0000000a0500788c */ /* 0x000fc8000bf05270 */
[----:B------:R-:W-:Y:S02]  /*2b80*/  USEL UR4, URZ, 0x1, UP0 ;  /* 0x00000001ff047887 */ /* 0x000fe40008000000 */
[----:B------:R-:W-:-:S04]  /*2b90*/  USEL UR5, UR5, URZ, UP0 ;  /* 0x000000ff05057287 */ /* 0x000fc80008000000 */
[----:B------:R-:W-:Y:S01]  /*2ba0*/  ULEA UR5, UR5, UR6, 0x3 ;  /* 0x0000000605057291 */ /* 0x000fe2000f8e18ff */
[----:B-1----:R-:W-:-:S04]  /*2bb0*/  LOP3.LUT R3, R2, UR4, RZ, 0x3c, !PT ;  /* 0x0000000402037c12 */ /* 0x002fc8000f8e3cff */
[----:B------:R-:W-:Y:S01]  /*2bc0*/  SHF.L.U32 R3, R3, 0x1f, RZ ;  /* 0x0000001f03037819 */ /* 0x000fe200000006ff */
[----:B---3--:R-:W-:-:S07]  /*2bd0*/  IMAD.U32 R0, RZ, RZ, UR5 ;  /* 0x00000005ff007e24 */ /* 0x008fce000f8e00ff */
.L_x_53:
[----:B-1----:R1:W2:Y:S02]  /*2be0*/  SYNCS.PHASECHK.TRANS64.TRYWAIT P0, [R0+URZ], R3 ;  /* 0x00000003000075a7 */ /* 0x0022a400080011ff */
[----:B--2---:R-:W-:Y:S05]  /*2bf0*/  @!P0 NANOSLEEP.SYNCS 0x989680 ;  /* 0x009896800000895d */ /* 0x004fea0003900000 */
[----:B------:R-:W2:Y:S02]  /*2c00*/  @!P0 SYNCS.PHASECHK.TRANS64 P0, [R0+URZ], R3 ;  /* 0x00000003000085a7 */ /* 0x000ea400080010ff */
[----:B--2---:R-:W-:Y:S05]  /*2c10*/  @P0 EXIT ;  /* 0x000000000000094d */ /* 0x004fea0003800000 */
[----:B------:R-:W-:Y:S05]  /*2c20*/  BRA `(.L_x_53) ;  /* 0xfffffffc00ec7947 */ /* 0x000fea000383ffff */
.L_x_23:
[----:B------:R-:W-:-:S04]  /*2c30*/  UISETP.NE.AND UP1, UPT, UR37, URZ, UPT ;  /* 0x000000ff2500728c */ /* 0x000fc8000bf25270 */
[----:B------:R-:W-:-:S09]  /*2c40*/  UISETP.NE.OR UP1, UPT, UR10, 0x1, UP1 ;  /* 0x000000010a00788c */ /* 0x000fd20008f25670 */
[----:B------:R-:W-:Y:S05]  /*2c50*/  BRA.U UP1, `(.L_x_54) ;  /* 0x00000005014c7547 */ /* 0x000fea000b800000 */
[----:B------:R-:W-:Y:S01]  /*2c60*/  HFMA2 R11, -RZ, RZ, 0, 0 ;  /* 0x00000000ff0b7431 */ /* 0x000fe200000001ff */
[----:B------:R-:W-:Y:S01]  /*2c70*/  ISETP.GE.U32.AND P2, PT, R10, 0x2, PT ;  /* 0x000000020a00780c */ /* 0x000fe20003f46070 */
[----:B------:R-:W-:Y:S01]  /*2c80*/  IMAD.MOV.U32 R12, RZ, RZ, 0x1 ;  /* 0x00000001ff0c7424 */ /* 0x000fe200078e00ff */
[----:B------:R-:W-:Y:S01]  /*2c90*/  CS2R R8, SRZ ;  /* 0x0000000000087805 */ /* 0x000fe2000001ff00 */
[----:B------:R-:W-:Y:S01]  /*2ca0*/  IMAD.MOV.U32 R3, RZ, RZ, RZ ;  /* 0x000000ffff037224 */ /* 0x000fe200078e00ff */
[----:B------:R-:W-:Y:S01]  /*2cb0*/  UMOV UR4, 0x400 ;  /* 0x0000040000047882 */ /* 0x000fe20000000000 */
[----:B------:R-:W-:Y:S01]  /*2cc0*/  UMOV UR6, URZ ;  /* 0x000000ff00067c82 */ /* 0x000fe20008000000 */
[----:B------:R-:W-:-:S12]  /*2cd0*/  ULEA UR37, UR37, UR4, 0x18 ;  /* 0x0000000425257291 */ /* 0x000fd8000f8ec0ff */
.L_x_58:
[----:B------:R-:W-:Y:S02]  /*2ce0*/  LEA R0, R3, UR37, 0x3 ;  /* 0x0000002503007c11 */ /* 0x000fe4000f8e18ff */
[----:B------:R-:W-:-:S03]  /*2cf0*/  SHF.L.U32 R5, R8, 0x1f, RZ ;  /* 0x0000001f08057819 */ /* 0x000fc600000006ff */
[----:B------:R-:W-:Y:S01]  /*2d00*/  VIADD R4, R0, 0x140 ;  /* 0x0000014000047836 */ /* 0x000fe20000000000 */
[----:B------:R-:W1:Y:S02]  /*2d10*/  SYNCS.PHASECHK.TRANS64.TRYWAIT P0, [R0+URZ+0x130], R5 ;  /* 0x00013005000075a7 */ /* 0x000e6400080011ff */
[----:B-1----:R-:W-:Y:S05]  /*2d20*/  @!P0 BRA `(.L_x_55) ;  /* 0x0000008c00d08947 */ /* 0x002fea0003800000 */
.L_x_176:
[----:B------:R-:W-:Y:S01]  /*2d30*/  ULEA UR5, UR6, UR37, 0x3 ;  /* 0x0000002506057291 */ /* 0x000fe2000f8e18ff */
[----:B------:R-:W-:Y:S01]  /*2d40*/  PRMT R4, RZ, 0x654, R4 ;  /* 0x00000654ff047816 */ /* 0x000fe20000000004 */
[----:B-1----:R-:W-:Y:S01]  /*2d50*/  @!P2 IMAD.MOV.U32 R5, RZ, RZ, 0x10 ;  /* 0x00000010ff05a424 */ /* 0x002fe200078e00ff */
[----:B------:R-:W-:Y:S01]  /*2d60*/  SHF.L.U32 R7, R12, 0x1f, RZ ;  /* 0x0000001f0c077819 */ /* 0x000fe200000006ff */
[----:B------:R-:W-:Y:S01]  /*2d70*/  UIADD3 UR4, UPT, UPT, UR5, 0xf0, URZ ;  /* 0x000000f005047890 */ /* 0x000fe2000fffe0ff */
[----:B------:R1:W-:Y:S05]  /*2d80*/  SYNCS.ARRIVE.TRANS64.RED.A1T0 RZ, [R4+URZ], RZ ;  /* 0x000000ff04ff79a7 */ /* 0x0003ea00081004ff */
[----:B------:R-:W-:Y:S01]  /*2d90*/  IMAD.U32 R13, RZ, RZ, UR4 ;  /* 0x00000004ff0d7e24 */ /* 0x000fe2000f8e00ff */
[----:B------:R-:W2:Y:S04]  /*2da0*/  SYNCS.PHASECHK.TRANS64.TRYWAIT P0, [UR5+0x100], R7 ;  /* 0x00010007ff0075a7 */ /* 0x000ea80008001105 */
[----:B------:R-:W-:Y:S01]  /*2db0*/  PRMT R13, R10, 0x654, R13 ;  /* 0x000006540a0d7816 */ /* 0x000fe2000000000d */
[----:B-12---:R-:W-:Y:S06]  /*2dc0*/  @!P0 BRA `(.L_x_56) ;  /* 0x0000008c00bc8947 */ /* 0x006fec0003800000 */
.L_x_178:
[----:B------:R-:W-:Y:S01]  /*2dd0*/  ULEA UR4, UR6, UR37, 0x4 ;  /* 0x0000002506047291 */ /* 0x000fe2000f8e20ff */
[----:B------:R-:W-:Y:S01]  /*2de0*/  SEL R2, R13, R2, !P2 ;  /* 0x000000020d027207 */ /* 0x000fe20005000000 */
[----:B------:R-:W-:Y:S01]  /*2df0*/  UIADD3 UR5, UPT, UPT, UR5, 0xf0, URZ ;  /* 0x000000f005057890 */ /* 0x000fe2000fffe0ff */
[----:B-1----:R-:W-:Y:S01]  /*2e00*/  LEA R0, R11, UR37, 0x3 ;  /* 0x000000250b007c11 */ /* 0x002fe2000f8e18ff */
[----:B------:R-:W-:Y:S01]  /*2e10*/  UIADD3 UR4, UPT, UPT, UR4, 0x160, URZ ;  /* 0x0000016004047890 */ /* 0x000fe2000fffe0ff */
[----:B------:R1:W-:Y:S01]  /*2e20*/  @!P2 SYNCS.ARRIVE.TRANS64.RED RZ, [R2+URZ], R5 ;  /* 0x0000000502ffa9a7 */ /* 0x0003e200080004ff */
[----:B------:R-:W-:Y:S01]  /*2e30*/  UIADD3 UR6, UPT, UPT, UR6, 0x1, URZ ;  /* 0x0000000106067890 */ /* 0x000fe2000fffe0ff */
[----:B------:R-:W-:-:S03]  /*2e40*/  VIADD R3, R3, 0x1 ;  /* 0x0000000103037836 */ /* 0x000fc60000000000 */
[----:B------:R-:W-:Y:S02]  /*2e50*/  UISETP.NE.AND UP0, UPT, UR6, 0x2, UPT ;  /* 0x000000020600788c */ /* 0x000fe4000bf05270 */
[----:B------:R-:W-:Y:S01]  /*2e60*/  ISETP.NE.AND P0, PT, R3, 0x2, PT ;  /* 0x000000020300780c */ /* 0x000fe20003f05270 */
[----:B------:R-:W-:Y:S06]  /*2e70*/  UGETNEXTWORKID.BROADCAST [UR4], [UR5] ;  /* 0x00000000040073ca */ /* 0x000fec0008000100 */
[----:B------:R-:W-:Y:S02]  /*2e80*/  USEL UR4, URZ, 0x1, UP0 ;  /* 0x00000001ff047887 */ /* 0x000fe40008000000 */
[----:B------:R-:W-:-:S04]  /*2e90*/  USEL UR6, UR6, URZ, UP0 ;  /* 0x000000ff06067287 */ /* 0x000fc80008000000 */
[----:B------:R-:W-:Y:S02]  /*2ea0*/  LOP3.LUT R12, R12, UR4, RZ, 0x3c, !PT ;  /* 0x000000040c0c7c12 */ /* 0x000fe4000f8e3cff */
[----:B-1----:R-:W-:-:S04]  /*2eb0*/  SHF.L.U32 R5, R9, 0x1f, RZ ;  /* 0x0000001f09057819 */ /* 0x002fc800000006ff */
[----:B------:R-:W1:Y:S02]  /*2ec0*/  SYNCS.PHASECHK.TRANS64.TRYWAIT P1, [R0+URZ+0xf0], R5 ;  /* 0x0000f005000075a7 */ /* 0x000e6400080211ff */
[----:B-1----:R-:W-:Y:S05]  /*2ed0*/  @!P1 BRA `(.L_x_57) ;  /* 0x0000008c00909947 */ /* 0x002fea0003800000 */
.L_x_179:
[----:B------:R-:W-:Y:S01]  /*2ee0*/  LEA R4, R11, UR37, 0x4 ;  /* 0x000000250b047c11 */ /* 0x000fe2000f8e20ff */
[----:B-1----:R-:W-:Y:S01]  /*2ef0*/  VIADD R0, R0, 0x100 ;  /* 0x0000010000007836 */ /* 0x002fe20000000000 */
[----:B------:R-:W-:Y:S01]  /*2f00*/  SEL R3, R3, RZ, P0 ;  /* 0x000000ff03037207 */ /* 0x000fe20000000000 */
[----:B------:R-:W-:-:S03]  /*2f10*/  VIADD R11, R11, 0x1 ;  /* 0x000000010b0b7836 */ /* 0x000fc60000000000 */
[----:B------:R-:W1:Y:S01]  /*2f20*/  LDS.128 R4, [R4+0x160] ;  /* 0x0001600004047984 */ /* 0x000e620000000c00 */
[----:B------:R-:W-:Y:S02]  /*2f30*/  PRMT R0, RZ, 0x654, R0 ;  /* 0x00000654ff007816 */ /* 0x000fe40000000000 */
[C---:B------:R-:W-:Y:S01]  /*2f40*/  ISETP.NE.AND P1, PT, R11.reuse, 0x2, PT ;  /* 0x000000020b00780c */ /* 0x040fe20003f25270 */
[----:B------:R-:W-:Y:S01]  /*2f50*/  @!PT LDS RZ, [RZ] ;  /* 0x00000000fffff984 */ /* 0x000fe20000000800 */
[----:B------:R-:W-:Y:S01]  /*2f60*/  @!PT LDS RZ, [RZ] ;  /* 0x00000000fffff984 */ /* 0x000fe20000000800 */
[----:B------:R-:W-:Y:S01]  /*2f70*/  @!PT LDS RZ, [RZ] ;  /* 0x00000000fffff984 */ /* 0x000fe20000000800 */
[----:B------:R-:W-:Y:S01]  /*2f80*/  @!PT LDS RZ, [RZ] ;  /* 0x00000000fffff984 */ /* 0x000fe20000000800 */
[----:B------:R2:W-:Y:S06]  /*2f90*/  MEMBAR.ALL.CTA ;  /* 0x0000000000007992 */ /* 0x0005ec0000008000 */
[----:B--2---:R-:W2:Y:S01]  /*2fa0*/  FENCE.VIEW.ASYNC.S ;  /* 0x00000000000073c6 */ /* 0x004ea20000000000 */
[----:B------:R-:W-:Y:S01]  /*2fb0*/  SEL R11, R11, RZ, P1 ;  /* 0x000000ff0b0b7207 */ /* 0x000fe20000800000 */
[----:B--2---:R2:W-:Y:S01]  /*2fc0*/  SYNCS.ARRIVE.TRANS64.RED.A1T0 RZ, [R0+URZ], RZ ;  /* 0x000000ff00ff79a7 */ /* 0x0045e200081004ff */
[----:B-1----:R-:W-:-:S02]  /*2fd0*/  LOP3.LUT P3, RZ, R6, 0x1, RZ, 0xc0, !PT ;  /* 0x0000000106ff7812 */ /* 0x002fc4000786c0ff */
[----:B------:R-:W-:-:S04]  /*2fe0*/  SEL R5, RZ, 0x1, P0 ;  /* 0x00000001ff057807 */ /* 0x000fc80000000000 */
[----:B------:R-:W-:Y:S02]  /*2ff0*/  LOP3.LUT R8, R8, R5, RZ, 0x3c, !PT ;  /* 0x0000000508087212 */ /* 0x000fe400078e3cff */
[----:B--2---:R-:W-:-:S04]  /*3000*/  SEL R0, RZ, 0x1, P1 ;  /* 0x00000001ff007807 */ /* 0x004fc80000800000 */
[----:B------:R-:W-:Y:S01]  /*3010*/  LOP3.LUT R9, R9, R0, RZ, 0x3c, !PT ;  /* 0x0000000009097212 */ /* 0x000fe200078e3cff */
[----:B------:R-:W-:Y:S06]  /*3020*/  @P3 BRA `(.L_x_58) ;  /* 0xfffffffc002c3947 */ /* 0x000fec000383ffff */
[----:B------:R-:W-:Y:S01]  /*3030*/  ULEA UR5, UR6, UR37, 0x3 ;  /* 0x0000002506057291 */ /* 0x000fe2000f8e18ff */
[----:B------:R-:W-:-:S08]  /*3040*/  SHF.L.U32 R3, R12, 0x1f, RZ ;  /* 0x0000001f0c037819 */ /* 0x000fd000000006ff */
[----:B------:R-:W1:Y:S02]  /*3050*/  SYNCS.PHASECHK.TRANS64 P0, [UR5+0x100], R3 ;  /* 0x00010003ff0075a7 */ /* 0x000e640008001005 */
[----:B-1----:R-:W-:Y:S05]  /*3060*/  @P0 BRA `(.L_x_59) ;  /* 0x0000000000080947 */ /* 0x002fea0003800000 */
[----:B------:R-:W1:Y:S02]  /*3070*/  SYNCS.PHASECHK.TRANS64.TRYWAIT P0, [UR5+0x100], R3 ;  /* 0x00010003ff0075a7 */ /* 0x000e640008001105 */
[----:B-1----:R-:W-:Y:S05]  /*3080*/  @!P0 BRA `(.L_x_60) ;  /* 0x0000008c00388947 */ /* 0x002fea0003800000 */
.L_x_59:
[----:B------:R-:W-:-:S04]  /*3090*/  UIADD3 UR4, UPT, UPT, UR6, 0x1, URZ ;  /* 0x0000000106047890 */ /* 0x000fc8000fffe0ff */
[----:B------:R-:W-:-:S04]  /*30a0*/  UISETP.NE.AND UP0, UPT, UR4, 0x2, UPT ;  /* 0x000000020400788c */ /* 0x000fc8000bf05270 */
[----:B------:R-:W-:Y:S02]  /*30b0*/  USEL UR7, URZ, 0x1, UP0 ;  /* 0x00000001ff077887 */ /* 0x000fe40008000000 */
[----:B------:R-:W-:-:S04]  /*30c0*/  USEL UR4, UR4, URZ, UP0 ;  /* 0x000000ff04047287 */ /* 0x000fc80008000000 */
[----:B------:R-:W-:Y:S01]  /*30d0*/  ULEA UR4, UR4, UR37, 0x3 ;  /* 0x0000002504047291 */ /* 0x000fe2000f8e18ff */
[----:B-1----:R-:W-:-:S04]  /*30e0*/  LOP3.LUT R3, R12, UR7, RZ, 0x3c, !PT ;  /* 0x000000070c037c12 */ /* 0x002fc8000f8e3cff */
[----:B------:R-:W-:-:S04]  /*30f0*/  SHF.L.U32 R0, R3, 0x1f, RZ ;  /* 0x0000001f03007819 */ /* 0x000fc800000006ff */
[----:B------:R-:W1:Y:S02]  /*3100*/  SYNCS.PHASECHK.TRANS64 P0, [UR4+0x100], R0 ;  /* 0x00010000ff0075a7 */ /* 0x000e640008001004 */
[----:B-1----:R-:W-:Y:S05]  /*3110*/  @P0 EXIT ;  /* 0x000000000000094d */ /* 0x002fea0003800000 */
[----:B------:R-:W-:Y:S02]  /*3120*/  SHF.L.U32 R3, R3, 0x1f, RZ ;  /* 0x0000001f03037819 */ /* 0x000fe400000006ff */
[----:B------:R-:W-:-:S07]  /*3130*/  MOV R0, UR4 ;  /* 0x0000000400007c02 */ /* 0x000fce0008000f00 */
.L_x_61:
[----:B-1----:R1:W2:Y:S02]  /*3140*/  SYNCS.PHASECHK.TRANS64.TRYWAIT P0, [R0+URZ+0x100], R3 ;  /* 0x00010003000075a7 */ /* 0x0022a400080011ff */
[----:B--2---:R-:W-:Y:S05]  /*3150*/  @!P0 NANOSLEEP.SYNCS 0x989680 ;  /* 0x009896800000895d */ /* 0x004fea0003900000 */
[----:B------:R-:W2:Y:S02]  /*3160*/  @!P0 SYNCS.PHASECHK.TRANS64 P0, [R0+URZ+0x100], R3 ;  /* 0x00010003000085a7 */ /* 0x000ea400080010ff */
[----:B--2---:R-:W-:Y:S05]  /*3170*/  @P0 EXIT ;  /* 0x000000000000094d */ /* 0x004fea0003800000 */
[----:B------:R-:W-:Y:S05]  /*3180*/  BRA `(.L_x_61) ;  /* 0xfffffffc00ec7947 */ /* 0x000fea000383ffff */
.L_x_54:
[----:B------:R-:W-:Y:S05]  /*3190*/  BRA.U UP4, `(.L_x_62) ;  /* 0x0000001104587547 */ /* 0x000fea000b800000 */
[----:B------:R-:W-:Y:S01]  /*31a0*/  UMOV UR6, 0x40 ;  /* 0x0000004000067882 */ /* 0x000fe20000000000 */
[----:B------:R-:W-:Y:S01]  /*31b0*/  NOP ;  /* 0x0000000000007918 */ /* 0x000fe20000000000 */
[----:B------:R-:W-:Y:S01]  /*31c0*/  ULEA UR6, UR37, UR6, 0x18 ;  /* 0x0000000625067291 */ /* 0x000fe2000f8ec0ff */
[----:B------:R-:W-:Y:S02]  /*31d0*/  UMOV UR7, 0x400 ;  /* 0x0000040000077882 */ /* 0x000fe40000000000 */
[----:B------:R-:W-:-:S06]  /*31e0*/  ULEA UR37, UR37, UR7, 0x18 ;  /* 0x0000000725257291 */ /* 0x000fcc000f8ec0ff */
[----:B------:R-:W1:Y:S02]  /*31f0*/  LDS.U8 R2, [UR6+0x1c] ;  /* 0x00001c06ff027984 */ /* 0x000e640008000000 */
[----:B-1----:R-:W-:-:S13]  /*3200*/  ISETP.NE.AND P0, PT, R2, RZ, PT ;  /* 0x000000ff0200720c */ /* 0x002fda0003f05270 */
[----:B------:R-:W-:Y:S05]  /*3210*/  @P0 BRA `(.L_x_63) ;  /* 0x0000000400080947 */ /* 0x000fea0003800000 */
[----:B------:R-:W-:Y:S02]  /*3220*/  UISETP.NE.U32.AND UP0, UPT, UR5, 0x1, UPT ;  /* 0x000000010500788c */ /* 0x000fe4000bf05070 */
[----:B------:R-:W-:-:S07]  /*3230*/  UIADD3 UR8, UPT, UPT, UR6, 0x8, URZ ;  /* 0x0000000806087890 */ /* 0x000fce000fffe0ff */
[----:B------:R-:W-:Y:S05]  /*3240*/  BRA.U !UP0, `(.L_x_64) ;  /* 0x00000001089c7547 */ /* 0x000fea000b800000 */
[----:B------:R-:W-:Y:S01]  /*3250*/  ELECT P0, URZ, PT ;  /* 0x0000000000ff782f */ /* 0x000fe20003800000 */
[----:B------:R-:W-:-:S12]  /*3260*/  BSSY B0, `(.L_x_64) ;  /* 0x0000025000007945 */ /* 0x000fd80003800000 */
[----:B------:R-:W-:Y:S05]  /*3270*/  @!P0 BRA `(.L_x_65) ;  /* 0x00000000008c8947 */ /* 0x000fea0003800000 */
[----:B------:R-:W-:-:S05]  /*3280*/  UMOV UR7, 0x10 ;  /* 0x0000001000077882 */ /* 0x000fca0000000000 */
[----:B------:R-:W-:Y:S04]  /*3290*/  DEPBAR.LE SB1, 0x36 ;  /* 0x00009d800000791a */ /* 0x000fe80000000000 */
[----:B------:R-:W1:Y:S02]  /*32a0*/  UTCATOMSWS.2CTA.FIND_AND_SET.ALIGN UP1, UR7, UR7 ;  /* 0x00000007000775e3 */ /* 0x000e640008220800 */
[----:B-1----:R-:W-:Y:S01]  /*32b0*/  MOV R11, UR7 ;  /* 0x00000007000b7c02 */ /* 0x002fe20008000f00 */
[----:B------:R-:W-:Y:S06]  /*32c0*/  BRA.U UP1, `(.L_x_66) ;  /* 0x0000000101187547 */ /* 0x000fec000b800000 */
.L_x_67:
[----:B------:R-:W-:Y:S05]  /*32d0*/  NANOSLEEP 0x64 ;  /* 0x000000640000795d */ /* 0x000fea0003800000 */
[----:B------:R-:W-:-:S05]  /*32e0*/  UMOV UR7, 0x10 ;  /* 0x0000001000077882 */ /* 0x000fca0000000000 */
[----:B------:R-:W-:Y:S04]  /*32f0*/  DEPBAR.LE SB1, 0x36 ;  /* 0x00009d800000791a */ /* 0x000fe80000000000 */
[----:B------:R-:W1:Y:S02]  /*3300*/  UTCATOMSWS.2CTA.FIND_AND_SET.ALIGN UP1, UR7, UR7 ;  /* 0x00000007000775e3 */ /* 0x000e640008220800 */
[----:B-1----:R-:W-:Y:S01]  /*3310*/  MOV R11, UR7 ;  /* 0x00000007000b7c02 */ /* 0x002fe20008000f00 */
[----:B------:R-:W-:Y:S05]  /*3320*/  BRA.U !UP1, `(.L_x_67) ;  /* 0xfffffffd09e87547 */ /* 0x000fea000b83ffff */
.L_x_66:
[----:B------:R-:W1:Y:S01]  /*3330*/  LDS R5, [UR6+0x10] ;  /* 0x00001006ff057984 */ /* 0x000e620008000800 */
[----:B------:R-:W-:Y:S01]  /*3340*/  IMAD.U32 R3, RZ, RZ, UR37 ;  /* 0x00000025ff037e24 */ /* 0x000fe2000f8e00ff */
[----:B------:R-:W-:-:S03]  /*3350*/  MOV R2, UR4 ;  /* 0x0000000400027c02 */ /* 0x000fc60008000f00 */
[----:B------:R-:W-:Y:S01]  /*3360*/  VIADD R3, R3, 0x180 ;  /* 0x0000018003037836 */ /* 0x000fe20000000000 */
[----:B-1----:R-:W-:-:S04]  /*3370*/  SHF.L.U32 R5, R5, 0x1f, RZ ;  /* 0x0000001f05057819 */ /* 0x002fc800000006ff */
[----:B------:R-:W1:Y:S02]  /*3380*/  SYNCS.PHASECHK.TRANS64.TRYWAIT P0, [UR6+0x8], R5 ;  /* 0x00000805ff0075a7 */ /* 0x000e640008001106 */
[----:B-1----:R-:W-:Y:S05]  /*3390*/  @P0 BRA `(.L_x_68) ;  /* 0x0000000000080947 */ /* 0x002fea0003800000 */
[----:B------:R-:W1:Y:S02]  /*33a0*/  SYNCS.PHASECHK.TRANS64.TRYWAIT P0, [UR6+0x8], R5 ;  /* 0x00000805ff0075a7 */ /* 0x000e640008001106 */
[----:B-1----:R-:W-:Y:S05]  /*33b0*/  @!P0 BRA `(.L_x_69) ;  /* 0x0000008800848947 */ /* 0x002fea0003800000 */
.L_x_68:
[----:B-1----:R-:W-:Y:S01]  /*33c0*/  HFMA2 R4, -RZ, RZ, 0, 5.9604644775390625e-08 ;  /* 0x00000001ff047431 */ /* 0x002fe200000001ff */
[----:B------:R-:W-:Y:S01]  /*33d0*/  UPRMT UR7, UR4, 0x654, UR8 ;  /* 0x0000065404077896 */ /* 0x000fe20008000008 */
[----:B------:R-:W-:Y:S01]  /*33e0*/  IMAD.MOV.U32 R6, RZ, RZ, 0xffff ;  /* 0x0000ffffff067424 */ /* 0x000fe200078e00ff */
[----:B------:R-:W-:Y:S01]  /*33f0*/  PRMT R2, R2, 0x654, R3 ;  /* 0x0000065402027816 */ /* 0x000fe20000000003 */
[----:B------:R-:W-:Y:S02]  /*3400*/  IMAD.MOV.U32 R5, RZ, RZ, 0x4 ;  /* 0x00000004ff057424 */ /* 0x000fe400078e00ff */
[----:B------:R-:W-:Y:S01]  /*3410*/  IMAD.SHL.U32 R9, R11, 0x20, RZ ;  /* 0x000000200b097824 */ /* 0x000fe200078e00ff */
[----:B------:R-:W-:Y:S02]  /*3420*/  MOV R3, UR7 ;  /* 0x0000000700037c02 */ /* 0x000fe40008000f00 */
[-C--:B------:R-:W-:Y:S01]  /*3430*/  SHF.L.U32 R7, R6, R11.reuse, RZ ;  /* 0x0000000b06077219 */ /* 0x080fe200000006ff */
[----:B------:R1:W-:Y:S01]  /*3440*/  SYNCS.ARRIVE.TRANS64.RED RZ, [UR7], R5 ;  /* 0x00000005ffff79a7 */ /* 0x0003e20008000407 */
[----:B------:R-:W-:Y:S01]  /*3450*/  SHF.L.U32 R6, R4, R11, RZ ;  /* 0x0000000b04067219 */ /* 0x000fe200000006ff */
[----:B------:R1:W-:Y:S04]  /*3460*/  STS [UR37+0x180], R9 ;  /* 0x00018009ff007988 */ /* 0x0003e80008000825 */
[----:B------:R1:W-:Y:S04]  /*3470*/  STAS [R2.64], R11 ;  /* 0x0000000b02007dbd */ /* 0x0003e8000c0008ff */
[----:B------:R1:W-:Y:S04]  /*3480*/  ATOMS.OR RZ, [UR6+0x14], R7 ;  /* 0x00001407ffff798c */ /* 0x0003e8000b000006 */
[----:B------:R1:W-:Y:S04]  /*3490*/  ATOMS.OR RZ, [UR6+0x18], R6 ;  /* 0x00001806ffff798c */ /* 0x0003e8000b000006 */
[----:B------:R1:W-:Y:S02]  /*34a0*/  ATOMS.XOR RZ, [UR6+0x10], R4 ;  /* 0x00001004ffff798c */ /* 0x0003e4000b800006 */
.L_x_65:
[----:B------:R-:W-:Y:S05]  /*34b0*/  BSYNC B0 ;  /* 0x0000000000007941 */ /* 0x000fea0003800000 */
.L_x_64:
[----:B------:R-:W-:Y:S05]  /*34c0*/  BRA.U UP0, `(.L_x_70) ;  /* 0x00000001006c7547 */ /* 0x000fea000b800000 */
[----:B------:R-:W-:-:S03]  /*34d0*/  UMOV UR7, 0xffffffff ;  /* 0xffffffff00077882 */ /* 0x000fc60000000000 */
[----:B------:R-:W-:Y:S05]  /*34e0*/  BRA.DIV UR7, `(.L_x_71) ;  /* 0x0000008a07507947 */ /* 0x000fea000b800000 */
[----:B------:R-:W-:-:S13]  /*34f0*/  ELECT P6, URZ, PT ;  /* 0x0000000000ff782f */ /* 0x000fda00038c0000 */
.L_x_183:
[----:B------:R-:W-:Y:S05]  /*3500*/  @!P6 BRA `(.L_x_70) ;  /* 0x00000000005ce947 */ /* 0x000fea0003800000 */
[----:B-1----:R-:W1:Y:S02]  /*3510*/  LDS R3, [UR6+0x10] ;  /* 0x00001006ff037984 */ /* 0x002e640008000800 */
[----:B-1----:R-:W-:-:S04]  /*3520*/  SHF.L.U32 R3, R3, 0x1f, RZ ;  /* 0x0000001f03037819 */ /* 0x002fc800000006ff */
[----:B------:R-:W1:Y:S02]  /*3530*/  SYNCS.PHASECHK.TRANS64.TRYWAIT P0, [UR6+0x8], R3 ;  /* 0x00000803ff0075a7 */ /* 0x000e640008001106 */
[----:B-1----:R-:W-:Y:S05]  /*3540*/  @P0 BRA `(.L_x_72) ;  /* 0x0000000000080947 */ /* 0x002fea0003800000 */
[----:B------:R-:W1:Y:S02]  /*3550*/  SYNCS.PHASECHK.TRANS64.TRYWAIT P0, [UR6+0x8], R3 ;  /* 0x00000803ff0075a7 */ /* 0x000e640008001106 */
[----:B-1----:R-:W-:Y:S05]  /*3560*/  @!P0 BRA `(.L_x_73) ;  /* 0x0000008800508947 */ /* 0x002fea0003800000 */
.L_x_72:
[----:B------:R-:W2:Y:S01]  /*3570*/  LDS R5, [UR37+0x180] ;  /* 0x00018025ff057984 */ /* 0x000ea20008000800 */
[----:B-1----:R-:W-:Y:S02]  /*3580*/  HFMA2 R2, -RZ, RZ, 0, 5.9604644775390625e-08 ;  /* 0x00000001ff027431 */ /* 0x002fe400000001ff */
[----:B------:R-:W-:Y:S01]  /*3590*/  IMAD.MOV.U32 R3, RZ, RZ, 0xffff ;  /* 0x0000ffffff037424 */ /* 0x000fe200078e00ff */
[----:B------:R-:W-:Y:S01]  /*35a0*/  UPRMT UR7, UR4, 0x654, UR8 ;  /* 0x0000065404077896 */ /* 0x000fe20008000008 */
[----:B--2---:R-:W-:-:S03]  /*35b0*/  IMAD.SHL.U32 R4, R5, 0x20, RZ ;  /* 0x0000002005047824 */ /* 0x004fc600078e00ff */
[-C--:B------:R-:W-:Y:S02]  /*35c0*/  SHF.L.U32 R3, R3, R5.reuse, RZ ;  /* 0x0000000503037219 */ /* 0x080fe400000006ff */
[----:B------:R-:W-:Y:S01]  /*35d0*/  SHF.L.U32 R5, R2, R5, RZ ;  /* 0x0000000502057219 */ /* 0x000fe200000006ff */
[----:B------:R2:W-:Y:S04]  /*35e0*/  STS [UR37+0x180], R4 ;  /* 0x00018004ff007988 */ /* 0x0005e80008000825 */
[----:B------:R2:W-:Y:S04]  /*35f0*/  ATOMS.OR RZ, [UR6+0x14], R3 ;  /* 0x00001403ffff798c */ /* 0x0005e8000b000006 */
[----:B------:R2:W-:Y:S01]  /*3600*/  ATOMS.OR RZ, [UR6+0x18], R5 ;  /* 0x00001805ffff798c */ /* 0x0005e2000b000006 */
[----:B------:R-:W-:Y:S03]  /*3610*/  SYNCS.ARRIVE.TRANS64.RED.A1T0 RZ, [UR7], RZ ;  /* 0x000000ffffff79a7 */ /* 0x000fe60008100407 */
[----:B------:R2:W-:Y:S01]  /*3620*/  ATOMS.XOR RZ, [UR6+0x10], R2 ;  /* 0x00001002ffff798c */ /* 0x0005e2000b800006 */
[----:B------:R-:W-:Y:S05]  /*3630*/  BRA `(.L_x_70) ;  /* 0x0000000000107947 */ /* 0x000fea0003800000 */
.L_x_63:
[----:B------:R-:W-:-:S05]  /*3640*/  MOV R2, 0xffffffff ;  /* 0xffffffff00027802 */ /* 0x000fca0000000f00 */
[----:B------:R1:W-:Y:S02]  /*3650*/  STS [UR37+0x180], R2 ;  /* 0x00018002ff007988 */ /* 0x0003e40008000825 */
[----:B-1----:R-:W-:Y:S02]  /*3660*/  MOV R2, 0x3680 ;  /* 0x0000368000027802 */ /* 0x002fe40000000f00 */
[----:B-----5:R-:W-:Y:S05]  /*3670*/  CALL.REL.NOINC `($__internal_1_$__cuda_sm10x_tcgen05_guardrail_trap_phase_invalid_during_alloc) ;  /* 0x0000008c00f47944 */ /* 0x020fea0003c00000 */
.L_x_70:
[----:B------:R-:W-:Y:S05]  /*3680*/  WARPSYNC.ALL ;  /* 0x0000000000007948 */ /* 0x000fea0003800000 */
[----:B------:R-:W3:Y:S01]  /*3690*/  S2UR UR8, SR_CgaCtaId ;  /* 0x00000000000879c3 */ /* 0x000ee20000008800 */
[----:B------:R-:W-:Y:S01]  /*36a0*/  UMOV UR6, 0x400 ;  /* 0x0000040000067882 */ /* 0x000fe20000000000 */
[----:B------:R-:W-:-:S06]  /*36b0*/  NOP ;  /* 0x0000000000007918 */ /* 0x000fcc0000000000 */
[----:B------:R-:W-:Y:S06]  /*36c0*/  BAR.ARV 0x6, 0xa0 ;  /* 0x0182800000007b1d */ /* 0x000fec0000002000 */
[----:B------:R-:W-:Y:S01]  /*36d0*/  LOP3.LUT R0, R0, 0xffff, RZ, 0xc0, !PT ;  /* 0x0000ffff00007812 */ /* 0x000fe200078ec0ff */
[----:B-1----:R-:W-:Y:S01]  /*36e0*/  IMAD.MOV.U32 R9, RZ, RZ, 0x1 ;  /* 0x00000001ff097424 */ /* 0x002fe200078e00ff */
[----:B------:R-:W-:Y:S01]  /*36f0*/  LOP3.LUT R8, R8, 0xffff, RZ, 0xc0, !PT ;  /* 0x0000ffff08087812 */ /* 0x000fe200078ec0ff */
[----:B------:R-:W-:Y:S01]  /*3700*/  UMOV UR22, URZ ;  /* 0x000000ff00167c82 */ /* 0x000fe20008000000 */
[----:B------:R-:W-:Y:S01]  /*3710*/  R2UR UR12, R0 ;  /* 0x00000000000c72ca */ /* 0x000fe200000e0000 */
[----:B------:R-:W-:Y:S01]  /*3720*/  UMOV UR21, URZ ;  /* 0x000000ff00157c82 */ /* 0x000fe20008000000 */
[----:B------:R-:W-:Y:S01]  /*3730*/  R2UR UR13, R8 ;  /* 0x00000000080d72ca */ /* 0x000fe200000e0000 */
[----:B------:R-:W-:Y:S01]  /*3740*/  IMAD.MOV.U32 R8, RZ, RZ, RZ ;  /* 0x000000ffff087224 */ /* 0x000fe200078e00ff */
[----:B------:R-:W-:Y:S01]  /*3750*/  UMOV UR20, URZ ;  /* 0x000000ff00147c82 */ /* 0x000fe20008000000 */
[----:B------:R-:W-:-:S02]  /*3760*/  UISETP.NE.AND UP2, UPT, UR5, URZ, UPT ;  /* 0x000000ff0500728c */ /* 0x000fc4000bf45270 */
[----:B---3--:R-:W-:Y:S01]  /*3770*/  ULEA UR8, UR8, UR6, 0x18 ;  /* 0x0000000608087291 */ /* 0x008fe2000f8ec0ff */
[----:B------:R-:W1:Y:S03]  /*3780*/  LDCU UR6, c[0x0][0x38c] ;  /* 0x00007180ff0677ac */ /* 0x000e660008000800 */
[----:B------:R-:W-:Y:S02]  /*3790*/  UIADD3 UR14, UPT, UPT, UR8, 0x10800, URZ ;  /* 0x00010800080e7890 */ /* 0x000fe4000fffe0ff */
[----:B------:R-:W-:-:S03]  /*37a0*/  UIADD3 UR15, UPT, UPT, UR8, 0x24800, URZ ;  /* 0x00024800080f7890 */ /* 0x000fc6000fffe0ff */
[----:B--2---:R-:W2:Y:S01]  /*37b0*/  LDS R2, [UR8+0x180] ;  /* 0x00018008ff027984 */ /* 0x004ea20008000800 */
[----:B------:R-:W-:Y:S02]  /*37c0*/  USHF.R.U32.HI UR14, URZ, 0x4, UR14 ;  /* 0x00000004ff0e7899 */ /* 0x000fe4000801160e */
[----:B------:R-:W-:Y:S02]  /*37d0*/  USHF.R.U32.HI UR15, URZ, 0x4, UR15 ;  /* 0x00000004ff0f7899 */ /* 0x000fe4000801160f */
[----:B------:R-:W-:Y:S02]  /*37e0*/  ULOP3.LUT UR14, UR14, 0x3fff, URZ, 0xc0, !UPT ;  /* 0x00003fff0e0e7892 */ /* 0x000fe4000f8ec0ff */
[----:B------:R-:W-:Y:S02]  /*37f0*/  ULOP3.LUT UR15, UR15, 0x3fff, URZ, 0xc0, !UPT ;  /* 0x00003fff0f0f7892 */ /* 0x000fe4000f8ec0ff */
[----:B------:R-:W-:Y:S02]  /*3800*/  ULOP3.LUT UR14, UR14, 0x10000, URZ, 0xfc, !UPT ;  /* 0x000100000e0e7892 */ /* 0x000fe4000f8efcff */
[----:B-1----:R-:W-:-:S02]  /*3810*/  UIADD3 UR6, UPT, UPT, UR6, 0x1f, URZ ;  /* 0x0000001f06067890 */ /* 0x002fc4000fffe0ff */
[----:B------:R-:W-:Y:S02]  /*3820*/  ULOP3.LUT UR15, UR15, 0x10000, URZ, 0xfc, !UPT ;  /* 0x000100000f0f7892 */ /* 0x000fe4000f8efcff */
[----:B------:R-:W-:Y:S01]  /*3830*/  USHF.R.S32.HI UR7, URZ, 0x1f, UR6 ;  /* 0x0000001fff077899 */ /* 0x000fe20008011406 */
[----:B------:R-:W-:Y:S01]  /*3840*/  UMOV UR28, 0x0 ;  /* 0x00000000001c7882 */ /* 0x000fe20000000000 */
[----:B------:R-:W-:Y:S02]  /*3850*/  UMOV UR29, 0x10400010 ;  /* 0x10400010001d7882 */ /* 0x000fe40000000000 */
[----:B------:R-:W-:Y:S01]  /*3860*/  ULEA.HI UR7, UR7, UR6, URZ, 0x5 ;  /* 0x0000000607077291 */ /* 0x000fe2000f8f28ff */
[----:B------:R-:W-:Y:S01]  /*3870*/  UMOV UR26, 0x0 ;  /* 0x00000000001a7882 */ /* 0x000fe20000000000 */
[----:B------:R-:W-:Y:S02]  /*3880*/  UMOV UR27, 0x10400010 ;  /* 0x10400010001b7882 */ /* 0x000fe40000000000 */
[----:B------:R-:W-:-:S04]  /*3890*/  USHF.R.S32.HI UR7, URZ, 0x5, UR7 ;  /* 0x00000005ff077899 */ /* 0x000fc80008011407 */
[----:B------:R-:W-:-:S04]  /*38a0*/  UISETP.LT.AND UP0, UPT, UR7, 0x1, UPT ;  /* 0x000000010700788c */ /* 0x000fc8000bf01270 */
[----:B------:R-:W-:Y:S01]  /*38b0*/  USEL UR23, UR7, 0x1, !UP0 ;  /* 0x0000000107177887 */ /* 0x000fe2000c000000 */
[----:B--2---:R-:W-:Y:S02]  /*38c0*/  R2UR UR24, R2 ;  /* 0x00000000021872ca */ /* 0x004fe400000e0000 */
[----:B------:R-:W-:-:S13]  /*38d0*/  CS2R R2, SRZ ;  /* 0x0000000000027805 */ /* 0x000fda000001ff00 */
.L_x_81:
[C---:B------:R-:W-:Y:S02]  /*38e0*/  LEA R0, R8.reuse, UR8, 0x3 ;  /* 0x0000000808007c11 */ /* 0x040fe4000f8e18ff */
[----:B------:R-:W-:Y:S02]  /*38f0*/  SHF.L.U32 R5, R3, 0x1f, RZ ;  /* 0x0000001f03057819 */ /* 0x000fe400000006ff */
[----:B------:R-:W-:Y:S02]  /*3900*/  LEA R4, R8, UR8, 0x4 ;  /* 0x0000000808047c11 */ /* 0x000fe4000f8e20ff */
[----:B------:R-:W1:Y:S02]  /*3910*/  SYNCS.PHASECHK.TRANS64.TRYWAIT P0, [R0+URZ+0xf0], R5 ;  /* 0x0000f005000075a7 */ /* 0x000e6400080011ff */
[----:B-1-34-:R-:W-:Y:S05]  /*3920*/  @!P0 BRA `(.L_x_74) ;  /* 0x0000008400788947 */ /* 0x01afea0003800000 */
.L_x_184:
[----:B-1----:R-:W1:Y:S01]  /*3930*/  LDS.128 R4, [R4+0x160] ;  /* 0x0001600004047984 */ /* 0x002e620000000c00 */
[----:B------:R-:W-:Y:S02]  /*3940*/  VIADD R0, R0, 0x100 ;  /* 0x0000010000007836 */ /* 0x000fe40000000000 */
[----:B------:R-:W-:Y:S01]  /*3950*/  VIADD R8, R8, 0x1 ;  /* 0x0000000108087836 */ /* 0x000fe20000000000 */
[----:B------:R-:W-:Y:S01]  /*3960*/  @!PT LDS RZ, [RZ] ;  /* 0x00000000fffff984 */ /* 0x000fe20000000800 */
[----:B------:R-:W-:Y:S01]  /*3970*/  @!PT LDS RZ, [RZ] ;  /* 0x00000000fffff984 */ /* 0x000fe20000000800 */
[----:B------:R-:W-:Y:S01]  /*3980*/  @!PT LDS RZ, [RZ] ;  /* 0x00000000fffff984 */ /* 0x000fe20000000800 */
[----:B------:R-:W-:Y:S01]  /*3990*/  @!PT LDS RZ, [RZ] ;  /* 0x00000000fffff984 */ /* 0x000fe20000000800 */
[----:B------:R2:W-:Y:S06]  /*39a0*/  MEMBAR.ALL.CTA ;  /* 0x0000000000007992 */ /* 0x0005ec0000008000 */
[----:B--2---:R-:W2:Y:S01]  /*39b0*/  FENCE.VIEW.ASYNC.S ;  /* 0x00000000000073c6 */ /* 0x004ea20000000000 */
[----:B------:R-:W-:-:S04]  /*39c0*/  PRMT R0, RZ, 0x654, R0 ;  /* 0x00000654ff007816 */ /* 0x000fc80000000000 */
[----:B--2---:R2:W-:Y:S01]  /*39d0*/  SYNCS.ARRIVE.TRANS64.RED.A1T0 RZ, [R0+URZ], RZ ;  /* 0x000000ff00ff79a7 */ /* 0x0045e200081004ff */
[----:B-1----:R-:W-:Y:S01]  /*39e0*/  LOP3.LUT P1, RZ, R6, 0x1, RZ, 0xc0, !PT ;  /* 0x0000000106ff7812 */ /* 0x002fe2000782c0ff */
[----:B--2---:R-:W-:-:S12]  /*39f0*/  BRA.U UP2, `(.L_x_75) ;  /* 0x0000000102e07547 */ /* 0x004fd8000b800000 */
[----:B------:R-:W1:Y:S01]  /*3a00*/  LDCU UR6, c[0x0][0x38c] ;  /* 0x00007180ff0677ac */ /* 0x000e620008000800 */
[----:B------:R-:W-:Y:S02]  /*3a10*/  PLOP3.LUT P2, PT, PT, PT, PT, 0x80, 0x8 ;  /* 0x000000000008781c */ /* 0x000fe40003f4f070 */
[----:B------:R-:W-:Y:S01]  /*3a20*/  SHF.L.U32 R5, R9, 0x1f, RZ ;  /* 0x0000001f09057819 */ /* 0x000fe200000006ff */
[----:B------:R-:W-:Y:S02]  /*3a30*/  ULEA UR10, UR22, UR8, 0x3 ;  /* 0x00000008160a7291 */ /* 0x000fe4000f8e18ff */
[----:B------:R-:W-:Y:S02]  /*3a40*/  ULEA UR11, UR22, UR24, 0x8 ;  /* 0x00000018160b7291 */ /* 0x000fe4000f8e40ff */
[----:B-1----:R-:W-:-:S06]  /*3a50*/  UISETP.GE.AND UP0, UPT, UR6, 0x1, UPT ;  /* 0x000000010600788c */ /* 0x002fcc000bf06270 */
[----:B------:R-:W-:-:S05]  /*3a60*/  PLOP3.LUT P0, PT, PT, PT, UP0, 0x80, 0x8 ;  /* 0x000000000008781c */ /* 0x000fca0003f0f008 */
[----:B------:R-:W-:-:S08]  /*3a70*/  @UP0 ULEA UR6, UR21, UR8, 0x3 ;  /* 0x0000000815060291 */ /* 0x000fd0000f8e18ff */
[----:B------:R-:W-:-:S04]  /*3a80*/  @P0 SHF.L.U32 R0, R2, 0x1f, RZ ;  /* 0x0000001f02000819 */ /* 0x000fc800000006ff */
[----:B------:R1:W2:Y:S01]  /*3a90*/  @P0 SYNCS.PHASECHK.TRANS64.TRYWAIT P2, [UR6], R0 ;  /* 0x00000000ff0005a7 */ /* 0x0002a20008041106 */
[----:B------:R-:W3:Y:S02]  /*3aa0*/  SYNCS.PHASECHK.TRANS64.TRYWAIT P0, [UR10+0x120], R5 ;  /* 0x00012005ff0075a7 */ /* 0x000ee4000800110a */
[----:B-123--:R-:W-:Y:S05]  /*3ab0*/  @!P0 BRA `(.L_x_76) ;  /* 0x0000008400288947 */ /* 0x00efea0003800000 */
.L_x_186:
[----:B------:R-:W-:Y:S01]  /*3ac0*/  UMOV UR19, UR20 ;  /* 0x0000001400137c82 */ /* 0x000fe20008000000 */
[----:B------:R-:W-:Y:S05]  /*3ad0*/  BRA.U !UP0, `(.L_x_77) ;  /* 0x0000000108987547 */ /* 0x000fea000b800000 */
[----:B------:R-:W-:Y:S02]  /*3ae0*/  UIADD3 UR19, UPT, UPT, UR23, UR20, URZ ;  /* 0x0000001417137290 */ /* 0x000fe4000fffe0ff */
[----:B------:R-:W-:Y:S01]  /*3af0*/  UPLOP3.LUT UP3, UPT, UPT, UPT, UPT, 0x40, 0x4 ;  /* 0x000000000004789c */ /* 0x000fe20003f6e870 */
[----:B------:R-:W-:Y:S01]  /*3b00*/  UMOV UR18, UR7 ;  /* 0x0000000700127c82 */ /* 0x000fe20008000000 */
[----:B------:R-:W-:-:S09]  /*3b10*/  UMOV UR17, UR21 ;  /* 0x0000001500117c82 */ /* 0x000fd20008000000 */
.L_x_80:
[----:B--2---:R-:W-:Y:S01]  /*3b20*/  ULEA UR9, UR17, UR8, 0x3 ;  /* 0x0000000811097291 */ /* 0x004fe2000f8e18ff */
[----:B---3--:R-:W-:Y:S11]  /*3b30*/  @P2 BRA `(.L_x_78) ;  /* 0x00000000000c2947 */ /* 0x008ff60003800000 */
[----:B-1----:R-:W-:Y:S04]  /*3b40*/  SHF.L.U32 R5, R2, 0x1f, RZ ;  /* 0x0000001f02057819 */ /* 0x002fe800000006ff */
[----:B------:R-:W1:Y:S02]  /*3b50*/  SYNCS.PHASECHK.TRANS64.TRYWAIT P0, [UR9], R5 ;  /* 0x00000005ff0075a7 */ /* 0x000e640008001109 */
[----:B-1----:R-:W-:Y:S05]  /*3b60*/  @!P0 BRA `(.L_x_79) ;  /* 0x0000008400148947 */ /* 0x002fea0003800000 */
.L_x_78:
[----:B------:R-:W-:Y:S01]  /*3b70*/  UISETP.NE.AND UP0, UPT, UR18, 0x1, UPT ;  /* 0x000000011200788c */ /* 0x000fe2000bf05270 */
[----:B------:R-:W-:Y:S01]  /*3b80*/  PLOP3.LUT P2, PT, PT, PT, PT, 0x80, 0x8 ;  /* 0x000000000008781c */ /* 0x000fe20003f4f070 */
[----:B------:R-:W-:Y:S02]  /*3b90*/  UIADD3 UR21, UPT, UPT, UR17, 0x1, URZ ;  /* 0x0000000111157890 */ /* 0x000fe4000fffe0ff */
[----:B------:R-:W-:Y:S02]  /*3ba0*/  ULEA UR30, UR17, UR15, 0x9 ;  /* 0x0000000f111e7291 */ /* 0x000fe4000f8e48ff */
[----:B------:R-:W-:Y:S01]  /*3bb0*/  UISETP.NE.AND UP1, UPT, UR21, 0xa, UPT ;  /* 0x0000000a1500788c */ /* 0x000fe2000bf25270 */
[----:B------:R-:W-:Y:S01]  /*3bc0*/  PLOP3.LUT P0, PT, PT, PT, UP0, 0x80, 0x8 ;  /* 0x000000000008781c */ /* 0x000fe20003f0f008 */
[----:B------:R-:W-:Y:S02]  /*3bd0*/  ULEA UR32, UR17, UR14, 0x9 ;  /* 0x0000000e11207291 */ /* 0x000fe4000f8e48ff */
[----:B------:R-:W-:Y:S02]  /*3be0*/  USEL UR16, URZ, 0x1, UP1 ;  /* 0x00000001ff107887 */ /* 0x000fe40008800000 */
[----:B------:R-:W-:Y:S02]  /*3bf0*/  USEL UR21, UR21, URZ, UP1 ;  /* 0x000000ff15157287 */ /* 0x000fe40008800000 */
[----:B------:R-:W-:Y:S02]  /*3c00*/  UIADD3 UR36, UPT, UPT, UR30, 0x2, URZ ;  /* 0x000000021e247890 */ /* 0x000fe4000fffe0ff */
[----:B------:R-:W-:Y:S01]  /*3c10*/  @UP0 ULEA UR6, UR21, UR8, 0x3 ;  /* 0x0000000815060291 */ /* 0x000fe2000f8e18ff */
[----:B------:R-:W-:Y:S01]  /*3c20*/  LOP3.LUT R2, R2, UR16, RZ, 0x3c, !PT ;  /* 0x0000001002027c12 */ /* 0x000fe2000f8e3cff */
[----:B------:R-:W-:Y:S02]  /*3c30*/  UIADD3 UR34, UPT, UPT, UR32, 0x2, URZ ;  /* 0x0000000220227890 */ /* 0x000fe4000fffe0ff */
[----:B------:R-:W-:Y:S01]  /*3c40*/  UIADD3 UR9, UPT, UPT, UR9, 0x50, URZ ;  /* 0x0000005009097890 */ /* 0x000fe2000fffe0ff */
[----:B-1----:R-:W-:Y:S01]  /*3c50*/  @P0 SHF.L.U32 R0, R2, 0x1f, RZ ;  /* 0x0000001f02000819 */ /* 0x002fe200000006ff */
[----:B------:R-:W-:Y:S01]  /*3c60*/  UMOV UR31, 0x80004020 ;  /* 0x80004020001f7882 */ /* 0x000fe20000000000 */
[----:B------:R-:W-:Y:S01]  /*3c70*/  UMOV UR33, 0x80004020 ;  /* 0x8000402000217882 */ /* 0x000fe20000000000 */
[----:B------:R-:W-:Y:S01]  /*3c80*/  UMOV UR37, 0x80004020 ;  /* 0x8000402000257882 */ /* 0x000fe20000000000 */
[----:B------:R2:W3:Y:S01]  /*3c90*/  @P0 SYNCS.PHASECHK.TRANS64.TRYWAIT P2, [UR6], R0 ;  /* 0x00000000ff0005a7 */ /* 0x0004e20008041106 */
[----:B------:R-:W-:Y:S01]  /*3ca0*/  UIADD3 UR20, UPT, UPT, UR20, 0x1, URZ ;  /* 0x0000000114147890 */ /* 0x000fe2000fffe0ff */
[----:B------:R2:W-:Y:S01]  /*3cb0*/  UTCHMMA.2CTA gdesc[UR32], gdesc[UR30], tmem[UR11], tmem[UR28], idesc[UR29], UP3 ;  /* 0x00ff1c1e200075ea */ /* 0x0005e20009a0000b */
[----:B------:R-:W-:Y:S02]  /*3cc0*/  UIADD3 UR18, UPT, UPT, UR18, -0x1, URZ ;  /* 0xffffffff12127890 */ /* 0x000fe4000fffe0ff */
[----:B------:R-:W-:Y:S02]  /*3cd0*/  UISETP.NE.AND UP0, UPT, UR20, UR19, UPT ;  /* 0x000000131400728c */ /* 0x000fe4000bf05270 */
[----:B------:R-:W-:Y:S01]  /*3ce0*/  UPLOP3.LUT UP3, UPT, UPT, UPT, UPT, 0x80, 0x8 ;  /* 0x000000000008789c */ /* 0x000fe20003f6f070 */
[----:B------:R-:W-:Y:S01]  /*3cf0*/  UMOV UR35, 0x80004020 ;  /* 0x8000402000237882 */ /* 0x000fe20000000000 */
[----:B------:R-:W-:Y:S01]  /*3d00*/  UMOV UR17, UR21 ;  /* 0x0000001500117c82 */ /* 0x000fe20008000000 */
[----:B------:R2:W-:Y:S01]  /*3d10*/  UTCHMMA.2CTA gdesc[UR34], gdesc[UR36], tmem[UR11], tmem[UR26], idesc[UR27], UPT ;  /* 0x00ff1a24220075ea */ /* 0x0005e2000ba0000b */
[----:B------:R2:W-:Y:S03]  /*3d20*/  UTCBAR.2CTA.MULTICAST [UR9], URZ, UR13 ;  /* 0x000000ff090073e9 */ /* 0x0005e6000820080d */
[----:B------:R-:W-:Y:S05]  /*3d30*/  BRA.U UP0, `(.L_x_80) ;  /* 0xfffffffd00787547 */ /* 0x000fea000b83ffff */
.L_x_77:
[----:B------:R-:W-:Y:S01]  /*3d40*/  UIADD3 UR10, UPT, UPT, UR10, 0x110, URZ ;  /* 0x000001100a0a7890 */ /* 0x000fe2000fffe0ff */
[----:B------:R-:W-:-:S08]  /*3d50*/  UMOV UR20, UR19 ;  /* 0x0000001300147c82 */ /* 0x000fd00008000000 */
[----:B------:R4:W-:Y:S01]  /*3d60*/  UTCBAR.2CTA.MULTICAST [UR10], URZ, UR12 ;  /* 0x000000ff0a0073e9 */ /* 0x0009e2000820080c */
[----:B------:R-:W-:Y:S02]  /*3d70*/  NOP ;  /* 0x0000000000007918 */ /* 0x000fe40000000000 */
.L_x_75:
[----:B------:R-:W-:Y:S01]  /*3d80*/  UIADD3 UR22, UPT, UPT, UR22, 0x1, URZ ;  /* 0x0000000116167890 */ /* 0x000fe2000fffe0ff */
[----:B------:R-:W-:-:S03]  /*3d90*/  ISETP.NE.AND P0, PT, R8, 0x2, PT ;  /* 0x000000020800780c */ /* 0x000fc60003f05270 */
[----:B------:R-:W-:Y:S01]  /*3da0*/  UISETP.NE.AND UP0, UPT, UR22, 0x2, UPT ;  /* 0x000000021600788c */ /* 0x000fe2000bf05270 */
[----:B-12---:R-:W-:Y:S02]  /*3db0*/  SEL R0, RZ, 0x1, P0 ;  /* 0x00000001ff007807 */ /* 0x006fe40000000000 */
[----:B------:R-:W-:Y:S01]  /*3dc0*/  SEL R8, R8, RZ, P0 ;  /* 0x000000ff08087207 */ /* 0x000fe20000000000 */
[----:B------:R-:W-:Y:S01]  /*3dd0*/  USEL UR6, URZ, 0x1, UP0 ;  /* 0x00000001ff067887 */ /* 0x000fe20008000000 */
[----:B------:R-:W-:Y:S01]  /*3de0*/  LOP3.LUT R3, R3, R0, RZ, 0x3c, !PT ;  /* 0x0000000003037212 */ /* 0x000fe200078e3cff */
[----:B------:R-:W-:-:S04]  /*3df0*/  USEL UR22, UR22, URZ, UP0 ;  /* 0x000000ff16167287 */ /* 0x000fc80008000000 */
[----:B------:R-:W-:Y:S01]  /*3e00*/  LOP3.LUT R9, R9, UR6, RZ, 0x3c, !PT ;  /* 0x0000000609097c12 */ /* 0x000fe2000f8e3cff */
[----:B------:R-:W-:Y:S07]  /*3e10*/  @P1 BRA `(.L_x_81) ;  /* 0xfffffff800b01947 */ /* 0x000fee000383ffff */
[----:B------:R-:W1:Y:S01]  /*3e20*/  S2UR UR6, SR_CgaCtaId ;  /* 0x00000000000679c3 */ /* 0x000e620000008800 */
[----:B------:R-:W-:Y:S01]  /*3e30*/  ELECT P0, URZ, PT ;  /* 0x0000000000ff782f */ /* 0x000fe20003800000 */
[----:B------:R-:W-:Y:S01]  /*3e40*/  HFMA2 R0, -RZ, RZ, 0, 5.9604644775390625e-08 ;  /* 0x00000001ff007431 */ /* 0x000fe200000001ff */
[----:B------:R-:W-:-:S05]  /*3e50*/  UMOV UR7, 0x40 ;  /* 0x0000004000077882 */ /* 0x000fca0000000000 */
[----:B------:R-:W-:Y:S01]  /*3e60*/  UVIRTCOUNT.DEALLOC.SMPOOL 0x80 ;  /* 0x000000800000784c */ /* 0x000fe20000000000 */
[----:B------:R-:W-:Y:S02]  /*3e70*/  UISETP.NE.AND UP0, UPT, UR5, URZ, UPT ;  /* 0x000000ff0500728c */ /* 0x000fe4000bf05270 */
[----:B-1----:R-:W-:-:S09]  /*3e80*/  ULEA UR6, UR6, UR7, 0x18 ;  /* 0x0000000706067291 */ /* 0x002fd2000f8ec0ff */
[----:B------:R1:W-:Y:S01]  /*3e90*/  @P0 STS.U8 [UR6+0x1c], R0 ;  /* 0x00001c00ff000988 */ /* 0x0003e20008000006 */
[----:B------:R-:W-:Y:S05]  /*3ea0*/  BRA.U UP0, `(.L_x_82) ;  /* 0x0000000100587547 */ /* 0x000fea000b800000 */
[----:B------:R-:W-:Y:S01]  /*3eb0*/  UIADD3 UR7, UPT, UPT, UR8, 0x120, URZ ;  /* 0x0000012008077890 */ /* 0x000fe2000fffe0ff */
[----:B------:R-:W-:-:S03]  /*3ec0*/  SHF.L.U32 R3, R9, 0x1f, RZ ;  /* 0x0000001f09037819 */ /* 0x000fc600000006ff */
[----:B------:R-:W-:-:S09]  /*3ed0*/  ULEA UR5, UR22, UR7, 0x3 ;  /* 0x0000000716057291 */ /* 0x000fd2000f8e18ff */
[----:B------:R-:W2:Y:S02]  /*3ee0*/  SYNCS.PHASECHK.TRANS64.TRYWAIT P0, [UR5], R3 ;  /* 0x00000003ff0075a7 */ /* 0x000ea40008001105 */
[----:B--2---:R-:W-:Y:S05]  /*3ef0*/  @!P0 BRA `(.L_x_83) ;  /* 0x0000008000488947 */ /* 0x004fea0003800000 */
.L_x_189:
[----:B------:R-:W-:-:S04]  /*3f00*/  UIADD3 UR9, UPT, UPT, UR22, 0x1, URZ ;  /* 0x0000000116097890 */ /* 0x000fc8000fffe0ff */
[----:B------:R-:W-:-:S04]  /*3f10*/  UISETP.NE.AND UP1, UPT, UR9, 0x2, UPT ;  /* 0x000000020900788c */ /* 0x000fc8000bf25270 */
[----:B------:R-:W-:Y:S02]  /*3f20*/  USEL UR5, URZ, 0x1, UP1 ;  /* 0x00000001ff057887 */ /* 0x000fe40008800000 */
[----:B------:R-:W-:-:S04]  /*3f30*/  USEL UR9, UR9, URZ, UP1 ;  /* 0x000000ff09097287 */ /* 0x000fc80008800000 */
[----:B------:R-:W-:Y:S01]  /*3f40*/  ULEA UR9, UR9, UR7, 0x3 ;  /* 0x0000000709097291 */ /* 0x000fe2000f8e18ff */
[----:B-1----:R-:W-:-:S04]  /*3f50*/  LOP3.LUT R3, R9, UR5, RZ, 0x3c, !PT ;  /* 0x0000000509037c12 */ /* 0x002fc8000f8e3cff */
[----:B------:R-:W-:Y:S01]  /*3f60*/  SHF.L.U32 R3, R3, 0x1f, RZ ;  /* 0x0000001f03037819 */ /* 0x000fe200000006ff */
[----:B------:R-:W-:-:S04]  /*3f70*/  IMAD.U32 R0, RZ, RZ, UR9 ;  /* 0x00000009ff007e24 */ /* 0x000fc8000f8e00ff */
[----:B------:R1:W2:Y:S03]  /*3f80*/  SYNCS.PHASECHK.TRANS64.TRYWAIT P0, [R0+URZ], R3 ;  /* 0x00000003000075a7 */ /* 0x0002a600080011ff */
[----:B--2---:R-:W-:Y:S05]  /*3f90*/  @!P0 NANOSLEEP.SYNCS 0x989680 ;  /* 0x009896800000895d */ /* 0x004fea0003900000 */
[----:B------:R-:W2:Y:S02]  /*3fa0*/  @!P0 SYNCS.PHASECHK.TRANS64 P0, [R0+URZ], R3 ;  /* 0x00000003000085a7 */ /* 0x000ea400080010ff */
[----:B--2---:R-:W-:Y:S05]  /*3fb0*/  @P0 BRA `(.L_x_84) ;  /* 0x0000000000200947 */ /* 0x004fea0003800000 */
.L_x_85:
[----:B--2---:R2:W1:Y:S02]  /*3fc0*/  SYNCS.PHASECHK.TRANS64.TRYWAIT P0, [R0+URZ], R3 ;  /* 0x00000003000075a7 */ /* 0x00446400080011ff */
[----:B-1----:R-:W-:Y:S05]  /*3fd0*/  @!P0 NANOSLEEP.SYNCS 0x989680 ;  /* 0x009896800000895d */ /* 0x002fea0003900000 */
[----:B------:R-:W1:Y:S02]  /*3fe0*/  @!P0 SYNCS.PHASECHK.TRANS64 P0, [R0+URZ], R3 ;  /* 0x00000003000085a7 */ /* 0x000e6400080010ff */
[----:B-1----:R-:W-:Y:S05]  /*3ff0*/  @!P0 BRA `(.L_x_85) ;  /* 0xfffffffc00f08947 */ /* 0x002fea000383ffff */
[----:B------:R-:W-:Y:S05]  /*4000*/  BRA `(.L_x_84) ;  /* 0x00000000000c7947 */ /* 0x000fea0003800000 */
.L_x_82:
[----:B------:R-:W-:-:S04]  /*4010*/  UIADD3 UR5, UPT, UPT, UR8, 0x150, URZ ;  /* 0x0000015008057890 */ /* 0x000fc8000fffe0ff */
[----:B------:R-:W-:-:S09]  /*4020*/  UPRMT UR5, UR4, 0x654, UR5 ;  /* 0x0000065404057896 */ /* 0x000fd20008000005 */
[----:B------:R-:W-:Y:S03]  /*4030*/  SYNCS.ARRIVE.TRANS64.RED.A1T0 RZ, [UR5], RZ ;  /* 0x000000ffffff79a7 */ /* 0x000fe60008100405 */
.L_x_84:
[----:B-12---:R-:W-:Y:S01]  /*4040*/  SHF.L.U32 R3, RZ, 0x1f, RZ ;  /* 0x0000001fff037819 */ /* 0x006fe200000006ff */
[----:B------:R-:W-:Y:S01]  /*4050*/  UIADD3 UR5, UPT, UPT, UR8, 0x150, URZ ;  /* 0x0000015008057890 */ /* 0x000fe2000fffe0ff */
[----:B------:R-:W-:Y:S02]  /*4060*/  PLOP3.LUT P0, PT, PT, PT, UP0, 0x80, 0x8 ;  /* 0x000000000008781c */ /* 0x000fe40003f0f008 */
[----:B------:R-:W1:Y:S02]  /*4070*/  SYNCS.PHASECHK.TRANS64.TRYWAIT P1, [UR8+0x150], R3 ;  /* 0x00015003ff0075a7 */ /* 0x000e640008021108 */
[----:B-1----:R-:W-:Y:S09]  /*4080*/  @!P1 BRA `(.L_x_86) ;  /* 0x0000007c00fc9947 */ /* 0x002ff20003800000 */
.L_x_191:
[----:B------:R-:W-:Y:S01]  /*4090*/  @!UP0 UPRMT UR5, UR4, 0x654, UR5 ;  /* 0x0000065404058896 */ /* 0x000fe20008000005 */
[----:B------:R-:W-:Y:S02]  /*40a0*/  UMOV UR8, 0xffff ;  /* 0x0000ffff00087882 */ /* 0x000fe40000000000 */
[----:B------:R-:W-:-:S06]  /*40b0*/  UMOV UR4, 0x1 ;  /* 0x0000000100047882 */ /* 0x000fcc0000000000 */
[----:B------:R-:W-:Y:S01]  /*40c0*/  @!P0 SYNCS.ARRIVE.TRANS64.RED.A1T0 RZ, [UR5], RZ ;  /* 0x000000ffffff89a7 */ /* 0x000fe20008100405 */
[----:B------:R-:W-:Y:S01]  /*40d0*/  NOP ;  /* 0x0000000000007918 */ /* 0x000fe20000000000 */
[----:B-1----:R-:W1:Y:S01]  /*40e0*/  LDS R0, [UR6+0x14] ;  /* 0x00001406ff007984 */ /* 0x002e620008000800 */
[----:B------:R-:W-:-:S04]  /*40f0*/  ULOP3.LUT UR5, UR24, 0xffff, URZ, 0xc0, !UPT ;  /* 0x0000ffff18057892 */ /* 0x000fc8000f8ec0ff */
[----:B------:R-:W-:-:S04]  /*4100*/  USHF.R.U32.HI UR5, URZ, 0x5, UR5 ;  /* 0x00000005ff057899 */ /* 0x000fc80008011605 */
[----:B------:R-:W-:Y:S02]  /*4110*/  USHF.L.U32 UR8, UR8, UR5, URZ ;  /* 0x0000000508087299 */ /* 0x000fe400080006ff */
[----:B------:R-:W-:-:S04]  /*4120*/  USHF.L.U32 UR4, UR4, UR5, URZ ;  /* 0x0000000504047299 */ /* 0x000fc800080006ff */
[----:B-1----:R-:W-:-:S04]  /*4130*/  LOP3.LUT R0, R0, UR8, RZ, 0xc0, !PT ;  /* 0x0000000800007c12 */ /* 0x002fc8000f8ec0ff */
[----:B------:R-:W-:-:S13]  /*4140*/  ISETP.NE.AND P0, PT, R0, UR8, PT ;  /* 0x0000000800007c0c */ /* 0x000fda000bf05270 */
[----:B------:R-:W-:Y:S05]  /*4150*/  @P0 BRA `(.L_x_87) ;  /* 0x0000000000580947 */ /* 0x000fea0003800000 */
[----:B------:R-:W1:Y:S02]  /*4160*/  LDS R0, [UR6+0x18] ;  /* 0x00001806ff007984 */ /* 0x000e640008000800 */
[----:B-1----:R-:W-:-:S04]  /*4170*/  LOP3.LUT R0, R0, UR4, RZ, 0xc0, !PT ;  /* 0x0000000400007c12 */ /* 0x002fc8000f8ec0ff */
[----:B------:R-:W-:-:S13]  /*4180*/  ISETP.NE.AND P0, PT, R0, UR4, PT ;  /* 0x0000000400007c0c */ /* 0x000fda000bf05270 */
[----:B------:R-:W-:Y:S05]  /*4190*/  @P0 BRA `(.L_x_88) ;  /* 0x00000000003c0947 */ /* 0x000fea0003800000 */
[----:B------:R-:W1:Y:S01]  /*41a0*/  S2R R2, SR_LANEID ;  /* 0x0000000000027919 */ /* 0x000e620000000000 */
[----:B------:R-:W-:Y:S01]  /*41b0*/  ULOP3.LUT UR8, URZ, UR8, URZ, 0x33, !UPT ;  /* 0x00000008ff087292 */ /* 0x000fe2000f8e33ff */
[----:B------:R-:W-:Y:S01]  /*41c0*/  LOP3.LUT R4, RZ, UR4, RZ, 0x33, !PT ;  /* 0x00000004ff047c12 */ /* 0x000fe2000f8e33ff */
[----:B------:R-:W-:Y:S02]  /*41d0*/  VOTEU.ANY UR7, UPT, PT ;  /* 0x0000000000077886 */ /* 0x000fe400038e0100 */
[----:B------:R-:W-:Y:S01]  /*41e0*/  UFLO.U32 UR7, UR7 ;  /* 0x00000007000772bd */ /* 0x000fe200080e0000 */
[----:B------:R-:W2:Y:S01]  /*41f0*/  REDUX UR4, R4 ;  /* 0x00000000040473c4 */ /* 0x000ea20000000000 */
[----:B------:R-:W-:-:S06]  /*4200*/  IMAD.U32 R0, RZ, RZ, UR8 ;  /* 0x00000008ff007e24 */ /* 0x000fcc000f8e00ff */
[----:B------:R1:W-:Y:S01]  /*4210*/  UTCATOMSWS.AND URZ, UR8 ;  /* 0x0000000800ff79e3 */ /* 0x0003e20008000000 */
[----:B------:R-:W3:Y:S01]  /*4220*/  REDUX UR5, R0 ;  /* 0x00000000000573c4 */ /* 0x000ee20000000000 */
[----:B-1----:R-:W-:Y:S01]  /*4230*/  ISETP.EQ.U32.AND P0, PT, R2, UR7, PT ;  /* 0x0000000702007c0c */ /* 0x002fe2000bf02070 */
[----:B--2---:R-:W-:Y:S01]  /*4240*/  IMAD.U32 R2, RZ, RZ, UR4 ;  /* 0x00000004ff027e24 */ /* 0x004fe2000f8e00ff */
[----:B---3--:R-:W-:-:S11]  /*4250*/  MOV R3, UR5 ;  /* 0x0000000500037c02 */ /* 0x008fd60008000f00 */
[----:B------:R1:W-:Y:S04]  /*4260*/  @P0 ATOMS.AND RZ, [UR6+0x14], R3 ;  /* 0x00001403ffff098c */ /* 0x0003e8000a800006 */
[----:B------:R1:W-:Y:S01]  /*4270*/  @P0 ATOMS.AND RZ, [UR6+0x18], R2 ;  /* 0x00001802ffff098c */ /* 0x0003e2000a800006 */
[----:B------:R-:W-:Y:S05]  /*4280*/  BRA `(.L_x_89) ;  /* 0x0000000000147947 */ /* 0x000fea0003800000 */
.L_x_88:
[----:B------:R-:W-:Y:S02]  /*4290*/  MOV R2, 0x42b0 ;  /* 0x000042b000027802 */ /* 0x000fe40000000f00 */
[----:B---345:R-:W-:Y:S05]  /*42a0*/  CALL.REL.NOINC `($__internal_0_$__cuda_sm10x_tcgen05_guardrail_trap_col_being_dealloced_not_returned_by_alloc) ;  /* 0x0000008000dc7944 */ /* 0x038fea0003c00000 */
[----:B------:R-:W-:Y:S05]  /*42b0*/  BRA `(.L_x_89) ;  /* 0x0000000000087947 */ /* 0x000fea0003800000 */
.L_x_87:
[----:B------:R-:W-:Y:S02]  /*42c0*/  MOV R2, 0x42e0 ;  /* 0x000042e000027802 */ /* 0x000fe40000000f00 */
[----:B---345:R-:W-:Y:S05]  /*42d0*/  CALL.REL.NOINC `($__internal_2_$__cuda_sm10x_tcgen05_guardrail_trap_unallocated_columns_being_dealloced) ;  /* 0x0000008000e87944 */ /* 0x038fea0003c00000 */
.L_x_89:
[----:B------:R-:W-:Y:S01]  /*42e0*/  NOP ;  /* 0x0000000000007918 */ /* 0x000fe20000000000 */
[----:B----4-:R-:W-:Y:S05]  /*42f0*/  EXIT ;  /* 0x000000000000794d */ /* 0x010fea0003800000 */
.L_x_62:
[----:B------:R-:W-:-:S09]  /*4300*/  UISETP.NE.OR UP5, UPT, UR10, 0x3, !UP5 ;  /* 0x000000030a00788c */ /* 0x000fd2000efa5670 */
[----:B------:R-:W-:Y:S05]  /*4310*/  BRA.U UP5, `(.L_x_90) ;  /* 0x0000001105147547 */ /* 0x000fea000b800000 */
[----:B------:R-:W1:Y:S01]  /*4320*/  LDC R0, c[0x0][0xb30] ;  /* 0x0002cc00ff007b82 */ /* 0x000e620000000800 */
[----:B------:R-:W2:Y:S01]  /*4330*/  LDCU.64 UR8, c[0x0][0x888] ;  /* 0x00011100ff0877ac */ /* 0x000ea20008000a00 */
[----:B------:R-:W-:Y:S02]  /*4340*/  HFMA2 R29, -RZ, RZ, 0, 0 ;  /* 0x00000000ff1d7431 */ /* 0x000fe400000001ff */
[----:B------:R-:W-:Y:S01]  /*4350*/  IMAD.MOV.U32 R31, RZ, RZ, 0x1 ;  /* 0x00000001ff1f7424 */ /* 0x000fe200078e00ff */
[----:B------:R-:W-:Y:S01]  /*4360*/  MOV R23, 0x4000 ;  /* 0x0000400000177802 */ /* 0x000fe20000000f00 */
[----:B------:R-:W3:Y:S01]  /*4370*/  LDCU.64 UR4, c[0x0][0x890] ;  /* 0x00011200ff0477ac */ /* 0x000ee20008000a00 */
[----:B------:R-:W-:Y:S01]  /*4380*/  IMAD.MOV.U32 R30, RZ, RZ, RZ ;  /* 0x000000ffff1e7224 */ /* 0x000fe200078e00ff */
[----:B------:R-:W4:Y:S01]  /*4390*/  LDC R19, c[0x0][0x370] ;  /* 0x0000dc00ff137b82 */ /* 0x000f220000000800 */
[----:B------:R-:W-:Y:S01]  /*43a0*/  UMOV UR7, 0x400 ;  /* 0x0000040000077882 */ /* 0x000fe20000000000 */
[----:B------:R-:W-:-:S02]  /*43b0*/  UPLOP3.LUT UP1, UPT, UPT, UPT, UPT, 0x40, 0x4 ;  /* 0x000000000004789c */ /* 0x000fc40003f2e870 */
[----:B------:R-:W-:-:S04]  /*43c0*/  ULEA UR7, UR37, UR7, 0x18 ;  /* 0x0000000725077291 */ /* 0x000fc8000f8ec0ff */
[----:B------:R-:W4:Y:S01]  /*43d0*/  LDC R2, c[0x0][0xb0c] ;  /* 0x0002c300ff027b82 */ /* 0x000f220000000800 */
[----:B------:R-:W-:Y:S02]  /*43e0*/  UIADD3 UR13, UPT, UPT, UR7, 0xb8, URZ ;  /* 0x000000b8070d7890 */ /* 0x000fe4000fffe0ff */
[----:B--2---:R-:W-:Y:S02]  /*43f0*/  UISETP.NE.U32.AND UP2, UPT, UR8, URZ, UPT ;  /* 0x000000ff0800728c */ /* 0x004fe4000bf45070 */
[----:B------:R-:W-:Y:S02]  /*4400*/  UIADD3 UR33, UPT, UPT, UR7, 0xa0, URZ ;  /* 0x000000a007217890 */ /* 0x000fe4000fffe0ff */
[----:B---3--:R-:W-:Y:S01]  /*4410*/  UISETP.NE.U32.AND UP3, UPT, UR4, URZ, UPT ;  /* 0x000000ff0400728c */ /* 0x008fe2000bf65070 */
[----:B------:R-:W2:Y:S01]  /*4420*/  LDC R18, c[0x0][0xb20] ;  /* 0x0002c800ff127b82 */ /* 0x000ea20000000800 */
[----:B-1----:R-:W-:Y:S01]  /*4430*/  ISETP.NE.AND P1, PT, R0, 0x1, PT ;  /* 0x000000010000780c */ /* 0x002fe20003f25270 */
[----:B------:R-:W-:-:S02]  /*4440*/  UISETP.NE.AND.EX UP2, UPT, UR9, URZ, UPT, UP2 ;  /* 0x000000ff0900728c */ /* 0x000fc4000bf45320 */
[----:B------:R-:W-:Y:S02]  /*4450*/  UIADD3 UR25, UPT, UPT, UR7, 0xa8, URZ ;  /* 0x000000a807197890 */ /* 0x000fe4000fffe0ff */
[----:B------:R-:W-:Y:S02]  /*4460*/  UIADD3 UR17, UPT, UPT, UR7, 0xb0, URZ ;  /* 0x000000b007117890 */ /* 0x000fe4000fffe0ff */
[----:B------:R-:W1:Y:S01]  /*4470*/  LDC.64 R32, c[0x0][0x348] ;  /* 0x0000d200ff207b82 */ /* 0x000e620000000a00 */
[----:B------:R-:W-:Y:S02]  /*4480*/  UPRMT UR13, UR37, 0x654, UR13 ;  /* 0x00000654250d7896 */ /* 0x000fe4000800000d */
[----:B------:R-:W-:-:S05]  /*4490*/  UISETP.NE.AND.EX UP3, UPT, UR5, URZ, UPT, UP3 ;  /* 0x000000ff0500728c */ /* 0x000fca000bf65330 */
[----:B------:R-:W3:Y:S08]  /*44a0*/  LDC.64 R16, c[0x0][0xb10] ;  /* 0x0002c400ff107b82 */ /* 0x000ef00000000a00 */
[----:B------:R-:W1:Y:S08]  /*44b0*/  LDC.64 R6, c[0x0][0xb18] ;  /* 0x0002c600ff067b82 */ /* 0x000e700000000a00 */
[----:B------:R-:W1:Y:S08]  /*44c0*/  LDC.64 R4, c[0x0][0xb28] ;  /* 0x0002ca00ff047b82 */ /* 0x000e700000000a00 */
[----:B--2-4-:R-:W1:Y:S02]  /*44d0*/  LDC R22, c[0x0][0x374] ;  /* 0x0000dd00ff167b82 */ /* 0x014e640000000800 */
.L_x_101:
[C---:B------:R-:W-:Y:S02]  /*44e0*/  LEA R0, R30.reuse, UR7, 0x3 ;  /* 0x000000071e007c11 */ /* 0x040fe4000f8e18ff */
[----:B------:R-:W-:Y:S02]  /*44f0*/  SHF.L.U32 R3, R29, 0x1f, RZ ;  /* 0x0000001f1d037819 */ /* 0x000fe400000006ff */
[----:B------:R-:W-:Y:S02]  /*4500*/  LEA R24, R30, UR7, 0x4 ;  /* 0x000000071e187c11 */ /* 0x000fe4000f8e20ff */
[----:B--2---:R-:W2:Y:S02]  /*4510*/  SYNCS.PHASECHK.TRANS64.TRYWAIT P0, [R0+URZ+0xf0], R3 ;  /* 0x0000f003000075a7 */ /* 0x004ea400080011ff */
[----:B--2---:R-:W-:Y:S05]  /*4520*/  @!P0 BRA `(.L_x_91) ;  /* 0x0000007800ec8947 */ /* 0x004fea0003800000 */
.L_x_192:
[----:B------:R-:W-:Y:S01]  /*4530*/  ISETP.GE.AND P0, PT, R72, 0x1, PT ;  /* 0x000000014800780c */ /* 0x000fe20003f06270 */
[----:B------:R-:W4:Y:S01]  /*4540*/  LDS.128 R24, [R24+0x160] ;  /* 0x0001600018187984 */ /* 0x000f220000000c00 */
[----:B--2---:R-:W-:Y:S01]  /*4550*/  VIADD R0, R0, 0x100 ;  /* 0x0000010000007836 */ /* 0x004fe20000000000 */
[----:B------:R-:W-:Y:S01]  /*4560*/  @!PT LDS RZ, [RZ] ;  /* 0x00000000fffff984 */ /* 0x000fe20000000800 */
[----:B------:R-:W-:Y:S01]  /*4570*/  @!PT LDS RZ, [RZ] ;  /* 0x00000000fffff984 */ /* 0x000fe20000000800 */
[----:B------:R-:W-:Y:S01]  /*4580*/  @!PT LDS RZ, [RZ] ;  /* 0x00000000fffff984 */ /* 0x000fe20000000800 */
[----:B------:R-:W-:Y:S01]  /*4590*/  @!PT LDS RZ, [RZ] ;  /* 0x00000000fffff984 */ /* 0x000fe20000000800 */
[----:B------:R2:W-:Y:S06]  /*45a0*/  MEMBAR.ALL.CTA ;  /* 0x0000000000007992 */ /* 0x0005ec0000008000 */
[----:B--2---:R-:W2:Y:S01]  /*45b0*/  FENCE.VIEW.ASYNC.S ;  /* 0x00000000000073c6 */ /* 0x004ea20000000000 */
[----:B------:R-:W-:Y:S04]  /*45c0*/  PRMT R0, RZ, 0x654, R0 ;  /* 0x00000654ff007816 */ /* 0x000fe80000000000 */
[----:B--2---:R2:W-:Y:S01]  /*45d0*/  SYNCS.ARRIVE.TRANS64.RED.A1T0 RZ, [R0+URZ], RZ ;  /* 0x000000ff00ff79a7 */ /* 0x0045e200081004ff */
[----:B----4-:R-:W-:Y:S11]  /*45e0*/  LOP3.LUT P3, RZ, R26, 0x1, RZ, 0xc0, !PT ;  /* 0x000000011aff7812 */ /* 0x010ff6000786c0ff */
[----:B------:R-:W-:Y:S02]  /*45f0*/  @!UPT UIADD3 URZ, UPT, UPT, URZ, URZ, URZ ;  /* 0x000000fffffff290 */ /* 0x000fe4000fffe0ff */
[----:B------:R-:W-:Y:S02]  /*4600*/  @P3 MOV R13, R24 ;  /* 0x00000018000d3202 */ /* 0x000fe40000000f00 */
[----:B------:R-:W-:Y:S01]  /*4610*/  @P3 LOP3.LUT R8, R25, 0xffff, RZ, 0xc0, !PT ;  /* 0x0000ffff19083812 */ /* 0x000fe200078ec0ff */
[----:B--2---:R-:W-:Y:S06]  /*4620*/  @!P0 BRA `(.L_x_92) ;  /* 0x0000000000a48947 */ /* 0x004fec0003800000 */
[----:B-1----:R-:W-:Y:S01]  /*4630*/  IMAD.HI.U32 R35, R22, R7, RZ ;  /* 0x0000000716237227 */ /* 0x002fe200078e00ff */
[----:B------:R-:W-:Y:S02]  /*4640*/  ISETP.NE.AND P0, PT, R6, 0x1, PT ;  /* 0x000000010600780c */ /* 0x000fe40003f05270 */
[----:B------:R-:W-:Y:S01]  /*4650*/  ISETP.NE.AND P2, PT, R72, 0x1, PT ;  /* 0x000000014800780c */ /* 0x000fe20003f45270 */
[----:B---3--:R-:W-:Y:S01]  /*4660*/  IMAD.HI.U32 R34, R19, R16, RZ ;  /* 0x0000001013227227 */ /* 0x008fe200078e00ff */
[----:B------:R-:W-:Y:S02]  /*4670*/  SHF.R.U32.HI R35, RZ, R18, R35 ;  /* 0x00000012ff237219 */ /* 0x000fe40000011623 */
[----:B------:R-:W-:Y:S01]  /*4680*/  ISETP.NE.AND P4, PT, R2, 0x1, PT ;  /* 0x000000010200780c */ /* 0x000fe20003f85270 */
[----:B------:R-:W-:Y:S01]  /*4690*/  IMAD.HI.U32 R36, R13, R16, RZ ;  /* 0x000000100d247227 */ /* 0x000fe200078e00ff */
[----:B------:R-:W-:Y:S02]  /*46a0*/  SHF.R.U32.HI R34, RZ, R17, R34 ;  /* 0x00000011ff227219 */ /* 0x000fe40000011622 */
[----:B------:R-:W-:Y:S01]  /*46b0*/  SEL R3, R22, R35, !P0 ;  /* 0x0000002316037207 */ /* 0x000fe20004000000 */
[C---:B------:R-:W-:Y:S01]  /*46c0*/  IMAD.HI.U32 R35, R8.reuse, R7, RZ ;  /* 0x0000000708237227 */ /* 0x040fe200078e00ff */
[----:B------:R-:W-:Y:S02]  /*46d0*/  SEL R11, R19, R34, !P4 ;  /* 0x00000022130b7207 */ /* 0x000fe40006000000 */
[----:B------:R-:W-:Y:S01]  /*46e0*/  SHF.R.U32.HI R36, RZ, R17, R36 ;  /* 0x00000011ff247219 */ /* 0x000fe20000011624 */
[----:B------:R-:W-:Y:S01]  /*46f0*/  IMAD.HI.U32 R38, R3, R4, RZ ;  /* 0x0000000403267227 */ /* 0x000fe200078e00ff */
[----:B------:R-:W-:Y:S03]  /*4700*/  SHF.R.U32.HI R35, RZ, R18, R35 ;  /* 0x00000012ff237219 */ /* 0x000fe60000011623 */
[----:B------:R-:W-:Y:S01]  /*4710*/  IMAD.HI.U32 R34, R11, R4, RZ ;  /* 0x000000040b227227 */ /* 0x000fe200078e00ff */
[----:B------:R-:W-:Y:S02]  /*4720*/  @P2 SHF.R.U32.HI R3, RZ, R5, R38 ;  /* 0x00000005ff032219 */ /* 0x000fe40000011626 */
[----:B------:R-:W-:Y:S02]  /*4730*/  SEL R9, R8, R35, !P0 ;  /* 0x0000002308097207 */ /* 0x000fe40004000000 */
[----:B------:R-:W-:Y:S01]  /*4740*/  @P2 SHF.R.U32.HI R11, RZ, R5, R34 ;  /* 0x00000005ff0b2219 */ /* 0x000fe20000011622 */
[C---:B------:R-:W-:Y:S01]  /*4750*/  IMAD R10, R72.reuse, R3, RZ ;  /* 0x00000003480a7224 */ /* 0x040fe200078e02ff */
[----:B------:R-:W-:Y:S01]  /*4760*/  SEL R3, R13, R36, !P4 ;  /* 0x000000240d037207 */ /* 0x000fe20006000000 */
[C---:B------:R-:W-:Y:S03]  /*4770*/  IMAD.HI.U32 R14, R9.reuse, R4, RZ ;  /* 0x00000004090e7227 */ /* 0x040fe600078e00ff */
[----:B------:R-:W-:Y:S01]  /*4780*/  ISETP.GE.AND P0, PT, R9, R10, PT ;  /* 0x0000000a0900720c */ /* 0x000fe20003f06270 */
[C---:B------:R-:W-:Y:S01]  /*4790*/  IMAD R12, R72.reuse, R11, RZ ;  /* 0x0000000b480c7224 */ /* 0x040fe200078e02ff */
[-C--:B------:R-:W-:Y:S04]  /*47a0*/  SHF.R.U32.HI R14, RZ, R5.reuse, R14 ;  /* 0x00000005ff0e7219 */ /* 0x080fe8000001160e */
[----:B------:R-:W-:Y:S02]  /*47b0*/  ISETP.GE.OR P0, PT, R3, R12, P0 ;  /* 0x0000000c0300720c */ /* 0x000fe40000706670 */
[----:B------:R-:W-:Y:S05]  /*47c0*/  SEL R15, R9, R14, !P2 ;  /* 0x0000000e090f7207 */ /* 0x000fea0005000000 */
[----:B------:R-:W-:Y:S04]  /*47d0*/  IMAD.MOV R14, RZ, RZ, -R15 ;  /* 0x000000ffff0e7224 */ /* 0x000fe800078e0a0f */
[----:B------:R-:W-:Y:S02]  /*47e0*/  IMAD R14, R72, R14, R9 ;  /* 0x0000000e480e7224 */ /* 0x000fe400078e0209 */
[C---:B------:R-:W-:Y:S05]  /*47f0*/  @!P0 IMAD.HI.U32 R10, R3.reuse, R4, RZ ;  /* 0x00000004030a8227 */ /* 0x040fea00078e00ff */
[----:B------:R-:W-:Y:S04]  /*4800*/  @!P0 SHF.R.U32.HI R10, RZ, R5, R10 ;  /* 0x00000005ff0a8219 */ /* 0x000fe8000001160a */
[----:B------:R-:W-:Y:S01]  /*4810*/  @!P0 SEL R0, R3, R10, !P2 ;  /* 0x0000000a03008207 */ /* 0x000fe20005000000 */
[----:B------:R-:W-:Y:S03]  /*4820*/  IMAD.MOV R10, RZ, RZ, -R3 ;  /* 0x000000ffff0a7224 */ /* 0x000fe600078e0a03 */
[----:B------:R-:W-:Y:S01]  /*4830*/  @!P0 IADD3 R15, PT, PT, R15, -R0, RZ ;  /* 0x800000000f0f8210 */ /* 0x000fe20007ffe0ff */
[----:B------:R-:W-:Y:S01]  /*4840*/  @!P0 IMAD R0, R11, R14, R0 ;  /* 0x0000000e0b008224 */ /* 0x000fe200078e0200 */
[----:B------:R-:W-:Y:S01]  /*4850*/  IADD3 R11, PT, PT, -R9, RZ, RZ ;  /* 0x000000ff090b7210 */ /* 0x000fe20007ffe1ff */
[----:B------:R-:W-:Y:S02]  /*4860*/  IMAD R13, R2, R10, R13 ;  /* 0x0000000a020d7224 */ /* 0x000fe400078e020d */
[----:B------:R-:W-:Y:S02]  /*4870*/  @!P0 IMAD R9, R15, R72, R3 ;  /* 0x000000480f098224 */ /* 0x000fe400078e0203 */
[----:B------:R-:W-:Y:S02]  /*4880*/  @!P0 IMAD.MOV.U32 R3, RZ, RZ, R0 ;  /* 0x000000ffff038224 */ /* 0x000fe400078e0000 */
[----:B------:R-:W-:Y:S02]  /*4890*/  IMAD R8, R6, R11, R8 ;  /* 0x0000000b06087224 */ /* 0x000fe400078e0208 */
[----:B------:R-:W-:Y:S02]  /*48a0*/  IMAD R13, R3, R2, R13 ;  /* 0x00000002030d7224 */ /* 0x000fe400078e020d */
[----:B------:R-:W-:Y:S02]  /*48b0*/  IMAD R8, R9, R6, R8 ;  /* 0x0000000609087224 */ /* 0x000fe400078e0208 */
.L_x_92:
[----:B------:R-:W-:Y:S05]  /*48c0*/  BRA.U UP1, `(.L_x_93) ;  /* 0x0000000101107547 */ /* 0x000fea000b800000 */
[----:B------:R-:W-:Y:S04]  /*48d0*/  MOV R0, UR6 ;  /* 0x0000000600007c02 */ /* 0x000fe80008000f00 */
[----:B------:R-:W-:Y:S04]  /*48e0*/  SHF.L.U32 R3, R0, 0x1f, RZ ;  /* 0x0000001f00037819 */ /* 0x000fe800000006ff */
[----:B------:R-:W2:Y:S02]  /*48f0*/  SYNCS.PHASECHK.TRANS64.TRYWAIT P0, [UR7+0xe8], R3 ;  /* 0x0000e803ff0075a7 */ /* 0x000ea40008001107 */
[----:B--2---:R-:W-:Y:S05]  /*4900*/  @!P0 BRA `(.L_x_94) ;  /* 0x0000007800088947 */ /* 0x004fea0003800000 */
.L_x_93:
[----:B------:R-:W-:Y:S02]  /*4910*/  R2UR UR35, R21 ;  /* 0x00000000152372ca */ /* 0x000fe400000e0000 */
[----:B------:R-:W-:Y:S02]  /*4920*/  R2UR UR34, R20 ;  /* 0x00000000142272ca */ /* 0x000fe400000e0000 */
[----:B------:R-:W-:Y:S02]  /*4930*/  ISETP.NE.U32.AND P2, PT, RZ, UR4, PT ;  /* 0x00000004ff007c0c */ /* 0x000fe4000bf45070 */
[----:B------:R-:W-:Y:S02]  /*4940*/  SHF.L.U32 R12, R31, 0x1f, RZ ;  /* 0x0000001f1f0c7819 */ /* 0x000fe400000006ff */
[----:B------:R-:W-:Y:S05]  /*4950*/  ISETP.NE.AND.EX P2, PT, RZ, UR5, PT, P2 ;  /* 0x00000005ff007c0c */ /* 0x000fea000bf45320 */
[----:B------:R-:W-:Y:S02]  /*4960*/  USHF.L.U32 UR35, UR35, 0x7, URZ ;  /* 0x0000000723237899 */ /* 0x000fe400080006ff */
[----:B------:R-:W-:Y:S01]  /*4970*/  USHF.L.U32 UR34, UR34, 0x8, URZ ;  /* 0x0000000822227899 */ /* 0x000fe200080006ff */
[----:B------:R-:W-:Y:S11]  /*4980*/  BRA.U !UP3, `(.L_x_95) ;  /* 0x000000010b347547 */ /* 0x000ff6000b800000 */
[----:B------:R-:W-:Y:S01]  /*4990*/  UPLOP3.LUT UP0, UPT, UPT, UPT, UP2, 0x80, 0x8 ;  /* 0x000000000008789c */ /* 0x000fe20003f0f020 */
[----:B--2---:R-:W-:Y:S02]  /*49a0*/  HFMA2 R0, -RZ, RZ, 0, 5.9604644775390625e-08 ;  /* 0x00000001ff007431 */ /* 0x004fe400000001ff */
[----:B------:R-:W-:Y:S03]  /*49b0*/  IMAD.MOV.U32 R155, RZ, RZ, 0x1 ;  /* 0x00000001ff9b7424 */ /* 0x000fe600078e00ff */
[----:B------:R-:W-:Y:S05]  /*49c0*/  PLOP3.LUT P0, PT, PT, PT, UP0, 0x80, 0x8 ;  /* 0x000000000008781c */ /* 0x000fea0003f0f008 */
[----:B------:R-:W2:Y:S01]  /*49d0*/  @UP0 LDCU.64 UR10, c[0x0][0x888] ;  /* 0x00011100ff0a07ac */ /* 0x000ea20008000a00 */
[----:B------:R-:W-:Y:S07]  /*49e0*/  @UP0 UIMAD UR8, UR36, UR4, URZ ;  /* 0x00000004240802a4 */ /* 0x000fee000f8e02ff */
[----:B------:R-:W-:Y:S01]  /*49f0*/  @!P0 PRMT R155, R0, 0x7610, R155 ;  /* 0x00007610009b8816 */ /* 0x000fe2000000009b */
[----:B--2---:R-:W-:Y:S03]  /*4a00*/  @UP0 UIMAD.WIDE UR10, UR8, 0x4, UR10 ;  /* 0x00000004080a08a5 */ /* 0x004fe6000f8e020a */
[----:B------:R-:W2:Y:S03]  /*4a10*/  @!UP0 LDCU UR8, c[0x0][0x880] ;  /* 0x00011000ff0887ac */ /* 0x000ea60008000800 */
[----:B------:R-:W-:Y:S01]  /*4a20*/  IMAD.U32 R10, RZ, RZ, UR10 ;  /* 0x0000000aff0a7e24 */ /* 0x000fe2000f8e00ff */
[----:B------:R-:W-:Y:S05]  /*4a30*/  MOV R11, UR11 ;  /* 0x0000000b000b7c02 */ /* 0x000fea0008000f00 */
[----:B-----5:R4:W5:Y:S02]  /*4a40*/  @P0 LDG.E R81, desc[UR46][R10.64] ;  /* 0x0000002e0a510981 */ /* 0x020964000c1e1900 */
[----:B--2-4-:R-:W-:Y:S07]  /*4a50*/  @!P0 IMAD.U32 R81, RZ, RZ, UR8 ;  /* 0x00000008ff518e24 */ /* 0x014fee000f8e00ff */
.L_x_95:
[----:B-----5:R-:W-:Y:S01]  /*4a60*/  @!P2 FSETP.EQ.AND P0, PT, R81, RZ, PT ;  /* 0x000000ff5100a20b */ /* 0x020fe20003f02000 */
[----:B------:R-:W-:Y:S01]  /*4a70*/  @!UPT UIADD3 URZ, UPT, UPT, URZ, URZ, URZ ;  /* 0x000000fffffff290 */ /* 0x000fe2000fffe0ff */
[----:B------:R-:W-:Y:S11]  /*4a80*/  @!P2 BRA `(.L_x_96) ;  /* 0x000000000014a947 */ /* 0x000ff60003800000 */
[----:B------:R-:W-:Y:S02]  /*4a90*/  LOP3.LUT P2, RZ, R155, 0xff, RZ, 0xc0, !PT ;  /* 0x000000ff9bff7812 */ /* 0x000fe4000784c0ff */
[----:B------:R-:W-:Y:S04]  /*4aa0*/  PLOP3.LUT P0, PT, PT, PT, UP0, 0x80, 0x8 ;  /* 0x000000000008781c */ /* 0x000fe80003f0f008 */
[----:B------:R-:W-:Y:S07]  /*4ab0*/  PLOP3.LUT P0, PT, P0, PT, PT, 0x8, 0x80 ;  /* 0x000000000080781c */ /* 0x000fee000070e170 */
[----:B------:R-:W-:Y:S11]  /*4ac0*/  @P2 FSETP.EQ.AND P0, PT, R81, RZ, PT ;  /* 0x000000ff5100220b */ /* 0x000ff60003f02000 */
[----:B------:R-:W-:Y:S02]  /*4ad0*/  @!UPT UIADD3 URZ, UPT, UPT, URZ, URZ, URZ ;  /* 0x000000fffffff290 */ /* 0x000fe4000fffe0ff */
.L_x_96:
[----:B------:R-:W4:Y:S01]  /*4ae0*/  SYNCS.PHASECHK.TRANS64.TRYWAIT P2, [UR7+0xc0], R12 ;  /* 0x0000c00cff0075a7 */ /* 0x000f220008041107 */
[----:B------:R-:W-:Y:S04]  /*4af0*/  ELECT P4, URZ, PT ;  /* 0x0000000000ff782f */ /* 0x000fe80003880000 */
[----:B------:R-:W-:Y:S11]  /*4b00*/  PLOP3.LUT P4, PT, P0, P4, PT, 0xf2, 0x2f ;  /* 0x00000000002f781c */ /* 0x000ff60000789e72 */
[----:B------:R-:W-:Y:S02]  /*4b10*/  @!UPT UIADD3 URZ, UPT, UPT, URZ, URZ, URZ ;  /* 0x000000fffffff290 */ /* 0x000fe4000fffe0ff */
[----:B-1----:R-:W-:Y:S05]  /*4b20*/  @!P4 IADD3 R9, P0, PT, R32, 0x580, RZ ;  /* 0x000005802009c810 */ /* 0x002fea0007f1e0ff */
[----:B--2---:R-:W-:Y:S01]  /*4b30*/  @!P4 IMAD.X R0, RZ, RZ, R33, P0 ;  /* 0x000000ffff00c224 */ /* 0x004fe200000e0621 */
[----:B----4-:R-:W-:Y:S07]  /*4b40*/  @!P2 BRA `(.L_x_97) ;  /* 0x000000740090a947 */ /* 0x010fee0003800000 */
.L_x_195:
[----:B------:R-:W-:Y:S01]  /*4b50*/  @!P4 R2UR UR8, R0 ;  /* 0x000000000008c2ca */ /* 0x000fe200000e0000 */
[----:B------:R-:W-:Y:S01]  /*4b60*/  VOTEU.ALL UP1, P4 ;  /* 0x0000000000ff7886 */ /* 0x000fe20002020000 */
[----:B------:R-:W-:Y:S01]  /*4b70*/  @!P4 R2UR UR9, R9 ;  /* 0x000000000909c2ca */ /* 0x000fe200000e0000 */
[----:B------:R-:W-:Y:S01]  /*4b80*/  @!P4 IMAD.MOV.U32 R0, RZ, RZ, 0x4000 ;  /* 0x00004000ff00c424 */ /* 0x000fe200078e00ff */
[----:B------:R-:W-:Y:S01]  /*4b90*/  UMOV UR10, 0x0 ;  /* 0x00000000000a7882 */ /* 0x000fe20000000000 */
[----:B------:R-:W-:Y:S01]  /*4ba0*/  UMOV UR11, 0x10000000 ;  /* 0x10000000000b7882 */ /* 0x000fe20000000000 */
[----:B------:R-:W-:Y:S01]  /*4bb0*/  @!UP1 UIADD3 UR32, UPT, UPT, UR7, 0x400, URZ ;  /* 0x0000040007209890 */ /* 0x000fe2000fffe0ff */
[----:B------:R-:W-:Y:S01]  /*4bc0*/  @!P4 IADD3 R9, P0, PT, R32, 0x580, RZ ;  /* 0x000005802009c810 */ /* 0x000fe20007f1e0ff */
[----:B------:R-:W-:Y:S05]  /*4bd0*/  VOTEU.ALL UP1, P4 ;  /* 0x0000000000ff7886 */ /* 0x000fea0002020000 */
[----:B------:R-:W-:Y:S01]  /*4be0*/  IMAD.U32 R11, RZ, RZ, UR8 ;  /* 0x00000008ff0b7e24 */ /* 0x000fe2000f8e00ff */
[----:B------:R-:W-:Y:S01]  /*4bf0*/  UPRMT UR8, UR37, 0x654, UR33 ;  /* 0x0000065425087896 */ /* 0x000fe20008000021 */
[----:B------:R-:W-:Y:S03]  /*4c00*/  IMAD.U32 R10, RZ, RZ, UR9 ;  /* 0x00000009ff0a7e24 */ /* 0x000fe6000f8e00ff */
[----:B------:R-:W-:Y:S02]  /*4c10*/  @!P4 R2UR UR15, R11 ;  /* 0x000000000b0fc2ca */ /* 0x000fe400000e0000 */
[----:B------:R-:W-:Y:S11]  /*4c20*/  @!P4 R2UR UR14, R10 ;  /* 0x000000000a0ec2ca */ /* 0x000ff600000e0000 */
[----:B------:R-:W-:Y:S02]  /*4c30*/  @!UPT UIADD3 URZ, UPT, UPT, URZ, URZ, URZ ;  /* 0x000000fffffff290 */ /* 0x000fe4000fffe0ff */
[----:B------:R2:W-:Y:S01]  /*4c40*/  @!UP1 UTMALDG.3D [UR32], [UR14], desc[UR10] ;  /* 0x00000a200e0095b4 */ /* 0x0005e20008011000 */
[----:B------:R4:W-:Y:S01]  /*4c50*/  @!P4 SYNCS.ARRIVE.TRANS64.RED.A0TR RZ, [UR7+0xa0], R0 ;  /* 0x0000a000ffffc9a7 */ /* 0x0009e20008300407 */
[----:B------:R-:W-:Y:S01]  /*4c60*/  SYNCS.ARRIVE.TRANS64.RED.A1T0 RZ, [UR8], RZ ;  /* 0x000000ffffff79a7 */ /* 0x000fe20008100408 */
[----:B----4-:R-:W-:Y:S01]  /*4c70*/  @!P4 IMAD.X R0, RZ, RZ, R33, P0 ;  /* 0x000000ffff00c224 */ /* 0x010fe200000e0621 */
[----:B------:R-:W4:Y:S02]  /*4c80*/  SYNCS.PHASECHK.TRANS64.TRYWAIT P2, [UR7+0xc8], R12 ;  /* 0x0000c80cff0075a7 */ /* 0x000f240008041107 */
[----:B--2-4-:R-:W-:Y:S05]  /*4c90*/  @!P2 BRA `(.L_x_98) ;  /* 0x000000740054a947 */ /* 0x014fea0003800000 */
.L_x_197:
        /* <DEDUP_REMOVED lines=8> */
[----:B------:R-:W-:Y:S01]  /*4d20*/  @!UP1 UIADD3 UR24, UPT, UPT, UR7, 0x4400, URZ ;  /* 0x0000440007189890 */ /* 0x000fe2000fffe0ff */
[----:B------:R-:W-:Y:S01]  /*4d30*/  VOTEU.ALL UP1, P4 ;  /* 0x0000000000ff7886 */ /* 0x000fe20002020000 */
[----:B------:R-:W-:Y:S01]  /*4d40*/  UMOV UR27, UR35 ;  /* 0x00000023001b7c82 */ /* 0x000fe20008000000 */
[----:B------:R-:W-:Y:S02]  /*4d50*/  UMOV UR28, UR36 ;  /* 0x00000024001c7c82 */ /* 0x000fe40008000000 */
[----:B------:R-:W-:Y:S01]  /*4d60*/  IMAD.U32 R11, RZ, RZ, UR8 ;  /* 0x00000008ff0b7e24 */ /* 0x000fe2000f8e00ff */
[----:B------:R-:W-:Y:S01]  /*4d70*/  UPRMT UR8, UR37, 0x654, UR25 ;  /* 0x0000065425087896 */ /* 0x000fe20008000019 */
[----:B------:R-:W-:Y:S02]  /*4d80*/  IMAD.U32 R10, RZ, RZ, UR9 ;  /* 0x00000009ff0a7e24 */ /* 0x000fe4000f8e00ff */
[----:B------:R-:W-:Y:S01]  /*4d90*/  @!P4 IMAD.X R20, RZ, RZ, R33, P0 ;  /* 0x000000ffff14c224 */ /* 0x000fe200000e0621 */
[----:B------:R-:W-:Y:S02]  /*4da0*/  @!P4 R2UR UR15, R11 ;  /* 0x000000000b0fc2ca */ /* 0x000fe400000e0000 */
[----:B------:R-:W-:Y:S11]  /*4db0*/  @!P4 R2UR UR14, R10 ;  /* 0x000000000a0ec2ca */ /* 0x000ff600000e0000 */
[----:B------:R-:W-:Y:S02]  /*4dc0*/  @!UPT UIADD3 URZ, UPT, UPT, URZ, URZ, URZ ;  /* 0x000000fffffff290 */ /* 0x000fe4000fffe0ff */
[----:B------:R2:W-:Y:S01]  /*4dd0*/  @!UP1 UTMALDG.3D [UR24], [UR14], desc[UR10] ;  /* 0x00000a180e0095b4 */ /* 0x0005e20008011000 */
[----:B------:R2:W-:Y:S01]  /*4de0*/  @!P4 SYNCS.ARRIVE.TRANS64.RED.A0TR RZ, [UR7+0xa8], R0 ;  /* 0x0000a800ffffc9a7 */ /* 0x0005e20008300407 */
[----:B------:R-:W-:Y:S01]  /*4df0*/  SYNCS.ARRIVE.TRANS64.RED.A1T0 RZ, [UR8], RZ ;  /* 0x000000ffffff79a7 */ /* 0x000fe20008100408 */
[----:B------:R-:W4:Y:S02]  /*4e00*/  SYNCS.PHASECHK.TRANS64.TRYWAIT P2, [UR7+0xd0], R12 ;  /* 0x0000d00cff0075a7 */ /* 0x000f240008041107 */
[----:B--2-4-:R-:W-:Y:S05]  /*4e10*/  @!P2 BRA `(.L_x_99) ;  /* 0x00000074000ca947 */ /* 0x014fea0003800000 */
.L_x_199:
[----:B------:R-:W2:Y:S01]  /*4e20*/  LDC.64 R14, c[0x0][0xb10] ;  /* 0x0002c400ff0e7b82 */ /* 0x000ea20000000a00 */
[----:B------:R-:W-:Y:S01]  /*4e30*/  @!P4 R2UR UR8, R20 ;  /* 0x000000001408c2ca */ /* 0x000fe200000e0000 */
[----:B------:R-:W-:Y:S01]  /*4e40*/  VOTEU.ALL UP1, P4 ;  /* 0x0000000000ff7886 */ /* 0x000fe20002020000 */
[----:B------:R-:W-:Y:S01]  /*4e50*/  @!P4 R2UR UR9, R21 ;  /* 0x000000001509c2ca */ /* 0x000fe200000e0000 */
[----:B------:R-:W-:Y:S01]  /*4e60*/  UMOV UR10, 0x0 ;  /* 0x00000000000a7882 */ /* 0x000fe20000000000 */
[----:B------:R-:W-:Y:S03]  /*4e70*/  UMOV UR11, 0x10000000 ;  /* 0x10000000000b7882 */ /* 0x000fe60000000000 */
[----:B------:R-:W4:Y:S01]  /*4e80*/  LDC.64 R10, c[0x0][0xb18] ;  /* 0x0002c600ff0a7b82 */ /* 0x000f220000000a00 */
[----:B------:R-:W-:Y:S01]  /*4e90*/  @!UP1 UIADD3 UR18, UPT, UPT, UR34, 0x80, URZ ;  /* 0x0000008022129890 */ /* 0x000fe2000fffe0ff */
[----:B------:R-:W-:Y:S01]  /*4ea0*/  @P3 SHF.R.U32.HI R28, RZ, 0x10, R25 ;  /* 0x00000010ff1c3819 */ /* 0x000fe20000011619 */
[----:B------:R-:W-:Y:S01]  /*4eb0*/  @!UP1 UIADD3 UR16, UPT, UPT, UR7, 0x8400, URZ ;  /* 0x0000840007109890 */ /* 0x000fe2000fffe0ff */
[----:B------:R-:W-:Y:S01]  /*4ec0*/  VIADD R30, R30, 0x1 ;  /* 0x000000011e1e7836 */ /* 0x000fe20000000000 */
[----:B------:R-:W-:Y:S03]  /*4ed0*/  VOTEU.ALL UP1, P4 ;  /* 0x0000000000ff7886 */ /* 0x000fe60002020000 */
[----:B------:R-:W5:Y:S01]  /*4ee0*/  @!P1 LDC R0, c[0x0][0xb20] ;  /* 0x0002c800ff009b82 */ /* 0x000f620000000800 */
[----:B------:R-:W-:Y:S01]  /*4ef0*/  UMOV UR19, UR35 ;  /* 0x0000002300137c82 */ /* 0x000fe20008000000 */
[----:B------:R-:W-:Y:S01]  /*4f00*/  IMAD.U32 R21, RZ, RZ, UR8 ;  /* 0x00000008ff157e24 */ /* 0x000fe2000f8e00ff */
[----:B------:R-:W-:Y:S05]  /*4f10*/  UMOV UR20, UR36 ;  /* 0x0000002400147c82 */ /* 0x000fea0008000000 */
[----:B-1----:R-:W1:Y:S01]  /*4f20*/  @!P1 LDC R3, c[0x0][0xb0c] ;  /* 0x0002c300ff039b82 */ /* 0x002e620000000800 */
[----:B------:R-:W-:Y:S01]  /*4f30*/  IMAD.U32 R20, RZ, RZ, UR9 ;  /* 0x00000009ff147e24 */ /* 0x000fe2000f8e00ff */
[----:B------:R-:W-:Y:S01]  /*4f40*/  UPRMT UR8, UR37, 0x654, UR17 ;  /* 0x0000065425087896 */ /* 0x000fe20008000011 */
[----:B------:R-:W-:Y:S03]  /*4f50*/  @!P4 R2UR UR15, R21 ;  /* 0x00000000150fc2ca */ /* 0x000fe600000e0000 */
[----:B------:R-:W-:Y:S01]  /*4f60*/  @!P4 R2UR UR14, R20 ;  /* 0x00000000140ec2ca */ /* 0x000fe200000e0000 */
[----:B------:R-:W-:Y:S11]  /*4f70*/  @!P4 IMAD.MOV.U32 R20, RZ, RZ, 0x4000 ;  /* 0x00004000ff14c424 */ /* 0x000ff600078e00ff */
[----:B------:R-:W-:Y:S01]  /*4f80*/  @!UPT UIADD3 URZ, UPT, UPT, URZ, URZ, URZ ;  /* 0x000000fffffff290 */ /* 0x000fe2000fffe0ff */
[----:B------:R1:W-:Y:S01]  /*4f90*/  @!UP1 UTMALDG.3D [UR16], [UR14], desc[UR10] ;  /* 0x00000a100e0095b4 */ /* 0x0003e20008011000 */
[----:B------:R1:W-:Y:S02]  /*4fa0*/  @!P4 SYNCS.ARRIVE.TRANS64.RED.A0TR RZ, [UR7+0xb0], R20 ;  /* 0x0000b014ffffc9a7 */ /* 0x0003e40008300407 */
[----:B-1----:R-:W-:Y:S01]  /*4fb0*/  @!P1 ISETP.NE.AND P2, PT, R3, 0x1, PT ;  /* 0x000000010300980c */ /* 0x002fe20003f45270 */
[C---:B--2---:R-:W-:Y:S01]  /*4fc0*/  @!P1 IMAD.HI.U32 R14, R13.reuse, R14, RZ ;  /* 0x0000000e0d0e9227 */ /* 0x044fe200078e00ff */
[----:B----4-:R-:W-:Y:S03]  /*4fd0*/  @!P1 ISETP.NE.AND P0, PT, R10, 0x1, PT ;  /* 0x000000010a00980c */ /* 0x010fe60003f05270 */
[C---:B------:R-:W-:Y:S01]  /*4fe0*/  @!P1 IMAD.HI.U32 R11, R8.reuse, R11, RZ ;  /* 0x0000000b080b9227 */ /* 0x040fe200078e00ff */
[----:B------:R-:W-:Y:S04]  /*4ff0*/  @!P1 SHF.R.U32.HI R14, RZ, R15, R14 ;  /* 0x0000000fff0e9219 */ /* 0x000fe8000001160e */
[----:B-----5:R-:W-:Y:S01]  /*5000*/  @!P1 SHF.R.U32.HI R9, RZ, R0, R11 ;  /* 0x00000000ff099219 */ /* 0x020fe2000001160b */
[----:B------:R-:W-:Y:S01]  /*5010*/  SYNCS.ARRIVE.TRANS64.RED.A1T0 RZ, [UR8], RZ ;  /* 0x000000ffffff79a7 */ /* 0x000fe20008100408 */
[----:B------:R-:W-:Y:S02]  /*5020*/  @!P1 SEL R14, R13, R14, !P2 ;  /* 0x0000000e0d0e9207 */ /* 0x000fe40005000000 */
[----:B------:R-:W-:Y:S01]  /*5030*/  @!P1 SEL R9, R8, R9, !P0 ;  /* 0x0000000908099207 */ /* 0x000fe20004000000 */
[----:B------:R-:W1:Y:S04]  /*5040*/  SYNCS.PHASECHK.TRANS64.TRYWAIT P5, [UR7+0xd8], R12 ;  /* 0x0000d80cff0075a7 */ /* 0x000e6800080a1107 */
[----:B------:R-:W-:Y:S02]  /*5050*/  @!P1 IMAD.IADD R0, R9, 0x1, -R14 ;  /* 0x0000000109009824 */ /* 0x000fe400078e0a0e */
[----:B------:R-:W-:Y:S02]  /*5060*/  @!P1 IMAD.IADD R9, R14, 0x1, -R9 ;  /* 0x000000010e099824 */ /* 0x000fe400078e0a09 */
[----:B------:R-:W-:Y:S02]  /*5070*/  @!P1 IMAD R13, R0, R3, R13 ;  /* 0x00000003000d9224 */ /* 0x000fe400078e020d */
[----:B------:R-:W-:Y:S01]  /*5080*/  @!P1 IMAD R8, R9, R10, R8 ;  /* 0x0000000a09089224 */ /* 0x000fe200078e0208 */
[----:B-1----:R-:W-:Y:S06]  /*5090*/  @!P5 BRA `(.L_x_100) ;  /* 0x000000700084d947 */ /* 0x002fec0003800000 */
.L_x_201:
[----:B-1----:R-:W-:Y:S01]  /*50a0*/  @!P4 IADD3 R3, P0, PT, R32, 0x580, RZ ;  /* 0x000005802003c810 */ /* 0x002fe20007f1e0ff */
[----:B------:R-:W-:Y:S01]  /*50b0*/  VOTEU.ALL UP1, P4 ;  /* 0x0000000000ff7886 */ /* 0x000fe20002020000 */
[----:B------:R-:W-:Y:S01]  /*50c0*/  UMOV UR18, 0x0 ;  /* 0x0000000000127882 */ /* 0x000fe20000000000 */
[----:B------:R-:W-:Y:S01]  /*50d0*/  UMOV UR19, 0x10000000 ;  /* 0x1000000000137882 */ /* 0x000fe20000000000 */
[----:B------:R-:W-:Y:S01]  /*50e0*/  @!P4 R2UR UR9, R3 ;  /* 0x000000000309c2ca */ /* 0x000fe200000e0000 */
[----:B------:R-:W-:Y:S01]  /*50f0*/  @!P4 IMAD.X R0, RZ, RZ, R33, P0 ;  /* 0x000000ffff00c224 */ /* 0x000fe200000e0621 */
[----:B------:R-:W-:Y:S01]  /*5100*/  @!UP1 UIADD3 UR10, UPT, UPT, UR34, 0xc0, URZ ;  /* 0x000000c0220a9890 */ /* 0x000fe2000fffe0ff */
[----:B------:R-:W-:Y:S01]  /*5110*/  ISETP.NE.AND P0, PT, R30, 0x2, PT ;  /* 0x000000021e00780c */ /* 0x000fe20003f05270 */
[----:B------:R-:W-:Y:S01]  /*5120*/  UMOV UR11, UR35 ;  /* 0x00000023000b7c82 */ /* 0x000fe20008000000 */
[----:B------:R-:W-:Y:S01]  /*5130*/  UMOV UR12, UR36 ;  /* 0x00000024000c7c82 */ /* 0x000fe20008000000 */
[----:B------:R-:W-:Y:S01]  /*5140*/  @!P4 R2UR UR8, R0 ;  /* 0x000000000008c2ca */ /* 0x000fe200000e0000 */
[----:B------:R-:W-:Y:S01]  /*5150*/  IMAD.IADD R20, R8, 0x1, R154 ;  /* 0x0000000108147824 */ /* 0x000fe200078e029a */
[----:B------:R-:W-:Y:S01]  /*5160*/  @P3 R2UR UR36, R28 ;  /* 0x000000001c2432ca */ /* 0x000fe200000e0000 */
[----:B------:R-:W-:Y:S01]  /*5170*/  IMAD.IADD R21, R13, 0x1, R156 ;  /* 0x000000010d157824 */ /* 0x000fe200078e029c */
[----:B------:R-:W-:Y:S02]  /*5180*/  SEL R0, RZ, 0x1, P0 ;  /* 0x00000001ff007807 */ /* 0x000fe40000000000 */
[----:B------:R-:W-:Y:S01]  /*5190*/  LOP3.LUT R31, R31, 0x1, RZ, 0x3c, !PT ;  /* 0x000000011f1f7812 */ /* 0x000fe200078e3cff */
[----:B------:R-:W-:Y:S01]  /*51a0*/  IMAD.U32 R10, RZ, RZ, UR9 ;  /* 0x00000009ff0a7e24 */ /* 0x000fe2000f8e00ff */
[----:B------:R-:W-:Y:S01]  /*51b0*/  @!UP1 UIADD3 UR9, UPT, UPT, UR7, 0xb8, URZ ;  /* 0x000000b807099890 */ /* 0x000fe2000fffe0ff */
[----:B------:R-:W-:Y:S02]  /*51c0*/  LOP3.LUT R29, R29, R0, RZ, 0x3c, !PT ;  /* 0x000000001d1d7212 */ /* 0x000fe400078e3cff */
[----:B------:R-:W-:Y:S02]  /*51d0*/  SEL R30, R30, RZ, P0 ;  /* 0x000000ff1e1e7207 */ /* 0x000fe40000000000 */
[----:B------:R-:W-:Y:S01]  /*51e0*/  IMAD.U32 R11, RZ, RZ, UR8 ;  /* 0x00000008ff0b7e24 */ /* 0x000fe2000f8e00ff */
[----:B------:R-:W-:Y:S01]  /*51f0*/  @!P4 R2UR UR14, R10 ;  /* 0x000000000a0ec2ca */ /* 0x000fe200000e0000 */
[----:B------:R-:W-:Y:S01]  /*5200*/  @!UP1 UIADD3 UR8, UPT, UPT, UR7, 0xc400, URZ ;  /* 0x0000c40007089890 */ /* 0x000fe2000fffe0ff */
[----:B------:R-:W-:Y:S02]  /*5210*/  VOTEU.ALL UP1, P4 ;  /* 0x0000000000ff7886 */ /* 0x000fe40002020000 */
[----:B------:R-:W-:Y:S11]  /*5220*/  @!P4 R2UR UR15, R11 ;  /* 0x000000000b0fc2ca */ /* 0x000ff600000e0000 */
[----:B------:R-:W-:Y:S02]  /*5230*/  @!UPT UIADD3 URZ, UPT, UPT, URZ, URZ, URZ ;  /* 0x000000fffffff290 */ /* 0x000fe4000fffe0ff */
[----:B------:R2:W-:Y:S01]  /*5240*/  @!UP1 UTMALDG.3D [UR8], [UR14], desc[UR18] ;  /* 0x000012080e0095b4 */ /* 0x0005e20008011000 */
[----:B------:R2:W-:Y:S01]  /*5250*/  @!P4 SYNCS.ARRIVE.TRANS64.RED.A0TR RZ, [UR7+0xb8], R23 ;  /* 0x0000b817ffffc9a7 */ /* 0x0005e20008300407 */
[----:B------:R-:W-:Y:S01]  /*5260*/  UPLOP3.LUT UP1, UPT, UPT, UPT, UPT, 0x80, 0x8 ;  /* 0x000000000008789c */ /* 0x000fe20003f2f070 */
[----:B------:R-:W-:Y:S01]  /*5270*/  SYNCS.ARRIVE.TRANS64.RED.A1T0 RZ, [UR13], RZ ;  /* 0x000000ffffff79a7 */ /* 0x000fe2000810040d */
[----:B------:R-:W-:Y:S09]  /*5280*/  @P3 BRA `(.L_x_101) ;  /* 0xfffffff000943947 */ /* 0x000ff2000383ffff */
[----:B------:R-:W-:-:S04]  /*5290*/  SHF.L.U32 R3, R31, 0x1f, RZ ;  /* 0x0000001f1f037819 */ /* 0x000fc800000006ff */
[----:B------:R-:W1:Y:S02]  /*52a0*/  SYNCS.PHASECHK.TRANS64.TRYWAIT P0, [UR7+0xc0], R3 ;  /* 0x0000c003ff0075a7 */ /* 0x000e640008001107 */
[----:B-1----:R-:W-:Y:S05]  /*52b0*/  @!P0 BRA `(.L_x_102) ;  /* 0x0000007000148947 */ /* 0x002fea0003800000 */
.L_x_203:
[----:B------:R-:W4:Y:S02]  /*52c0*/  SYNCS.PHASECHK.TRANS64.TRYWAIT P0, [UR7+0xc8], R3 ;  /* 0x0000c803ff0075a7 */ /* 0x000f240008001107 */
[----:B----4-:R-:W-:Y:S05]  /*52d0*/  @!P0 BRA `(.L_x_103) ;  /* 0x0000007000248947 */ /* 0x010fea0003800000 */
.L_x_205:
[----:B------:R-:W4:Y:S02]  /*52e0*/  SYNCS.PHASECHK.TRANS64.TRYWAIT P0, [UR7+0xd0], R3 ;  /* 0x0000d003ff0075a7 */ /* 0x000f240008001107 */
[----:B----4-:R-:W-:Y:S05]  /*52f0*/  @!P0 BRA `(.L_x_104) ;  /* 0x0000007000348947 */ /* 0x010fea0003800000 */
.L_x_207:
[----:B-1----:R-:W-:-:S07]  /*5300*/  MOV R0, UR7 ;  /* 0x0000000700007c02 */ /* 0x002fce0008000f00 */
.L_x_105:
[----:B-1----:R-:W-:-:S04]  /*5310*/  SHF.L.U32 R3, R31, 0x1f, RZ ;  /* 0x0000001f1f037819 */ /* 0x002fc800000006ff */
[----:B------:R1:W4:Y:S03]  /*5320*/  SYNCS.PHASECHK.TRANS64.TRYWAIT P0, [R0+URZ+0xd8], R3 ;  /* 0x0000d803000075a7 */ /* 0x00032600080011ff */
[----:B----4-:R-:W-:Y:S05]  /*5330*/  @!P0 NANOSLEEP.SYNCS 0x989680 ;  /* 0x009896800000895d */ /* 0x010fea0003900000 */
[----:B------:R-:W4:Y:S02]  /*5340*/  @!P0 SYNCS.PHASECHK.TRANS64 P0, [R0+URZ+0xd8], R3 ;  /* 0x0000d803000085a7 */ /* 0x000f2400080010ff */
[----:B--2-4-:R-:W-:Y:S05]  /*5350*/  @P0 EXIT ;  /* 0x000000000000094d */ /* 0x014fea0003800000 */
[----:B------:R-:W-:Y:S05]  /*5360*/  BRA `(.L_x_105) ;  /* 0xfffffffc00e87947 */ /* 0x000fea000383ffff */
.L_x_90:
[----:B------:R-:W-:-:S06]  /*5370*/  UISETP.GE.AND UP1, UPT, UR10, 0x4, UPT ;  /* 0x000000040a00788c */ /* 0x000fcc000bf26270 */
[----:B------:R-:W-:-:S13]  /*5380*/  PLOP3.LUT P0, PT, PT, PT, UP1, 0x80, 0x8 ;  /* 0x000000000008781c */ /* 0x000fda0003f0f018 */
[----:B------:R-:W-:Y:S05]  /*5390*/  @!P0 EXIT ;  /* 0x000000000000894d */ /* 0x000fea0003800000 */
[----:B------:R-:W-:Y:S01]  /*53a0*/  BAR.SYNC.DEFER_BLOCKING 0x6, 0xa0 ;  /* 0x0182800000007b1d */ /* 0x000fe20000010000 */
[C---:B------:R-:W-:Y:S01]  /*53b0*/  IMAD.SHL.U32 R3, R170.reuse, 0x40, RZ ;  /* 0x00000040aa037824 */ /* 0x040fe200078e00ff */
[C---:B------:R-:W-:Y:S01]  /*53c0*/  LOP3.LUT R161, R170.reuse, 0x1, RZ, 0xc0, !PT ;  /* 0x00000001aaa17812 */ /* 0x040fe200078ec0ff */
[C---:B------:R-:W-:Y:S02]  /*53d0*/  IMAD.U32 R79, R170.reuse, 0x10000, RZ ;  /* 0x00010000aa4f7824 */ /* 0x040fe400078e00ff */
[----:B------:R-:W-:Y:S02]  /*53e0*/  HFMA2 R167, -RZ, RZ, 0, 5.9604644775390625e-08 ;  /* 0x00000001ffa77431 */ /* 0x000fe400000001ff */
[C---:B------:R-:W-:Y:S01]  /*53f0*/  IMAD.SHL.U32 R160, R170.reuse, 0x8, RZ ;  /* 0x00000008aaa07824 */ /* 0x040fe200078e00ff */
[----:B------:R-:W-:Y:S01]  /*5400*/  UMOV UR48, 0x400 ;  /* 0x0000040000307882 */ /* 0x000fe20000000000 */
[----:B------:R-:W1:Y:S01]  /*5410*/  LDC R159, c[0x0][0x370] ;  /* 0x0000dc00ff9f7b82 */ /* 0x000e620000000800 */
[----:B------:R-:W-:Y:S01]  /*5420*/  ULEA UR48, UR37, UR48, 0x18 ;  /* 0x0000003025307291 */ /* 0x000fe2000f8ec0ff */
[----:B------:R-:W-:Y:S01]  /*5430*/  ISETP.NE.U32.AND P0, PT, R161, 0x1, PT ;  /* 0x00000001a100780c */ /* 0x000fe20003f05070 */
[----:B------:R-:W-:Y:S01]  /*5440*/  IMAD.MOV.U32 R169, RZ, RZ, 0x2 ;  /* 0x00000002ffa97424 */ /* 0x000fe200078e00ff */
[----:B------:R-:W-:Y:S01]  /*5450*/  LOP3.LUT R5, R3, 0x1c0, RZ, 0xc0, !PT ;  /* 0x000001c003057812 */ /* 0x000fe200078ec0ff */
[----:B------:R-:W-:Y:S01]  /*5460*/  UIADD3 UR4, UPT, UPT, UR48, 0x400, URZ ;  /* 0x0000040030047890 */ /* 0x000fe2000fffe0ff */
[----:B------:R-:W-:Y:S01]  /*5470*/  LOP3.LUT R79, R79, 0x600000, RZ, 0xc0, !PT ;  /* 0x006000004f4f7812 */ /* 0x000fe200078ec0ff */
[----:B------:R-:W-:Y:S01]  /*5480*/  IMAD.MOV.U32 R168, RZ, RZ, 0x4 ;  /* 0x00000004ffa87424 */ /* 0x000fe200078e00ff */
[----:B------:R-:W2:Y:S01]  /*5490*/  LDC R74, c[0x0][0xb0c] ;  /* 0x0002c300ff4a7b82 */ /* 0x000ea20000000800 */
[----:B------:R-:W-:Y:S01]  /*54a0*/  R2P PR, R170, 0x6 ;  /* 0x00000006aa007804 */ /* 0x000fe20000000000 */
[----:B------:R-:W-:Y:S01]  /*54b0*/  IMAD.MOV.U32 R76, RZ, RZ, RZ ;  /* 0x000000ffff4c7224 */ /* 0x000fe200078e00ff */
[----:B------:R-:W-:Y:S01]  /*54c0*/  LOP3.LUT R160, R5, 0x38, R160, 0xf8, !PT ;  /* 0x0000003805a07812 */ /* 0x000fe200078ef8a0 */
[----:B------:R-:W-:Y:S01]  /*54d0*/  IMAD.MOV.U32 R166, RZ, RZ, RZ ;  /* 0x000000ffffa67224 */ /* 0x000fe200078e00ff */
[----:B------:R-:W-:Y:S01]  /*54e0*/  P2R R2, PR, RZ, 0x1 ;  /* 0x00000001ff027803 */ /* 0x000fe20000000000 */
[----:B------:R-:W-:Y:S01]  /*54f0*/  IMAD.MOV.U32 R173, RZ, RZ, RZ ;  /* 0x000000ffffad7224 */ /* 0x000fe200078e00ff */
[----:B------:R-:W-:Y:S01]  /*5500*/  LOP3.LUT R160, R160, 0x1e00, R3, 0xf8, !PT ;  /* 0x00001e00a0a07812 */ /* 0x000fe200078ef803 */
[----:B------:R-:W3:Y:S01]  /*5510*/  LDC R157, c[0x0][0xb20] ;  /* 0x0002c800ff9d7b82 */ /* 0x000ee20000000800 */
[----:B------:R-:W4:Y:S01]  /*5520*/  LDS R0, [UR48+0x180] ;  /* 0x00018030ff007984 */ /* 0x000f220008000800 */
[----:B------:R-:W-:Y:S01]  /*5530*/  LOP3.LUT R170, R170, 0x60, RZ, 0xc0, !PT ;  /* 0x00000060aaaa7812 */ /* 0x000fe200078ec0ff */
[----:B------:R-:W-:Y:S01]  /*5540*/  IMAD.U32 R163, RZ, RZ, UR4 ;  /* 0x00000004ffa37e24 */ /* 0x000fe2000f8e00ff */
[----:B------:R-:W-:Y:S01]  /*5550*/  MOV R165, RZ ;  /* 0x000000ff00a57202 */ /* 0x000fe20000000f00 */
[----:B------:R-:W1:Y:S01]  /*5560*/  LDCU.64 UR52, c[0x0][0x348] ;  /* 0x00006900ff3477ac */ /* 0x000e620008000a00 */
[----:B------:R-:W-:-:S02]  /*5570*/  SEL R169, R169, 0xfffffffe, !P1 ;  /* 0xfffffffea9a97807 */ /* 0x000fc40004800000 */
[----:B------:R-:W1:Y:S01]  /*5580*/  LDC R73, c[0x0][0xb30] ;  /* 0x0002cc00ff497b82 */ /* 0x000e620000000800 */
[----:B------:R-:W-:Y:S01]  /*5590*/  SEL R168, R168, 0xfffffffc, !P2 ;  /* 0xfffffffca8a87807 */ /* 0x000fe20005000000 */
[----:B------:R-:W1:Y:S01]  /*55a0*/  LDCU.64 UR38, c[0x0][0x888] ;  /* 0x00011100ff2677ac */ /* 0x000e620008000a00 */
[----:B------:R-:W1:Y:S05]  /*55b0*/  LDCU.64 UR44, c[0x0][0x890] ;  /* 0x00011200ff2c77ac */ /* 0x000e6a0008000a00 */
[----:B------:R-:W1:Y:S01]  /*55c0*/  LDC.64 R152, c[0x0][0xb10] ;  /* 0x0002c400ff987b82 */ /* 0x000e620000000a00 */
[----:B------:R-:W-:Y:S01]  /*55d0*/  UMOV UR49, URZ ;  /* 0x000000ff00317c82 */ /* 0x000fe20008000000 */
[----:B------:R-:W-:-:S06]  /*55e0*/  UMOV UR51, URZ ;  /* 0x000000ff00337c82 */ /* 0x000fcc0008000000 */
[----:B------:R-:W1:Y:S08]  /*55f0*/  LDC.64 R70, c[0x0][0xb18] ;  /* 0x0002c600ff467b82 */ /* 0x000e700000000a00 */
[----:B------:R-:W1:Y:S08]  /*5600*/  LDC.64 R68, c[0x0][0xb28] ;  /* 0x0002ca00ff447b82 */ /* 0x000e700000000a00 */
[----:B------:R-:W1:Y:S01]  /*5610*/  LDC.64 R150, c[0x0][0x8b0] ;  /* 0x00022c00ff967b82 */ /* 0x000e620000000a00 */
[----:B----4-:R-:W-:-:S07]  /*5620*/  IMAD.IADD R79, R0, 0x1, R79 ;  /* 0x00000001004f7824 */ /* 0x010fce00078e024f */
[----:B------:R-:W4:Y:S08]  /*5630*/  LDC.64 R148, c[0x0][0x8a8] ;  /* 0x00022a00ff947b82 */ /* 0x000f300000000a00 */
[----:B--23--:R-:W1:Y:S02]  /*5640*/  LDC R158, c[0x0][0x374] ;  /* 0x0000dd00ff9e7b82 */ /* 0x00ce640000000800 */
.L_x_149:
[----:B------:R-:W-:Y:S02]  /*5650*/  LEA R0, R173, UR48, 0x3 ;  /* 0x00000030ad007c11 */ /* 0x000fe4000f8e18ff */
[----:B------:R-:W-:Y:S02]  /*5660*/  SHF.L.U32 R3, R165, 0x1f, RZ ;  /* 0x0000001fa5037819 */ /* 0x000fe400000006ff */
[----:B-1----:R-:W-:Y:S02]  /*5670*/  LEA R16, R173, UR48, 0x4 ;  /* 0x00000030ad107c11 */ /* 0x002fe4000f8e20ff */
[----:B------:R-:W2:Y:S02]  /*5680*/  SYNCS.PHASECHK.TRANS64.TRYWAIT P0, [R0+URZ+0xf0], R3 ;  /* 0x0000f003000075a7 */ /* 0x000ea400080011ff */
[----:B--2---:R-:W-:Y:S05]  /*5690*/  @!P0 BRA `(.L_x_106) ;  /* 0x0000006c00648947 */ /* 0x004fea0003800000 */
.L_x_208:
[----:B------:R-:W3:Y:S01]  /*56a0*/  LDC.64 R12, c[0x0][0xb10] ;  /* 0x0002c400ff0c7b82 */ /* 0x000ee20000000a00 */
[----:B------:R-:W4:Y:S01]  /*56b0*/  LDS.128 R16, [R16+0x160] ;  /* 0x0001600010107984 */ /* 0x000f220000000c00 */
[----:B-1----:R-:W-:Y:S01]  /*56c0*/  ISETP.NE.AND P1, PT, R73, 0x1, PT ;  /* 0x000000014900780c */ /* 0x002fe20003f25270 */
[----:B--2---:R-:W-:Y:S01]  /*56d0*/  VIADD R0, R0, 0x100 ;  /* 0x0000010000007836 */ /* 0x004fe20000000000 */
[----:B------:R-:W-:Y:S04]  /*56e0*/  ISETP.GE.AND P0, PT, R72, 0x1, PT ;  /* 0x000000014800780c */ /* 0x000fe80003f06270 */
[----:B------:R-:W1:Y:S01]  /*56f0*/  LDC.64 R10, c[0x0][0xb18] ;  /* 0x0002c600ff0a7b82 */ /* 0x000e620000000a00 */
[----:B------:R-:W-:Y:S01]  /*5700*/  PRMT R0, RZ, 0x654, R0 ;  /* 0x00000654ff007816 */ /* 0x000fe20000000000 */
[----:B------:R-:W-:Y:S01]  /*5710*/  @!PT LDS RZ, [RZ] ;  /* 0x00000000fffff984 */ /* 0x000fe20000000800 */
[----:B------:R-:W-:Y:S01]  /*5720*/  @!PT LDS RZ, [RZ] ;  /* 0x00000000fffff984 */ /* 0x000fe20000000800 */
[----:B------:R-:W-:Y:S01]  /*5730*/  @!PT LDS RZ, [RZ] ;  /* 0x00000000fffff984 */ /* 0x000fe20000000800 */
[----:B------:R-:W-:Y:S01]  /*5740*/  @!PT LDS RZ, [RZ] ;  /* 0x00000000fffff984 */ /* 0x000fe20000000800 */
[----:B------:R2:W-:Y:S06]  /*5750*/  MEMBAR.ALL.CTA ;  /* 0x0000000000007992 */ /* 0x0005ec0000008000 */
[----:B--2---:R-:W2:Y:S01]  /*5760*/  FENCE.VIEW.ASYNC.S ;  /* 0x00000000000073c6 */ /* 0x004ea20000000000 */
[----:B------:R-:W1:Y:S08]  /*5770*/  @!P1 LDC R14, c[0x0][0xb20] ;  /* 0x0002c800ff0e9b82 */ /* 0x000e700000000800 */
[----:B------:R-:W1:Y:S01]  /*5780*/  @!P1 LDC R9, c[0x0][0xb0c] ;  /* 0x0002c300ff099b82 */ /* 0x000e620000000800 */
[----:B--2---:R2:W-:Y:S01]  /*5790*/  SYNCS.ARRIVE.TRANS64.RED.A1T0 RZ, [R0+URZ], RZ ;  /* 0x000000ff00ff79a7 */ /* 0x0045e200081004ff */
[----:B----4-:R-:W-:Y:S04]  /*57a0*/  LOP3.LUT P4, RZ, R18, 0x1, RZ, 0xc0, !PT ;  /* 0x0000000112ff7812 */ /* 0x010fe8000788c0ff */
[----:B------:R-:W-:Y:S09]  /*57b0*/  P2R R171, PR, RZ, 0x10 ;  /* 0x00000010ffab7803 */ /* 0x000ff20000000000 */
[----:B------:R-:W-:Y:S02]  /*57c0*/  @P4 MOV R77, R16 ;  /* 0x00000010004d4202 */ /* 0x000fe40000000f00 */
[----:B------:R-:W-:Y:S01]  /*57d0*/  @P4 LOP3.LUT R75, R17, 0xffff, RZ, 0xc0, !PT ;  /* 0x0000ffff114b4812 */ /* 0x000fe200078ec0ff */
[----:B--23--:R-:W-:Y:S06]  /*57e0*/  @!P0 BRA `(.L_x_107) ;  /* 0x0000000000a48947 */ /* 0x00cfec0003800000 */
[----:B------:R-:W-:Y:S01]  /*57f0*/  IMAD.HI.U32 R24, R158, R71, RZ ;  /* 0x000000479e187227 */ /* 0x000fe200078e00ff */
[----:B------:R-:W-:Y:S02]  /*5800*/  ISETP.NE.AND P0, PT, R70, 0x1, PT ;  /* 0x000000014600780c */ /* 0x000fe40003f05270 */
[----:B------:R-:W-:Y:S01]  /*5810*/  ISETP.NE.AND P2, PT, R72, 0x1, PT ;  /* 0x000000014800780c */ /* 0x000fe20003f45270 */
[-C--:B------:R-:W-:Y:S01]  /*5820*/  IMAD.HI.U32 R22, R159, R152.reuse, RZ ;  /* 0x000000989f167227 */ /* 0x080fe200078e00ff */
[----:B------:R-:W-:Y:S02]  /*5830*/  SHF.R.U32.HI R23, RZ, R157, R24 ;  /* 0x0000009dff177219 */ /* 0x000fe40000011618 */
[----:B------:R-:W-:Y:S01]  /*5840*/  ISETP.NE.AND P3, PT, R74, 0x1, PT ;  /* 0x000000014a00780c */ /* 0x000fe20003f65270 */
[----:B------:R-:W-:Y:S01]  /*5850*/  IMAD.HI.U32 R28, R75, R71, RZ ;  /* 0x000000474b1c7227 */ /* 0x000fe200078e00ff */
[----:B------:R-:W-:Y:S02]  /*5860*/  SHF.R.U32.HI R22, RZ, R153, R22 ;  /* 0x00000099ff167219 */ /* 0x000fe40000011616 */
[----:B------:R-:W-:Y:S01]  /*5870*/  SEL R3, R158, R23, !P0 ;  /* 0x000000179e037207 */ /* 0x000fe20004000000 */
[----:B------:R-:W-:Y:S01]  /*5880*/  IMAD.HI.U32 R26, R77, R152, RZ ;  /* 0x000000984d1a7227 */ /* 0x000fe200078e00ff */
[----:B------:R-:W-:Y:S03]  /*5890*/  SEL R7, R159, R22, !P3 ;  /* 0x000000169f077207 */ /* 0x000fe60005800000 */
[-C--:B------:R-:W-:Y:S01]  /*58a0*/  IMAD.HI.U32 R22, R3, R68.reuse, RZ ;  /* 0x0000004403167227 */ /* 0x080fe200078e00ff */
[----:B------:R-:W-:Y:S03]  /*58b0*/  SHF.R.U32.HI R26, RZ, R153, R26 ;  /* 0x00000099ff1a7219 */ /* 0x000fe6000001161a */
[----:B------:R-:W-:Y:S01]  /*58c0*/  IMAD.HI.U32 R24, R7, R68, RZ ;  /* 0x0000004407187227 */ /* 0x000fe200078e00ff */
[----:B------:R-:W-:Y:S02]  /*58d0*/  @P2 SHF.R.U32.HI R3, RZ, R69, R22 ;  /* 0x00000045ff032219 */ /* 0x000fe40000011616 */
[----:B------:R-:W-:Y:S02]  /*58e0*/  SHF.R.U32.HI R22, RZ, R157, R28 ;  /* 0x0000009dff167219 */ /* 0x000fe4000001161c */
[----:B------:R-:W-:Y:S01]  /*58f0*/  @P2 SHF.R.U32.HI R7, RZ, R69, R24 ;  /* 0x00000045ff072219 */ /* 0x000fe20000011618 */
[C---:B------:R-:W-:Y:S01]  /*5900*/  IMAD R2, R72.reuse, R3, RZ ;  /* 0x0000000348027224 */ /* 0x040fe200078e02ff */
[----:B------:R-:W-:Y:S02]  /*5910*/  SEL R5, R75, R22, !P0 ;  /* 0x000000164b057207 */ /* 0x000fe40004000000 */
[----:B------:R-:W-:Y:S01]  /*5920*/  SEL R3, R77, R26, !P3 ;  /* 0x0000001a4d037207 */ /* 0x000fe20005800000 */
[----:B------:R-:W-:Y:S01]  /*5930*/  IMAD R4, R72, R7, RZ ;  /* 0x0000000748047224 */ /* 0x000fe200078e02ff */
[C---:B------:R-:W-:Y:S01]  /*5940*/  ISETP.GE.AND P0, PT, R5.reuse, R2, PT ;  /* 0x000000020500720c */ /* 0x040fe20003f06270 */
[----:B------:R-:W-:Y:S03]  /*5950*/  IMAD.HI.U32 R6, R5, R68, RZ ;  /* 0x0000004405067227 */ /* 0x000fe600078e00ff */
[----:B------:R-:W-:Y:S01]  /*5960*/  ISETP.GE.OR P0, PT, R3, R4, P0 ;  /* 0x000000040300720c */ /* 0x000fe20000706670 */
[----:B------:R-:W-:Y:S01]  /*5970*/  IMAD.MOV R4, RZ, RZ, -R3 ;  /* 0x000000ffff047224 */ /* 0x000fe200078e0a03 */
[-C--:B------:R-:W-:Y:S03]  /*5980*/  SHF.R.U32.HI R6, RZ, R69.reuse, R6 ;  /* 0x00000045ff067219 */ /* 0x080fe60000011606 */
[----:B------:R-:W-:Y:S01]  /*5990*/  IMAD R77, R74, R4, R77 ;  /* 0x000000044a4d7224 */ /* 0x000fe200078e024d */
[----:B------:R-:W-:Y:S05]  /*59a0*/  SEL R15, R5, R6, !P2 ;  /* 0x00000006050f7207 */ /* 0x000fea0005000000 */
[----:B------:R-:W-:Y:S02]  /*59b0*/  IMAD.MOV R6, RZ, RZ, -R15 ;  /* 0x000000ffff067224 */ /* 0x000fe400078e0a0f */
[C---:B------:R-:W-:Y:S04]  /*59c0*/  @!P0 IMAD.HI.U32 R2, R3.reuse, R68, RZ ;  /* 0x0000004403028227 */ /* 0x040fe800078e00ff */
[----:B------:R-:W-:Y:S01]  /*59d0*/  IMAD R6, R72, R6, R5 ;  /* 0x0000000648067224 */ /* 0x000fe200078e0205 */
[----:B------:R-:W-:Y:S04]  /*59e0*/  @!P0 SHF.R.U32.HI R2, RZ, R69, R2 ;  /* 0x00000045ff028219 */ /* 0x000fe80000011602 */
[----:B------:R-:W-:Y:S02]  /*59f0*/  @!P0 SEL R0, R3, R2, !P2 ;  /* 0x0000000203008207 */ /* 0x000fe40005000000 */
[----:B------:R-:W-:Y:S02]  /*5a00*/  IADD3 R2, PT, PT, -R5, RZ, RZ ;  /* 0x000000ff05027210 */ /* 0x000fe40007ffe1ff */
[----:B------:R-:W-:Y:S01]  /*5a10*/  @!P0 IADD3 R8, PT, PT, R15, -R0, RZ ;  /* 0x800000000f088210 */ /* 0x000fe20007ffe0ff */
[----:B------:R-:W-:Y:S02]  /*5a20*/  @!P0 IMAD R0, R7, R6, R0 ;  /* 0x0000000607008224 */ /* 0x000fe400078e0200 */
[----:B------:R-:W-:Y:S02]  /*5a30*/  IMAD R75, R70, R2, R75 ;  /* 0x00000002464b7224 */ /* 0x000fe400078e024b */
[----:B------:R-:W-:Y:S02]  /*5a40*/  @!P0 IMAD R5, R8, R72, R3 ;  /* 0x0000004808058224 */ /* 0x000fe400078e0203 */
[----:B------:R-:W-:Y:S04]  /*5a50*/  @!P0 IMAD.MOV.U32 R3, RZ, RZ, R0 ;  /* 0x000000ffff038224 */ /* 0x000fe800078e0000 */
[----:B------:R-:W-:Y:S02]  /*5a60*/  IMAD R77, R3, R74, R77 ;  /* 0x0000004a034d7224 */ /* 0x000fe400078e024d */
[----:B------:R-:W-:Y:S07]  /*5a70*/  IMAD R75, R5, R70, R75 ;  /* 0x00000046054b7224 */ /* 0x000fee00078e024b */
.L_x_107:
[----:B-1----:R-:W-:Y:S01]  /*5a80*/  @!P1 ISETP.NE.AND P0, PT, R10, 0x1, PT ;  /* 0x000000010a00980c */ /* 0x002fe20003f05270 */
[----:B------:R-:W-:Y:S01]  /*5a90*/  @!P1 IMAD.HI.U32 R3, R75, R11, RZ ;  /* 0x0000000b4b039227 */ /* 0x000fe200078e00ff */
[----:B------:R-:W-:Y:S01]  /*5aa0*/  R2UR UR42, R21 ;  /* 0x00000000152a72ca */ /* 0x000fe200000e0000 */
[----:B------:R-:W-:Y:S01]  /*5ab0*/  BSSY.RECONVERGENT B6, `(.L_x_108) ;  /* 0x0000031000067945 */ /* 0x000fe20003800200 */
[----:B------:R-:W-:Y:S01]  /*5ac0*/  R2UR UR41, R20 ;  /* 0x00000000142972ca */ /* 0x000fe200000e0000 */
[----:B------:R-:W-:Y:S01]  /*5ad0*/  @!P1 IMAD.HI.U32 R0, R77, R12, RZ ;  /* 0x0000000c4d009227 */ /* 0x000fe200078e00ff */
[----:B------:R-:W-:Y:S02]  /*5ae0*/  @!P1 SHF.R.U32.HI R2, RZ, R14, R3 ;  /* 0x0000000eff029219 */ /* 0x000fe40000011603 */
[----:B------:R-:W-:Y:S01]  /*5af0*/  @!P1 ISETP.NE.AND P2, PT, R9, 0x1, PT ;  /* 0x000000010900980c */ /* 0x000fe20003f45270 */
[----:B------:R-:W-:Y:S01]  /*5b00*/  VIADD R173, R173, 0x1 ;  /* 0x00000001adad7836 */ /* 0x000fe20000000000 */
[----:B------:R-:W-:Y:S02]  /*5b10*/  @!P1 SEL R2, R75, R2, !P0 ;  /* 0x000000024b029207 */ /* 0x000fe40004000000 */
[----:B------:R-:W-:Y:S02]  /*5b20*/  @!P1 SHF.R.U32.HI R0, RZ, R13, R0 ;  /* 0x0000000dff009219 */ /* 0x000fe40000011600 */
[----:B------:R-:W-:Y:S01]  /*5b30*/  LOP3.LUT P0, RZ, R163, 0x3f0, RZ, 0xc0, !PT ;  /* 0x000003f0a3ff7812 */ /* 0x000fe2000780c0ff */
[----:B------:R-:W-:Y:S01]  /*5b40*/  USHF.L.U32 UR42, UR42, 0x7, URZ ;  /* 0x000000072a2a7899 */ /* 0x000fe200080006ff */
[----:B------:R-:W-:Y:S01]  /*5b50*/  @!P1 SEL R3, R77, R0, !P2 ;  /* 0x000000004d039207 */ /* 0x000fe20005000000 */
[----:B------:R-:W-:Y:S01]  /*5b60*/  USHF.L.U32 UR41, UR41, 0x8, URZ ;  /* 0x0000000829297899 */ /* 0x000fe200080006ff */
[----:B------:R-:W-:Y:S03]  /*5b70*/  @P4 SHF.R.U32.HI R164, RZ, 0x10, R17 ;  /* 0x00000010ffa44819 */ /* 0x000fe60000011611 */
[----:B------:R-:W-:Y:S02]  /*5b80*/  @!P1 IMAD.IADD R0, R2, 0x1, -R3 ;  /* 0x0000000102009824 */ /* 0x000fe400078e0a03 */
[----:B------:R-:W-:Y:S02]  /*5b90*/  @!P1 IMAD.IADD R2, R3, 0x1, -R2 ;  /* 0x0000000103029824 */ /* 0x000fe400078e0a02 */
[----:B------:R-:W-:Y:S02]  /*5ba0*/  @!P1 IMAD R77, R0, R9, R77 ;  /* 0x00000009004d9224 */ /* 0x000fe400078e024d */
[----:B------:R-:W-:Y:S01]  /*5bb0*/  @!P1 IMAD R75, R2, R10, R75 ;  /* 0x0000000a024b9224 */ /* 0x000fe200078e024b */
[----:B------:R-:W-:Y:S06]  /*5bc0*/  @!P0 BRA `(.L_x_109) ;  /* 0x00000000007c8947 */ /* 0x000fec0003800000 */
[----:B------:R-:W1:Y:S01]  /*5bd0*/  LDCU.64 UR8, c[0x4][0x80] ;  /* 0x01001000ff0877ac */ /* 0x000e620008000a00 */
[----:B------:R-:W-:Y:S01]  /*5be0*/  MOV R2, 0x0 ;  /* 0x0000000000027802 */ /* 0x000fe20000000f00 */
[----:B------:R-:W-:Y:S02]  /*5bf0*/  HFMA2 R12, -RZ, RZ, 0, 5.9604644775390625e-08 ;  /* 0x00000001ff0c7431 */ /* 0x000fe400000001ff */
[----:B------:R-:W-:Y:S01]  /*5c00*/  IMAD.MOV.U32 R8, RZ, RZ, 0x70 ;  /* 0x00000070ff087424 */ /* 0x000fe200078e00ff */
[----:B------:R2:W3:Y:S01]  /*5c10*/  LDC.64 R14, c[0x4][R2] ;  /* 0x01000000020e7b82 */ /* 0x0004e20000000a00 */
[----:B------:R-:W4:Y:S01]  /*5c20*/  LDCU.64 UR6, c[0x4][0x88] ;  /* 0x01001100ff0677ac */ /* 0x000f220008000a00 */
[----:B------:R-:W-:Y:S01]  /*5c30*/  IMAD.MOV.U32 R13, RZ, RZ, RZ ;  /* 0x000000ffff0d7224 */ /* 0x000fe200078e00ff */
[----:B------:R-:W2:Y:S01]  /*5c40*/  LDCU.64 UR4, c[0x4][0x8] ;  /* 0x01000100ff0477ac */ /* 0x000ea20008000a00 */
[----:B-1----:R-:W-:Y:S01]  /*5c50*/  MOV R5, UR9 ;  /* 0x0000000900057c02 */ /* 0x002fe20008000f00 */
[----:B------:R-:W-:Y:S01]  /*5c60*/  IMAD.U32 R4, RZ, RZ, UR8 ;  /* 0x00000008ff047e24 */ /* 0x000fe2000f8e00ff */
[----:B----4-:R-:W-:Y:S01]  /*5c70*/  MOV R7, UR7 ;  /* 0x0000000700077c02 */ /* 0x010fe20008000f00 */
[----:B------:R-:W-:Y:S01]  /*5c80*/  IMAD.U32 R6, RZ, RZ, UR6 ;  /* 0x00000006ff067e24 */ /* 0x000fe2000f8e00ff */
[----:B--2---:R-:W-:Y:S01]  /*5c90*/  MOV R11, UR5 ;  /* 0x00000005000b7c02 */ /* 0x004fe20008000f00 */
[----:B------:R-:W-:Y:S02]  /*5ca0*/  IMAD.U32 R10, RZ, RZ, UR4 ;  /* 0x00000004ff0a7e24 */ /* 0x000fe4000f8e00ff */
[----:B------:R-:W-:Y:S07]  /*5cb0*/  LEPC R20, `(.L_x_110) ;  /* 0x000000001014794e */ /* 0x000fee0000000000 */
[----:B---3-5:R-:W-:Y:S05]  /*5cc0*/  CALL.ABS.NOINC R14 ;  /* 0x000000000e007343 */ /* 0x028fea0003c00000 */
.L_x_110:
[----:B------:R-:W1:Y:S01]  /*5cd0*/  LDCU.64 UR8, c[0x4][0x80] ;  /* 0x01001000ff0877ac */ /* 0x000e620008000a00 */
[----:B------:R-:W2:Y:S01]  /*5ce0*/  LDC.64 R2, c[0x4][R2] ;  /* 0x0100000002027b82 */ /* 0x000ea20000000a00 */
[----:B------:R-:W-:Y:S02]  /*5cf0*/  HFMA2 R12, -RZ, RZ, 0, 5.9604644775390625e-08 ;  /* 0x00000001ff0c7431 */ /* 0x000fe400000001ff */
[----:B------:R-:W-:Y:S02]  /*5d00*/  IMAD.MOV.U32 R8, RZ, RZ, 0x70 ;  /* 0x00000070ff087424 */ /* 0x000fe400078e00ff */
[----:B------:R-:W-:Y:S01]  /*5d10*/  IMAD.MOV.U32 R13, RZ, RZ, RZ ;  /* 0x000000ffff0d7224 */ /* 0x000fe200078e00ff */
[----:B------:R-:W3:Y:S01]  /*5d20*/  LDCU.64 UR6, c[0x4][0x88] ;  /* 0x01001100ff0677ac */ /* 0x000ee20008000a00 */
[----:B------:R-:W4:Y:S01]  /*5d30*/  LDCU.64 UR4, c[0x4][0x8] ;  /* 0x01000100ff0477ac */ /* 0x000f220008000a00 */
[----:B-1----:R-:W-:Y:S02]  /*5d40*/  MOV R4, UR8 ;  /* 0x0000000800047c02 */ /* 0x002fe40008000f00 */
[----:B------:R-:W-:Y:S02]  /*5d50*/  MOV R5, UR9 ;  /* 0x0000000900057c02 */ /* 0x000fe40008000f00 */
[----:B---3--:R-:W-:Y:S01]  /*5d60*/  MOV R7, UR7 ;  /* 0x0000000700077c02 */ /* 0x008fe20008000f00 */
[----:B------:R-:W-:Y:S01]  /*5d70*/  IMAD.U32 R6, RZ, RZ, UR6 ;  /* 0x00000006ff067e24 */ /* 0x000fe2000f8e00ff */
[----:B----4-:R-:W-:Y:S01]  /*5d80*/  MOV R11, UR5 ;  /* 0x00000005000b7c02 */ /* 0x010fe20008000f00 */
[----:B------:R-:W-:Y:S02]  /*5d90*/  IMAD.U32 R10, RZ, RZ, UR4 ;  /* 0x00000004ff0a7e24 */ /* 0x000fe4000f8e00ff */
[----:B------:R-:W-:Y:S07]  /*5da0*/  LEPC R20, `(.L_x_109) ;  /* 0x000000001014794e */ /* 0x000fee0000000000 */
[----:B--2---:R-:W-:Y:S05]  /*5db0*/  CALL.ABS.NOINC R2 ;  /* 0x0000000002007343 */ /* 0x004fea0003c00000 */
.L_x_109:
[----:B------:R-:W-:Y:S05]  /*5dc0*/  BSYNC.RECONVERGENT B6 ;  /* 0x0000000000067941 */ /* 0x000fea0003800200 */
.L_x_108:
[----:B------:R-:W-:Y:S01]  /*5dd0*/  ISETP.NE.U32.AND P4, PT, R150, RZ, PT ;  /* 0x000000ff9600720c */ /* 0x000fe20003f85070 */
[----:B------:R-:W-:Y:S01]  /*5de0*/  UISETP.NE.AND UP2, UPT, UR50, URZ, UPT ;  /* 0x000000ff3200728c */ /* 0x000fe2000bf45270 */
[----:B------:R-:W-:Y:S01]  /*5df0*/  ISETP.NE.U32.AND P2, PT, RZ, UR38, PT ;  /* 0x00000026ff007c0c */ /* 0x000fe2000bf45070 */
[----:B------:R-:W-:Y:S01]  /*5e00*/  UISETP.NE.U32.AND UP1, UPT, UR44, URZ, UPT ;  /* 0x000000ff2c00728c */ /* 0x000fe2000bf25070 */
[----:B------:R-:W-:Y:S01]  /*5e10*/  ISETP.NE.AND.EX P4, PT, R151, RZ, PT, P4 ;  /* 0x000000ff9700720c */ /* 0x000fe20003f85340 */
[----:B------:R-:W-:Y:S01]  /*5e20*/  UPLOP3.LUT UP0, UPT, UPT, UPT, UPT, 0x40, 0x4 ;  /* 0x000000000004789c */ /* 0x000fe20003f0e870 */
[----:B------:R-:W-:Y:S01]  /*5e30*/  ISETP.NE.AND.EX P2, PT, RZ, UR39, PT, P2 ;  /* 0x00000027ff007c0c */ /* 0x000fe2000bf45320 */
[----:B------:R-:W-:Y:S01]  /*5e40*/  UISETP.NE.AND.EX UP1, UPT, UR45, URZ, UPT, UP1 ;  /* 0x000000ff2d00728c */ /* 0x000fe2000bf25310 */
[----:B------:R-:W-:Y:S04]  /*5e50*/  PLOP3.LUT P1, PT, PT, PT, UP2, 0x80, 0x8 ;  /* 0x000000000008781c */ /* 0x000fe80003f2f028 */
[----:B------:R-:W-:Y:S06]  /*5e60*/  @UP2 UPLOP3.LUT UP0, UPT, UPT, UPT, UP1, 0x80, 0x8 ;  /* 0x000000000008289c */ /* 0x000fec0003f0f010 */
[----:B------:R-:W-:Y:S01]  /*5e70*/  PLOP3.LUT P0, PT, PT, PT, UP0, 0x80, 0x8 ;  /* 0x000000000008781c */ /* 0x000fe20003f0f008 */
[----:B------:R-:W-:Y:S01]  /*5e80*/  @!UPT UIADD3 URZ, UPT, UPT, URZ, URZ, URZ ;  /* 0x000000fffffff290 */ /* 0x000fe2000fffe0ff */
[----:B------:R-:W-:Y:S11]  /*5e90*/  BRA.U !UP1, `(.L_x_111) ;  /* 0x0000000109387547 */ /* 0x000ff6000b800000 */
[----:B------:R-:W-:Y:S01]  /*5ea0*/  UISETP.NE.U32.AND UP0, UPT, UR38, URZ, UPT ;  /* 0x000000ff2600728c */ /* 0x000fe2000bf05070 */
[----:B------:R-:W-:Y:S02]  /*5eb0*/  HFMA2 R0, -RZ, RZ, 0, 5.9604644775390625e-08 ;  /* 0x00000001ff007431 */ /* 0x000fe400000001ff */
[----:B------:R-:W-:Y:S01]  /*5ec0*/  IMAD.MOV.U32 R155, RZ, RZ, 0x1 ;  /* 0x00000001ff9b7424 */ /* 0x000fe200078e00ff */
[----:B------:R-:W-:Y:S06]  /*5ed0*/  UISETP.NE.AND.EX UP0, UPT, UR39, URZ, UPT, UP0 ;  /* 0x000000ff2700728c */ /* 0x000fec000bf05300 */
[----:B------:R-:W-:Y:S05]  /*5ee0*/  PLOP3.LUT P3, PT, PT, PT, UP0, 0x80, 0x8 ;  /* 0x000000000008781c */ /* 0x000fea0003f6f008 */
[----:B------:R-:W1:Y:S01]  /*5ef0*/  @UP0 LDCU.64 UR6, c[0x0][0x888] ;  /* 0x00011100ff0607ac */ /* 0x000e620008000a00 */
[----:B------:R-:W-:Y:S07]  /*5f00*/  @UP0 UIMAD UR4, UR36, UR44, URZ ;  /* 0x0000002c240402a4 */ /* 0x000fee000f8e02ff */
[----:B------:R-:W-:Y:S01]  /*5f10*/  @!P3 PRMT R155, R0, 0x7610, R155 ;  /* 0x00007610009bb816 */ /* 0x000fe2000000009b */
[----:B-1----:R-:W-:Y:S03]  /*5f20*/  @UP0 UIMAD.WIDE UR6, UR4, 0x4, UR6 ;  /* 0x00000004040608a5 */ /* 0x002fe6000f8e0206 */
[----:B------:R-:W1:Y:S03]  /*5f30*/  @!UP0 LDCU UR4, c[0x0][0x880] ;  /* 0x00011000ff0487ac */ /* 0x000e660008000800 */
[----:B------:R-:W-:Y:S01]  /*5f40*/  IMAD.U32 R2, RZ, RZ, UR6 ;  /* 0x00000006ff027e24 */ /* 0x000fe2000f8e00ff */
[----:B------:R-:W-:Y:S05]  /*5f50*/  MOV R3, UR7 ;  /* 0x0000000700037c02 */ /* 0x000fea0008000f00 */
[----:B-----5:R2:W5:Y:S02]  /*5f60*/  @P3 LDG.E R81, desc[UR46][R2.64] ;  /* 0x0000002e02513981 */ /* 0x020564000c1e1900 */
[----:B-12---:R-:W-:Y:S02]  /*5f70*/  @!P3 IMAD.U32 R81, RZ, RZ, UR4 ;  /* 0x00000004ff51be24 */ /* 0x006fe4000f8e00ff */
.L_x_111:
[----:B------:R-:W-:Y:S05]  /*5f80*/  @!P4 BRA `(.L_x_112) ;  /* 0x000000000020c947 */ /* 0x000fea0003800000 */
[----:B------:R-:W-:Y:S04]  /*5f90*/  ISETP.NE.U32.AND P3, PT, R148, RZ, PT ;  /* 0x000000ff9400720c */ /* 0x000fe80003f65070 */
[----:B------:R-:W-:Y:S11]  /*5fa0*/  ISETP.NE.AND.EX P3, PT, R149, RZ, PT, P3 ;  /* 0x000000ff9500720c */ /* 0x000ff60003f65330 */
[----:B------:R-:W-:Y:S02]  /*5fb0*/  @!UPT UIADD3 URZ, UPT, UPT, URZ, URZ, URZ ;  /* 0x000000fffffff290 */ /* 0x000fe4000fffe0ff */
[----:B------:R-:W1:Y:S01]  /*5fc0*/  @P3 LDC.64 R2, c[0x0][0x8a8] ;  /* 0x00022a00ff023b82 */ /* 0x000e620000000a00 */
[----:B------:R-:W-:Y:S04]  /*5fd0*/  @P3 IMAD R0, R150, UR36, RZ ;  /* 0x0000002496003c24 */ /* 0x000fe8000f8e02ff */
[----:B-1----:R-:W-:Y:S05]  /*5fe0*/  @P3 IMAD.WIDE R2, R0, 0x4, R2 ;  /* 0x0000000400023825 */ /* 0x002fea00078e0202 */
[----:B-----5:R1:W5:Y:S02]  /*5ff0*/  @P3 LDG.E R78, desc[UR46][R2.64] ;  /* 0x0000002e024e3981 */ /* 0x020364000c1e1900 */
[----:B-1----:R-:W2:Y:S02]  /*6000*/  @!P3 LDC R78, c[0x0][0x8a0] ;  /* 0x00022800ff4ebb82 */ /* 0x002ea40000000800 */
.L_x_112:
[----:B-----5:R-:W-:Y:S01]  /*6010*/  FSETP.NEU.AND P3, PT, R81, RZ, PT ;  /* 0x000000ff5100720b */ /* 0x020fe20003f6d000 */
[----:B------:R-:W-:Y:S01]  /*6020*/  IMAD.SHL.U32 R178, R160, 0x2, RZ ;  /* 0x00000002a0b27824 */ /* 0x000fe200078e00ff */
[----:B------:R-:W-:Y:S01]  /*6030*/  SEL R3, RZ, 0xffffffff, P2 ;  /* 0xffffffffff037807 */ /* 0x000fe20001000000 */
[----:B------:R-:W-:Y:S01]  /*6040*/  IMAD.SHL.U32 R100, R168, 0x10, RZ ;  /* 0x00000010a8647824 */ /* 0x000fe200078e00ff */
[----:B------:R-:W-:Y:S01]  /*6050*/  @P1 LOP3.LUT P2, RZ, R155, 0xff, RZ, 0xc0, !PT ;  /* 0x000000ff9bff1812 */ /* 0x000fe2000784c0ff */
[----:B------:R-:W-:Y:S01]  /*6060*/  VIADD R109, R178, UR48 ;  /* 0x00000030b26d7c36 */ /* 0x000fe20008000000 */
[----:B------:R-:W-:Y:S01]  /*6070*/  @P1 SEL R2, RZ, 0xffffffff, P3 ;  /* 0xffffffffff021807 */ /* 0x000fe20001800000 */
[----:B------:R-:W-:Y:S01]  /*6080*/  IMAD.SHL.U32 R102, R169, 0x10, RZ ;  /* 0x00000010a9667824 */ /* 0x000fe200078e00ff */
[----:B------:R-:W-:Y:S01]  /*6090*/  LOP3.LUT R167, R167, 0x1, RZ, 0x3c, !PT ;  /* 0x00000001a7a77812 */ /* 0x000fe200078e3cff */
[----:B------:R-:W-:Y:S01]  /*60a0*/  IMAD.IADD R175, R109, 0x1, R100 ;  /* 0x000000016daf7824 */ /* 0x000fe200078e0264 */
[----:B------:R-:W-:Y:S01]  /*60b0*/  @P0 SEL R2, R3, R2, !P2 ;  /* 0x0000000203020207 */ /* 0x000fe20005000000 */
[----:B------:R-:W-:Y:S01]  /*60c0*/  BSSY B1, `(.L_x_113) ;  /* 0x000004f000017945 */ /* 0x000fe20003800000 */
[----:B------:R-:W-:Y:S01]  /*60d0*/  LEA R179, R76, UR48, 0x3 ;  /* 0x000000304cb37c11 */ /* 0x000fe2000f8e18ff */
[----:B------:R-:W-:Y:S01]  /*60e0*/  IMAD.MOV.U32 R101, RZ, RZ, 0x1 ;  /* 0x00000001ff657424 */ /* 0x000fe200078e00ff */
[----:B------:R-:W-:Y:S01]  /*60f0*/  @P1 LOP3.LUT R2, R2, 0x1, RZ, 0xc0, !PT ;  /* 0x0000000102021812 */ /* 0x000fe200078ec0ff */
[----:B------:R-:W-:Y:S01]  /*6100*/  IMAD R80, R76, 0x100, R79 ;  /* 0x000001004c507824 */ /* 0x000fe200078e024f */
[----:B------:R-:W-:Y:S01]  /*6110*/  SHF.L.U32 R0, R166, 0x1f, RZ ;  /* 0x0000001fa6007819 */ /* 0x000fe200000006ff */
[----:B------:R-:W-:Y:S01]  /*6120*/  IMAD.MOV.U32 R87, RZ, RZ, RZ ;  /* 0x000000ffff577224 */ /* 0x000fe200078e00ff */
[----:B------:R-:W-:Y:S02]  /*6130*/  ISETP.NE.U32.OR P5, PT, R2, 0x1, !P1 ;  /* 0x000000010200780c */ /* 0x000fe40004fa5470 */
[----:B------:R-:W-:Y:S02]  /*6140*/  CS2R R146, SRZ ;  /* 0x0000000000927805 */ /* 0x000fe4000001ff00 */
[----:B------:R-:W-:Y:S02]  /*6150*/  PLOP3.LUT P2, PT, PT, PT, UP1, 0x80, 0x8 ;  /* 0x000000000008781c */ /* 0x000fe40003f4f018 */
[----:B------:R-:W-:Y:S02]  /*6160*/  CS2R R144, SRZ ;  /* 0x0000000000907805 */ /* 0x000fe4000001ff00 */
[----:B------:R-:W-:Y:S02]  /*6170*/  SEL R2, RZ, 0xffffffff, P3 ;  /* 0xffffffffff027807 */ /* 0x000fe40001800000 */
[----:B------:R-:W-:Y:S02]  /*6180*/  CS2R R138, SRZ ;  /* 0x00000000008a7805 */ /* 0x000fe4000001ff00 */
[----:B------:R-:W-:Y:S02]  /*6190*/  LOP3.LUT P3, R172, R155, 0xff, RZ, 0xc0, !PT ;  /* 0x000000ff9bac7812 */ /* 0x000fe4000786c0ff */
[----:B------:R-:W-:Y:S02]  /*61a0*/  CS2R R136, SRZ ;  /* 0x0000000000887805 */ /* 0x000fe4000001ff00 */
[----:B------:R-:W-:Y:S02]  /*61b0*/  P2R R176, PR, RZ, 0x20 ;  /* 0x00000020ffb07803 */ /* 0x000fe40000000000 */
[----:B------:R-:W-:Y:S02]  /*61c0*/  CS2R R130, SRZ ;  /* 0x0000000000827805 */ /* 0x000fe4000001ff00 */
[----:B------:R-:W-:Y:S02]  /*61d0*/  CS2R R128, SRZ ;  /* 0x0000000000807805 */ /* 0x000fe4000001ff00 */
[----:B------:R-:W-:Y:S02]  /*61e0*/  CS2R R122, SRZ ;  /* 0x00000000007a7805 */ /* 0x000fe4000001ff00 */
[----:B------:R-:W-:Y:S02]  /*61f0*/  CS2R R120, SRZ ;  /* 0x0000000000787805 */ /* 0x000fe4000001ff00 */
[----:B------:R-:W-:Y:S02]  /*6200*/  @P5 SHF.L.U32 R4, R167, 0x1f, RZ ;  /* 0x0000001fa7045819 */ /* 0x000fe400000006ff */
[----:B------:R-:W-:Y:S02]  /*6210*/  CS2R R114, SRZ ;  /* 0x0000000000727805 */ /* 0x000fe4000001ff00 */
[----:B------:R-:W-:Y:S02]  /*6220*/  @P2 SEL R2, R3, R2, !P3 ;  /* 0x0000000203022207 */ /* 0x000fe40005800000 */
[----:B------:R-:W-:Y:S01]  /*6230*/  CS2R R112, SRZ ;  /* 0x0000000000707805 */ /* 0x000fe2000001ff00 */
[----:B------:R-:W1:Y:S01]  /*6240*/  @P5 SYNCS.PHASECHK.TRANS64.TRYWAIT P1, [UR48+0xa0], R4 ;  /* 0x0000a004ff0055a7 */ /* 0x000e620008021130 */
[----:B------:R-:W-:Y:S02]  /*6250*/  CS2R R106, SRZ ;  /* 0x00000000006a7805 */ /* 0x000fe4000001ff00 */
[----:B------:R-:W-:Y:S02]  /*6260*/  LOP3.LUT R2, R2, 0x1, RZ, 0xc0, !PT ;  /* 0x0000000102027812 */ /* 0x000fe400078ec0ff */
[----:B------:R-:W-:Y:S02]  /*6270*/  CS2R R104, SRZ ;  /* 0x0000000000687805 */ /* 0x000fe4000001ff00 */
[----:B------:R-:W-:Y:S02]  /*6280*/  CS2R R98, SRZ ;  /* 0x0000000000627805 */ /* 0x000fe4000001ff00 */
[----:B------:R-:W-:Y:S02]  /*6290*/  CS2R R96, SRZ ;  /* 0x0000000000607805 */ /* 0x000fe4000001ff00 */
[----:B------:R-:W-:Y:S02]  /*62a0*/  ISETP.NE.U32.AND P4, PT, R2, 0x1, PT ;  /* 0x000000010200780c */ /* 0x000fe40003f85070 */
[----:B------:R-:W-:Y:S02]  /*62b0*/  CS2R R90, SRZ ;  /* 0x00000000005a7805 */ /* 0x000fe4000001ff00 */
[----:B------:R-:W-:Y:S01]  /*62c0*/  CS2R R88, SRZ ;  /* 0x0000000000587805 */ /* 0x000fe2000001ff00 */
[----:B------:R-:W-:Y:S01]  /*62d0*/  IMAD.IADD R177, R109, 0x1, R102 ;  /* 0x000000016db17824 */ /* 0x000fe200078e0266 */
[----:B------:R-:W-:Y:S01]  /*62e0*/  P2R R103, PR, RZ, 0x10 ;  /* 0x00000010ff677803 */ /* 0x000fe20000000000 */
[----:B------:R-:W-:Y:S01]  /*62f0*/  IMAD.IADD R174, R102, 0x1, R175 ;  /* 0x0000000166ae7824 */ /* 0x000fe200078e02af */
[----:B------:R3:W4:Y:S01]  /*6300*/  SYNCS.PHASECHK.TRANS64.TRYWAIT P0, [R179+URZ+0x110], R0 ;  /* 0x00011000b30075a7 */ /* 0x00072200080011ff */
[----:B-1----:R-:W-:Y:S01]  /*6310*/  @P5 SEL R101, RZ, 0x1, !P1 ;  /* 0x00000001ff655807 */ /* 0x002fe20004800000 */
[----:B---3--:R-:W-:Y:S06]  /*6320*/  @!P5 BRA `(.L_x_114) ;  /* 0x0000000000a0d947 */ /* 0x008fec0003800000 */
[----:B------:R-:W-:Y:S01]  /*6330*/  @P4 IMAD.MOV.U32 R2, RZ, RZ, -0x10 ;  /* 0xfffffff0ff024424 */ /* 0x000fe200078e00ff */
[----:B------:R-:W-:Y:S01]  /*6340*/  ISETP.NE.AND P1, PT, R101, RZ, PT ;  /* 0x000000ff6500720c */ /* 0x000fe20003f25270 */
[----:B------:R-:W-:Y:S01]  /*6350*/  BSSY B0, `(.L_x_115) ;  /* 0x0000010000007945 */ /* 0x000fe20003800000 */
[----:B------:R-:W-:Y:S02]  /*6360*/  ISETP.NE.U32.AND P5, PT, R161, 0x1, PT ;  /* 0x00000001a100780c */ /* 0x000fe40003fa5070 */
[----:B------:R-:W-:Y:S02]  /*6370*/  CS2R R98, SRZ ;  /* 0x0000000000627805 */ /* 0x000fe4000001ff00 */
[----:B------:R-:W-:Y:S02]  /*6380*/  CS2R R96, SRZ ;  /* 0x0000000000607805 */ /* 0x000fe4000001ff00 */
[----:B------:R-:W-:Y:S02]  /*6390*/  CS2R R114, SRZ ;  /* 0x0000000000727805 */ /* 0x000fe4000001ff00 */
[----:B------:R-:W-:Y:S02]  /*63a0*/  @P4 SEL R2, R2, 0x10, !P5 ;  /* 0x0000001002024807 */ /* 0x000fe40006800000 */
[----:B------:R-:W-:Y:S02]  /*63b0*/  CS2R R112, SRZ ;  /* 0x0000000000707805 */ /* 0x000fe4000001ff00 */
[----:B------:R-:W-:Y:S02]  /*63c0*/  CS2R R130, SRZ ;  /* 0x0000000000827805 */ /* 0x000fe4000001ff00 */
[----:B------:R-:W-:Y:S01]  /*63d0*/  CS2R R128, SRZ ;  /* 0x0000000000807805 */ /* 0x000fe2000001ff00 */
[----:B------:R-:W-:Y:S02]  /*63e0*/  @P4 IMAD.IADD R7, R109, 0x1, R2 ;  /* 0x000000016d074824 */ /* 0x000fe400078e0202 */
[C---:B------:R-:W-:Y:S02]  /*63f0*/  @P4 IMAD.IADD R6, R2.reuse, 0x1, R177 ;  /* 0x0000000102064824 */ /* 0x040fe400078e02b1 */
[----:B------:R-:W-:Y:S01]  /*6400*/  @P4 IMAD.IADD R5, R2, 0x1, R175 ;  /* 0x0000000102054824 */ /* 0x000fe200078e02af */
[----:B------:R-:W-:Y:S06]  /*6410*/  @P1 BRA `(.L_x_116) ;  /* 0x00000000000c1947 */ /* 0x000fec0003800000 */
[----:B------:R-:W-:Y:S04]  /*6420*/  SHF.L.U32 R4, R167, 0x1f, RZ ;  /* 0x0000001fa7047819 */ /* 0x000fe800000006ff */
[----:B------:R-:W1:Y:S02]  /*6430*/  SYNCS.PHASECHK.TRANS64.TRYWAIT P1, [UR48+0xa0], R4 ;  /* 0x0000a004ff0075a7 */ /* 0x000e640008021130 */
[----:B-1----:R-:W-:Y:S05]  /*6440*/  @!P1 BRA `(.L_x_117) ;  /* 0x00000060000c9947 */ /* 0x002fea0003800000 */
.L_x_116:
[----:B------:R-:W-:Y:S05]  /*6450*/  BSYNC B0 ;  /* 0x0000000000007941 */ /* 0x000fea0003800000 */
.L_x_115:
[----:B------:R-:W-:Y:S01]  /*6460*/  ISETP.NE.AND P1, PT, R103, RZ, PT ;  /* 0x000000ff6700720c */ /* 0x000fe20003f25270 */
[----:B------:R-:W-:Y:S01]  /*6470*/  IMAD.MOV.U32 R147, RZ, RZ, RZ ;  /* 0x000000ffff937224 */ /* 0x000fe200078e00ff */
[----:B------:R-:W-:Y:S02]  /*6480*/  CS2R R144, SRZ ;  /* 0x0000000000907805 */ /* 0x000fe4000001ff00 */
[----:B------:R-:W-:Y:S02]  /*6490*/  CS2R R90, SRZ ;  /* 0x00000000005a7805 */ /* 0x000fe4000001ff00 */
[----:B------:R-:W-:Y:S02]  /*64a0*/  CS2R R88, SRZ ;  /* 0x0000000000587805 */ /* 0x000fe4000001ff00 */
[----:B------:R-:W-:Y:S02]  /*64b0*/  CS2R R106, SRZ ;  /* 0x00000000006a7805 */ /* 0x000fe4000001ff00 */
[----:B------:R-:W-:Y:S02]  /*64c0*/  CS2R R104, SRZ ;  /* 0x0000000000687805 */ /* 0x000fe4000001ff00 */
[----:B------:R-:W-:Y:S02]  /*64d0*/  CS2R R122, SRZ ;  /* 0x00000000007a7805 */ /* 0x000fe4000001ff00 */
[----:B------:R-:W-:Y:S02]  /*64e0*/  CS2R R120, SRZ ;  /* 0x0000000000787805 */ /* 0x000fe4000001ff00 */
[----:B------:R-:W-:Y:S02]  /*64f0*/  CS2R R138, SRZ ;  /* 0x00000000008a7805 */ /* 0x000fe4000001ff00 */
[----:B------:R-:W-:Y:S01]  /*6500*/  CS2R R136, SRZ ;  /* 0x0000000000887805 */ /* 0x000fe2000001ff00 */
[----:B------:R-:W-:Y:S01]  /*6510*/  IMAD.MOV.U32 R87, RZ, RZ, 0x1 ;  /* 0x00000001ff577424 */ /* 0x000fe200078e00ff */
[----:B------:R3:W1:Y:S01]  /*6520*/  @P1 LDS.128 R96, [R7+0x400] ;  /* 0x0004000007601984 */ /* 0x0006620000000c00 */
[----:B------:R-:W-:Y:S03]  /*6530*/  @P1 IMAD.IADD R2, R2, 0x1, R174 ;  /* 0x0000000102021824 */ /* 0x000fe600078e02ae */
[----:B------:R3:W1:Y:S04]  /*6540*/  @P1 LDS.128 R112, [R6+0x400] ;  /* 0x0004000006701984 */ /* 0x0006680000000c00 */
[----:B------:R3:W1:Y:S04]  /*6550*/  @P1 LDS.128 R128, [R5+0x400] ;  /* 0x0004000005801984 */ /* 0x0006680000000c00 */
[----:B------:R3:W1:Y:S04]  /*6560*/  @P1 LDS.128 R144, [R2+0x400] ;  /* 0x0004000002901984 */ /* 0x0006680000000c00 */
[----:B------:R3:W1:Y:S04]  /*6570*/  @P1 LDS.128 R88, [R178+UR48+0x400] ;  /* 0x00040030b2581984 */ /* 0x0006680008000c00 */
[----:B------:R3:W1:Y:S04]  /*6580*/  @P1 LDS.128 R104, [R177+0x400] ;  /* 0x00040000b1681984 */ /* 0x0006680000000c00 */
[----:B------:R3:W1:Y:S04]  /*6590*/  @P1 LDS.128 R120, [R175+0x400] ;  /* 0x00040000af781984 */ /* 0x0006680000000c00 */
[----:B------:R3:W1:Y:S02]  /*65a0*/  @P1 LDS.128 R136, [R174+0x400] ;  /* 0x00040000ae881984 */ /* 0x0006640000000c00 */
.L_x_114:
[----:B------:R-:W-:Y:S05]  /*65b0*/  BSYNC B1 ;  /* 0x0000000000017941 */ /* 0x000fea0003800000 */
.L_x_113:
[----:B-1----:R-:W-:Y:S04]  /*65c0*/  SHF.R.U32.HI R3, RZ, 0x15, R80 ;  /* 0x00000015ff037819 */ /* 0x002fe80000011650 */
[----:B------:R-:W-:Y:S01]  /*65d0*/  LOP3.LUT P1, RZ, R3, 0x3, R162, 0x48, !PT ;  /* 0x0000000303ff7812 */ /* 0x000fe200078248a2 */
[----:B------:R-:W-:Y:S01]  /*65e0*/  @!UPT UIADD3 URZ, UPT, UPT, URZ, URZ, URZ ;  /* 0x000000fffffff290 */ /* 0x000fe2000fffe0ff */
[----:B----4-:R-:W-:Y:S11]  /*65f0*/  @P0 BRA `(.L_x_118) ;  /* 0x0000000000080947 */ /* 0x010ff60003800000 */
[----:B------:R-:W1:Y:S02]  /*6600*/  SYNCS.PHASECHK.TRANS64.TRYWAIT P0, [R179+URZ+0x110], R0 ;  /* 0x00011000b30075a7 */ /* 0x000e6400080011ff */
[----:B-1----:R-:W-:Y:S05]  /*6610*/  @!P0 BRA `(.L_x_119) ;  /* 0x0000005c00b08947 */ /* 0x002fea0003800000 */
.L_x_118:
[----:B------:R-:W-:Y:S05]  /*6620*/  @!P1 BRA `(.L_x_120) ;  /* 0x0000000000409947 */ /* 0x000fea0003800000 */
[----:B------:R-:W4:Y:S01]  /*6630*/  LDCU.64 UR8, c[0x4][0x70] ;  /* 0x01000e00ff0877ac */ /* 0x000f220008000a00 */
[----:B------:R-:W-:Y:S01]  /*6640*/  MOV R3, 0x0 ;  /* 0x0000000000037802 */ /* 0x000fe20000000f00 */
[----:B------:R-:W-:Y:S02]  /*6650*/  HFMA2 R12, -RZ, RZ, 0, 5.9604644775390625e-08 ;  /* 0x00000001ff0c7431 */ /* 0x000fe400000001ff */
[----:B------:R-:W-:Y:S02]  /*6660*/  IMAD.MOV.U32 R8, RZ, RZ, 0x192 ;  /* 0x00000192ff087424 */ /* 0x000fe400078e00ff */
[----:B------:R-:W-:Y:S01]  /*6670*/  IMAD.MOV.U32 R13, RZ, RZ, RZ ;  /* 0x000000ffff0d7224 */ /* 0x000fe200078e00ff */
[----:B------:R-:W5:Y:S01]  /*6680*/  LDCU.64 UR6, c[0x4][0x78] ;  /* 0x01000f00ff0677ac */ /* 0x000f620008000a00 */
[----:B---3--:R-:W3:Y:S01]  /*6690*/  LDC.64 R2, c[0x4][R3] ;  /* 0x0100000003027b82 */ /* 0x008ee20000000a00 */
[----:B------:R-:W1:Y:S01]  /*66a0*/  LDCU.64 UR4, c[0x4][0x10] ;  /* 0x01000200ff0477ac */ /* 0x000e620008000a00 */
[----:B----4-:R-:W-:Y:S01]  /*66b0*/  MOV R5, UR9 ;  /* 0x0000000900057c02 */ /* 0x010fe20008000f00 */
[----:B------:R-:W-:Y:S01]  /*66c0*/  IMAD.U32 R4, RZ, RZ, UR8 ;  /* 0x00000008ff047e24 */ /* 0x000fe2000f8e00ff */
[----:B-----5:R-:W-:Y:S01]  /*66d0*/  MOV R7, UR7 ;  /* 0x0000000700077c02 */ /* 0x020fe20008000f00 */
[----:B------:R-:W-:Y:S01]  /*66e0*/  IMAD.U32 R6, RZ, RZ, UR6 ;  /* 0x00000006ff067e24 */ /* 0x000fe2000f8e00ff */
[----:B-1----:R-:W-:Y:S01]  /*66f0*/  MOV R11, UR5 ;  /* 0x00000005000b7c02 */ /* 0x002fe20008000f00 */
[----:B------:R-:W-:Y:S02]  /*6700*/  IMAD.U32 R10, RZ, RZ, UR4 ;  /* 0x00000004ff0a7e24 */ /* 0x000fe4000f8e00ff */
[----:B------:R-:W-:Y:S07]  /*6710*/  LEPC R20, `(.L_x_120) ;  /* 0x000000001014794e */ /* 0x000fee0000000000 */
[----:B--23--:R-:W-:Y:S05]  /*6720*/  CALL.ABS.NOINC R2 ;  /* 0x0000000002007343 */ /* 0x00cfea0003c00000 */
.L_x_120:
[----:B------:R-:W-:Y:S05]  /*6730*/  WARPSYNC.ALL ;  /* 0x0000000000007948 */ /* 0x000fea0003800000 */
[----:B------:R-:W-:Y:S01]  /*6740*/  R2UR UR4, R80 ;  /* 0x00000000500472ca */ /* 0x000fe200000e0000 */
[--C-:B------:R-:W-:Y:S01]  /*6750*/  HADD2.F32 R82, -RZ, R88.reuse.H0_H0 ;  /* 0x20000058ff527230 */ /* 0x100fe20000004100 */
[----:B------:R-:W-:Y:S01]  /*6760*/  MOV R108, 0xfffffff0 ;  /* 0xfffffff0006c7802 */ /* 0x000fe20000000f00 */
[----:B------:R-:W-:Y:S01]  /*6770*/  HADD2.F32 R83, -RZ, R88.H1_H1 ;  /* 0x30000058ff537230 */ /* 0x000fe20000004100 */
[----:B------:R-:W-:Y:S01]  /*6780*/  ISETP.NE.U32.AND P6, PT, R161, 0x1, PT ;  /* 0x00000001a100780c */ /* 0x000fe20003fc5070 */
[----:B------:R-:W-:Y:S01]  /*6790*/  HADD2.F32 R84, -RZ, R89.H1_H1 ;  /* 0x30000059ff547230 */ /* 0x000fe20000004100 */
[----:B------:R-:W-:Y:S01]  /*67a0*/  ISETP.NE.AND P0, PT, R170, RZ, PT ;  /* 0x000000ffaa00720c */ /* 0x000fe20003f05270 */
[--C-:B------:R-:W-:Y:S01]  /*67b0*/  HADD2.F32 R85, -RZ, R107.reuse.H0_H0 ;  /* 0x2000006bff557230 */ /* 0x100fe20000004100 */
[----:B------:R-:W-:Y:S01]  /*67c0*/  SEL R108, R108, 0x10, !P6 ;  /* 0x000000106c6c7807 */ /* 0x000fe20007000000 */
[----:B------:R-:W-:Y:S01]  /*67d0*/  HADD2.F32 R86, -RZ, R107.H1_H1 ;  /* 0x3000006bff567230 */ /* 0x000fe20000004100 */
[----:B------:R-:W-:Y:S02]  /*67e0*/  BSSY.RECONVERGENT B0, `(.L_x_121) ;  /* 0x00000fb000007945 */ /* 0x000fe40003800200 */
[----:B------:R-:W-:Y:S01]  /*67f0*/  IADD3 R180, PT, PT, R109, R108, RZ ;  /* 0x0000006c6db47210 */ /* 0x000fe20007ffe0ff */
[----:B---3--:R-:W1:Y:S01]  /*6800*/  LDTM.x64 R4, tmem[UR4] ;  /* 0x00000004000479ee */ /* 0x008e620008340000 */
[C---:B------:R-:W-:Y:S02]  /*6810*/  IADD3 R181, PT, PT, R108.reuse, R177, RZ ;  /* 0x000000b16cb57210 */ /* 0x040fe40007ffe0ff */
[C---:B------:R-:W-:Y:S02]  /*6820*/  IADD3 R183, PT, PT, R108.reuse, R175, RZ ;  /* 0x000000af6cb77210 */ /* 0x040fe40007ffe0ff */
[----:B------:R-:W-:Y:S01]  /*6830*/  IADD3 R182, PT, PT, R108, R174, RZ ;  /* 0x000000ae6cb67210 */ /* 0x000fe20007ffe0ff */
[C---:B-12---:R-:W-:Y:S01]  /*6840*/  FMUL R0, R78.reuse, R4 ;  /* 0x000000044e007220 */ /* 0x046fe20000400000 */
[C---:B------:R-:W-:Y:S01]  /*6850*/  FMUL R2, R78.reuse, R5 ;  /* 0x000000054e027220 */ /* 0x040fe20000400000 */
[C---:B------:R-:W-:Y:S01]  /*6860*/  FMUL R3, R78.reuse, R6 ;  /* 0x000000064e037220 */ /* 0x040fe20000400000 */
[C---:B------:R-:W-:Y:S01]  /*6870*/  FMUL R7, R78.reuse, R7 ;  /* 0x000000074e077220 */ /* 0x040fe20000400000 */
[C---:B------:R-:W-:Y:S01]  /*6880*/  FFMA R0, R81.reuse, R82, R0 ;  /* 0x0000005251007223 */ /* 0x040fe20000000000 */
[----:B------:R-:W-:Y:S02]  /*6890*/  HADD2.F32 R82, -RZ, R89.H0_H0 ;  /* 0x20000059ff527230 */ /* 0x000fe40000004100 */
[C---:B------:R-:W-:Y:S01]  /*68a0*/  FFMA R2, R81.reuse, R83, R2 ;  /* 0x0000005351027223 */ /* 0x040fe20000000002 */
[--C-:B------:R-:W-:Y:S02]  /*68b0*/  HADD2.F32 R83, -RZ, R90.reuse.H0_H0 ;  /* 0x2000005aff537230 */ /* 0x100fe40000004100 */
[C---:B------:R-:W-:Y:S01]  /*68c0*/  FMUL R4, R78.reuse, R8 ;  /* 0x000000084e047220 */ /* 0x040fe20000400000 */
[----:B------:R-:W-:Y:S01]  /*68d0*/  FMUL R5, R78, R9 ;  /* 0x000000094e057220 */ /* 0x000fe20000400000 */
[C---:B------:R-:W-:Y:S01]  /*68e0*/  FFMA R3, R81.reuse, R82, R3 ;  /* 0x0000005251037223 */ /* 0x040fe20000000003 */
[----:B------:R-:W-:Y:S01]  /*68f0*/  HADD2.F32 R82, -RZ, R90.H1_H1 ;  /* 0x3000005aff527230 */ /* 0x000fe20000004100 */
[----:B------:R-:W-:Y:S01]  /*6900*/  F2FP.F16.F32.PACK_AB R92, R2, R0 ;  /* 0x00000000025c723e */ /* 0x000fe200000000ff */
[C---:B------:R-:W-:Y:S01]  /*6910*/  FFMA R7, R81.reuse, R84, R7 ;  /* 0x0000005451077223 */ /* 0x040fe20000000007 */
[C---:B------:R-:W-:Y:S01]  /*6920*/  FFMA R4, R81.reuse, R83, R4 ;  /* 0x0000005351047223 */ /* 0x040fe20000000004 */
[--C-:B------:R-:W-:Y:S02]  /*6930*/  HADD2.F32 R83, -RZ, R91.reuse.H0_H0 ;  /* 0x2000005bff537230 */ /* 0x100fe40000004100 */
[----:B------:R-:W-:Y:S01]  /*6940*/  FFMA R5, R81, R82, R5 ;  /* 0x0000005251057223 */ /* 0x000fe20000000005 */
[C---:B------:R-:W-:Y:S01]  /*6950*/  FMUL R6, R78.reuse, R10 ;  /* 0x0000000a4e067220 */ /* 0x040fe20000400000 */
[----:B------:R-:W-:Y:S01]  /*6960*/  HADD2.F32 R82, -RZ, R91.H1_H1 ;  /* 0x3000005bff527230 */ /* 0x000fe20000004100 */
[----:B------:R-:W-:Y:S01]  /*6970*/  F2FP.F16.F32.PACK_AB R93, R7, R3 ;  /* 0x00000003075d723e */ /* 0x000fe200000000ff */
[C---:B------:R-:W-:Y:S01]  /*6980*/  FMUL R11, R78.reuse, R11 ;  /* 0x0000000b4e0b7220 */ /* 0x040fe20000400000 */
[----:B------:R-:W-:Y:S01]  /*6990*/  F2FP.F16.F32.PACK_AB R94, R5, R4 ;  /* 0x00000004055e723e */ /* 0x000fe200000000ff */
[C---:B------:R-:W-:Y:S01]  /*69a0*/  FFMA R6, R81.reuse, R83, R6 ;  /* 0x0000005351067223 */ /* 0x040fe20000000006 */
[C---:B------:R-:W-:Y:S01]  /*69b0*/  FMUL R8, R78.reuse, R12 ;  /* 0x0000000c4e087220 */ /* 0x040fe20000400000 */
[----:B------:R-:W-:Y:S01]  /*69c0*/  FFMA R11, R81, R82, R11 ;  /* 0x00000052510b7223 */ /* 0x000fe2000000000b */
[--C-:B------:R-:W-:Y:S02]  /*69d0*/  HADD2.F32 R82, -RZ, R96.reuse.H0_H0 ;  /* 0x20000060ff527230 */ /* 0x100fe40000004100 */
[C---:B------:R-:W-:Y:S01]  /*69e0*/  FMUL R9, R78.reuse, R13 ;  /* 0x0000000d4e097220 */ /* 0x040fe20000400000 */
[----:B------:R-:W-:Y:S02]  /*69f0*/  HADD2.F32 R84, -RZ, R96.H1_H1 ;  /* 0x30000060ff547230 */ /* 0x000fe40000004100 */
[C---:B------:R-:W-:Y:S01]  /*6a00*/  FMUL R10, R78.reuse, R14 ;  /* 0x0000000e4e0a7220 */ /* 0x040fe20000400000 */
[--C-:B------:R-:W-:Y:S01]  /*6a10*/  HADD2.F32 R83, -RZ, R97.reuse.H0_H0 ;  /* 0x20000061ff537230 */ /* 0x100fe20000004100 */
[----:B------:R-:W-:Y:S01]  /*6a20*/  F2FP.F16.F32.PACK_AB R95, R11, R6 ;  /* 0x000000060b5f723e */ /* 0x000fe200000000ff */
[C---:B------:R-:W-:Y:S01]  /*6a30*/  FFMA R8, R81.reuse, R82, R8 ;  /* 0x0000005251087223 */ /* 0x040fe20000000008 */
[----:B------:R-:W-:Y:S02]  /*6a40*/  HADD2.F32 R82, -RZ, R97.H1_H1 ;  /* 0x30000061ff527230 */ /* 0x000fe40000004100 */
[C---:B------:R-:W-:Y:S01]  /*6a50*/  FFMA R9, R81.reuse, R84, R9 ;  /* 0x0000005451097223 */ /* 0x040fe20000000009 */
[----:B------:R-:W-:Y:S01]  /*6a60*/  FFMA R10, R81, R83, R10 ;  /* 0x00000053510a7223 */ /* 0x000fe2000000000a */
[----:B------:R1:W-:Y:S01]  /*6a70*/  STS.128 [R178+UR48+0x400], R92 ;  /* 0x0004005cb2007988 */ /* 0x0003e20008000c30 */
[C---:B------:R-:W-:Y:S01]  /*6a80*/  FMUL R15, R78.reuse, R15 ;  /* 0x0000000f4e0f7220 */ /* 0x040fe20000400000 */
[--C-:B------:R-:W-:Y:S01]  /*6a90*/  HADD2.F32 R83, -RZ, R98.reuse.H0_H0 ;  /* 0x20000062ff537230 */ /* 0x100fe20000004100 */
[----:B------:R-:W-:Y:S01]  /*6aa0*/  F2FP.F16.F32.PACK_AB R116, R9, R8 ;  /* 0x000000080974723e */ /* 0x000fe200000000ff */
[----:B------:R-:W-:Y:S02]  /*6ab0*/  HADD2.F32 R84, -RZ, R98.H1_H1 ;  /* 0x30000062ff547230 */ /* 0x000fe40000004100 */
[----:B------:R-:W-:Y:S01]  /*6ac0*/  FFMA R15, R81, R82, R15 ;  /* 0x00000052510f7223 */ /* 0x000fe2000000000f */
[C---:B------:R-:W-:Y:S01]  /*6ad0*/  FMUL R12, R78.reuse, R16 ;  /* 0x000000104e0c7220 */ /* 0x040fe20000400000 */
[C---:B------:R-:W-:Y:S01]  /*6ae0*/  FMUL R13, R78.reuse, R17 ;  /* 0x000000114e0d7220 */ /* 0x040fe20000400000 */
[--C-:B------:R-:W-:Y:S02]  /*6af0*/  HADD2.F32 R82, -RZ, R99.reuse.H0_H0 ;  /* 0x20000063ff527230 */ /* 0x100fe40000004100 */
[C---:B------:R-:W-:Y:S01]  /*6b00*/  FMUL R14, R78.reuse, R18 ;  /* 0x000000124e0e7220 */ /* 0x040fe20000400000 */
[----:B------:R-:W-:Y:S01]  /*6b10*/  F2FP.F16.F32.PACK_AB R117, R15, R10 ;  /* 0x0000000a0f75723e */ /* 0x000fe200000000ff */
[C---:B------:R-:W-:Y:S01]  /*6b20*/  FFMA R12, R81.reuse, R83, R12 ;  /* 0x00000053510c7223 */ /* 0x040fe2000000000c */
[C---:B------:R-:W-:Y:S01]  /*6b30*/  FFMA R13, R81.reuse, R84, R13 ;  /* 0x00000054510d7223 */ /* 0x040fe2000000000d */
[----:B------:R-:W-:Y:S01]  /*6b40*/  FFMA R14, R81, R82, R14 ;  /* 0x00000052510e7223 */ /* 0x000fe2000000000e */
[----:B------:R-:W-:Y:S02]  /*6b50*/  HADD2.F32 R84, -RZ, R99.H1_H1 ;  /* 0x30000063ff547230 */ /* 0x000fe40000004100 */
[C---:B------:R-:W-:Y:S01]  /*6b60*/  FMUL R19, R78.reuse, R19 ;  /* 0x000000134e137220 */ /* 0x040fe20000400000 */
[--C-:B------:R-:W-:Y:S01]  /*6b70*/  HADD2.F32 R82, -RZ, R104.reuse.H0_H0 ;  /* 0x20000068ff527230 */ /* 0x100fe20000004100 */
[----:B------:R-:W-:Y:S01]  /*6b80*/  F2FP.F16.F32.PACK_AB R118, R13, R12 ;  /* 0x0000000c0d76723e */ /* 0x000fe200000000ff */
[C---:B------:R-:W-:Y:S01]  /*6b90*/  FMUL R16, R78.reuse, R20 ;  /* 0x000000144e107220 */ /* 0x040fe20000400000 */
[C---:B------:R-:W-:Y:S01]  /*6ba0*/  FFMA R19, R81.reuse, R84, R19 ;  /* 0x0000005451137223 */ /* 0x040fe20000000013 */
[----:B------:R-:W-:Y:S02]  /*6bb0*/  HADD2.F32 R84, -RZ, R104.H1_H1 ;  /* 0x30000068ff547230 */ /* 0x000fe40000004100 */
[C---:B------:R-:W-:Y:S01]  /*6bc0*/  FMUL R17, R78.reuse, R21 ;  /* 0x000000154e117220 */ /* 0x040fe20000400000 */
[----:B------:R-:W-:Y:S01]  /*6bd0*/  FFMA R16, R81, R82, R16 ;  /* 0x0000005251107223 */ /* 0x000fe20000000010 */
[--C-:B------:R-:W-:Y:S01]  /*6be0*/  HADD2.F32 R82, -RZ, R105.reuse.H0_H0 ;  /* 0x20000069ff527230 */ /* 0x100fe20000004100 */
[----:B------:R-:W-:Y:S01]  /*6bf0*/  F2FP.F16.F32.PACK_AB R119, R19, R14 ;  /* 0x0000000e1377723e */ /* 0x000fe200000000ff */
[----:B------:R-:W-:Y:S01]  /*6c00*/  FFMA R17, R81, R84, R17 ;  /* 0x0000005451117223 */ /* 0x000fe20000000011 */
[C---:B------:R-:W-:Y:S01]  /*6c10*/  FMUL R18, R78.reuse, R22 ;  /* 0x000000164e127220 */ /* 0x040fe20000400000 */
[C---:B------:R-:W-:Y:S01]  /*6c20*/  FMUL R23, R78.reuse, R23 ;  /* 0x000000174e177220 */ /* 0x040fe20000400000 */
[--C-:B------:R-:W-:Y:S01]  /*6c30*/  HADD2.F32 R83, -RZ, R106.reuse.H0_H0 ;  /* 0x2000006aff537230 */ /* 0x100fe20000004100 */
[----:B------:R2:W-:Y:S01]  /*6c40*/  STS.128 [R180+0x400], R116 ;  /* 0x00040074b4007388 */ /* 0x0005e20000000c00 */
[----:B------:R-:W-:Y:S01]  /*6c50*/  F2FP.F16.F32.PACK_AB R124, R17, R16 ;  /* 0x00000010117c723e */ /* 0x000fe200000000ff */
[C---:B------:R-:W-:Y:S01]  /*6c60*/  FFMA R18, R81.reuse, R82, R18 ;  /* 0x0000005251127223 */ /* 0x040fe20000000012 */
[----:B------:R-:W-:Y:S02]  /*6c70*/  HADD2.F32 R82, -RZ, R105.H1_H1 ;  /* 0x30000069ff527230 */ /* 0x000fe40000004100 */
[C---:B------:R-:W-:Y:S01]  /*6c80*/  FMUL R20, R78.reuse, R24 ;  /* 0x000000184e147220 */ /* 0x040fe20000400000 */
[----:B------:R-:W-:Y:S02]  /*6c90*/  HADD2.F32 R84, -RZ, R106.H1_H1 ;  /* 0x3000006aff547230 */ /* 0x000fe40000004100 */
[C---:B------:R-:W-:Y:S01]  /*6ca0*/  FMUL R21, R78.reuse, R25 ;  /* 0x000000194e157220 */ /* 0x040fe20000400000 */
[C---:B------:R-:W-:Y:S01]  /*6cb0*/  FMUL R22, R78.reuse, R26 ;  /* 0x0000001a4e167220 */ /* 0x040fe20000400000 */
[C---:B------:R-:W-:Y:S01]  /*6cc0*/  FFMA R23, R81.reuse, R82, R23 ;  /* 0x0000005251177223 */ /* 0x040fe20000000017 */
[C---:B------:R-:W-:Y:S01]  /*6cd0*/  FFMA R20, R81.reuse, R83, R20 ;  /* 0x0000005351147223 */ /* 0x040fe20000000014 */
[C---:B------:R-:W-:Y:S01]  /*6ce0*/  FFMA R21, R81.reuse, R84, R21 ;  /* 0x0000005451157223 */ /* 0x040fe20000000015 */
[----:B------:R-:W-:Y:S01]  /*6cf0*/  FFMA R22, R81, R85, R22 ;  /* 0x0000005551167223 */ /* 0x000fe20000000016 */
[C---:B------:R-:W-:Y:S01]  /*6d00*/  FMUL R27, R78.reuse, R27 ;  /* 0x0000001b4e1b7220 */ /* 0x040fe20000400000 */
[--C-:B------:R-:W-:Y:S01]  /*6d10*/  HADD2.F32 R82, -RZ, R112.reuse.H0_H0 ;  /* 0x20000070ff527230 */ /* 0x100fe20000004100 */
[----:B------:R-:W-:Y:S01]  /*6d20*/  F2FP.F16.F32.PACK_AB R125, R23, R18 ;  /* 0x00000012177d723e */ /* 0x000fe200000000ff */
[C---:B------:R-:W-:Y:S01]  /*6d30*/  FMUL R24, R78.reuse, R28 ;  /* 0x0000001c4e187220 */ /* 0x040fe20000400000 */
[----:B------:R-:W-:Y:S01]  /*6d40*/  F2FP.F16.F32.PACK_AB R126, R21, R20 ;  /* 0x00000014157e723e */ /* 0x000fe200000000ff */
[C---:B------:R-:W-:Y:S01]  /*6d50*/  FFMA R27, R81.reuse, R86, R27 ;  /* 0x00000056511b7223 */ /* 0x040fe2000000001b */
[----:B------:R-:W-:Y:S02]  /*6d60*/  HADD2.F32 R84, -RZ, R112.H1_H1 ;  /* 0x30000070ff547230 */ /* 0x000fe40000004100 */
[----:B------:R-:W-:Y:S01]  /*6d70*/  FFMA R24, R81, R82, R24 ;  /* 0x0000005251187223 */ /* 0x000fe20000000018 */
[C---:B------:R-:W-:Y:S01]  /*6d80*/  FMUL R25, R78.reuse, R29 ;  /* 0x0000001d4e197220 */ /* 0x040fe20000400000 */
[--C-:B------:R-:W-:Y:S01]  /*6d90*/  HADD2.F32 R83, -RZ, R113.reuse.H0_H0 ;  /* 0x20000071ff537230 */ /* 0x100fe20000004100 */
[----:B------:R-:W-:Y:S01]  /*6da0*/  F2FP.F16.F32.PACK_AB R127, R27, R22 ;  /* 0x000000161b7f723e */ /* 0x000fe200000000ff */
[C---:B------:R-:W-:Y:S01]  /*6db0*/  FMUL R26, R78.reuse, R30 ;  /* 0x0000001e4e1a7220 */ /* 0x040fe20000400000 */
[----:B------:R-:W-:Y:S02]  /*6dc0*/  HADD2.F32 R82, -RZ, R113.H1_H1 ;  /* 0x30000071ff527230 */ /* 0x000fe40000004100 */
[C---:B------:R-:W-:Y:S01]  /*6dd0*/  FFMA R25, R81.reuse, R84, R25 ;  /* 0x0000005451197223 */ /* 0x040fe20000000019 */
[C---:B------:R-:W-:Y:S01]  /*6de0*/  FMUL R31, R78.reuse, R31 ;  /* 0x0000001f4e1f7220 */ /* 0x040fe20000400000 */
[----:B------:R3:W-:Y:S01]  /*6df0*/  STS.128 [R177+0x400], R124 ;  /* 0x0004007cb1007388 */ /* 0x0007e20000000c00 */
[----:B------:R-:W-:Y:S01]  /*6e00*/  FFMA R26, R81, R83, R26 ;  /* 0x00000053511a7223 */ /* 0x000fe2000000001a */
[--C-:B------:R-:W-:Y:S01]  /*6e10*/  HADD2.F32 R83, -RZ, R114.reuse.H0_H0 ;  /* 0x20000072ff537230 */ /* 0x100fe20000004100 */
[----:B-1----:R-:W-:Y:S01]  /*6e20*/  F2FP.F16.F32.PACK_AB R92, R25, R24 ;  /* 0x00000018195c723e */ /* 0x002fe200000000ff */
[----:B------:R-:W-:Y:S01]  /*6e30*/  FFMA R31, R81, R82, R31 ;  /* 0x00000052511f7223 */ /* 0x000fe2000000001f */
[C---:B------:R-:W-:Y:S01]  /*6e40*/  FMUL R28, R78.reuse, R32 ;  /* 0x000000204e1c7220 */ /* 0x040fe20000400000 */
[----:B------:R-:W-:Y:S02]  /*6e50*/  HADD2.F32 R82, -RZ, R114.H1_H1 ;  /* 0x30000072ff527230 */ /* 0x000fe40000004100 */
[C---:B------:R-:W-:Y:S01]  /*6e60*/  FMUL R29, R78.reuse, R33 ;  /* 0x000000214e1d7220 */ /* 0x040fe20000400000 */
[--C-:B------:R-:W-:Y:S01]  /*6e70*/  HADD2.F32 R85, -RZ, R115.reuse.H0_H0 ;  /* 0x20000073ff557230 */ /* 0x100fe20000004100 */
[----:B------:R-:W-:Y:S01]  /*6e80*/  F2FP.F16.F32.PACK_AB R93, R31, R26 ;  /* 0x0000001a1f5d723e */ /* 0x000fe200000000ff */
[C---:B------:R-:W-:Y:S01]  /*6e90*/  FFMA R28, R81.reuse, R83, R28 ;  /* 0x00000053511c7223 */ /* 0x040fe2000000001c */
        /* <DEDUP_REMOVED lines=16> */
[----:B------:R-:W-:Y:S01]  /*6fa0*/  HADD2.F32 R82, -RZ, R121.H1_H1 ;  /* 0x30000079ff527230 */ /* 0x000fe20000004100 */
[----:B------:R1:W-:Y:S01]  /*6fb0*/  STS.128 [R181+0x400], R92 ;  /* 0x0004005cb5007388 */ /* 0x0003e20000000c00 */
[C---:B------:R-:W-:Y:S01]  /*6fc0*/  FMUL R39, R78.reuse, R39 ;  /* 0x000000274e277220 */ /* 0x040fe20000400000 */
[----:B--2---:R-:W-:Y:S01]  /*6fd0*/  F2FP.F16.F32.PACK_AB R116, R33, R32 ;  /* 0x000000202174723e */ /* 0x004fe200000000ff */
[C---:B------:R-:W-:Y:S01]  /*6fe0*/  FFMA R34, R81.reuse, R83, R34 ;  /* 0x0000005351227223 */ /* 0x040fe20000000022 */
[--C-:B------:R-:W-:Y:S02]  /*6ff0*/  HADD2.F32 R83, -RZ, R122.reuse.H0_H0 ;  /* 0x2000007aff537230 */ /* 0x100fe40000004100 */
        /* <DEDUP_REMOVED lines=26> */
[----:B---3--:R-:W-:Y:S01]  /*71a0*/  F2FP.F16.F32.PACK_AB R124, R41, R40 ;  /* 0x00000028297c723e */ /* 0x008fe200000000ff */
        /* <DEDUP_REMOVED lines=9> */
[C---:B------:R-:W-:Y:S01]  /*7240*/  FFMA R45, R81.reuse, R84, R45 ;  /* 0x00000054512d7223 */ /* 0x040fe2000000002d */
[C---:B------:R-:W-:Y:S01]  /*7250*/  FMUL R46, R78.reuse, R50 ;  /* 0x000000324e2e7220 */ /* 0x040fe20000400000 */
[----:B------:R-:W-:Y:S02]  /*7260*/  HADD2.F32 R82, -RZ, R131.H1_H1 ;  /* 0x30000083ff527230 */ /* 0x000fe40000004100 */
[C---:B------:R-:W-:Y:S01]  /*7270*/  FMUL R51, R78.reuse, R51 ;  /* 0x000000334e337220 */ /* 0x040fe20000400000 */
[C---:B------:R-:W-:Y:S01]  /*7280*/  FMUL R48, R78.reuse, R52 ;  /* 0x000000344e307220 */ /* 0x040fe20000400000 */
[C---:B------:R-:W-:Y:S01]  /*7290*/  FFMA R46, R81.reuse, R83, R46 ;  /* 0x00000053512e7223 */ /* 0x040fe2000000002e */
[--C-:B------:R-:W-:Y:S02]  /*72a0*/  HADD2.F32 R83, -RZ, R136.reuse.H0_H0 ;  /* 0x20000088ff537230 */ /* 0x100fe40000004100 */
[C---:B------:R-:W-:Y:S01]  /*72b0*/  FFMA R51, R81.reuse, R82, R51 ;  /* 0x0000005251337223 */ /* 0x040fe20000000033 */
[----:B------:R-:W-:Y:S02]  /*72c0*/  HADD2.F32 R84, -RZ, R136.H1_H1 ;  /* 0x30000088ff547230 */ /* 0x000fe40000004100 */
[C---:B------:R-:W-:Y:S01]  /*72d0*/  FMUL R49, R78.reuse, R53 ;  /* 0x000000354e317220 */ /* 0x040fe20000400000 */
[--C-:B------:R-:W-:Y:S02]  /*72e0*/  HADD2.F32 R85, -RZ, R137.reuse.H0_H0 ;  /* 0x20000089ff557230 */ /* 0x100fe40000004100 */
[C---:B------:R-:W-:Y:S01]  /*72f0*/  FMUL R50, R78.reuse, R54 ;  /* 0x000000364e327220 */ /* 0x040fe20000400000 */
[----:B------:R-:W-:Y:S02]  /*7300*/  HADD2.F32 R82, -RZ, R137.H1_H1 ;  /* 0x30000089ff527230 */ /* 0x000fe40000004100 */
[C---:B------:R-:W-:Y:S01]  /*7310*/  FMUL R55, R78.reuse, R55 ;  /* 0x000000374e377220 */ /* 0x040fe20000400000 */
[C---:B------:R-:W-:Y:S01]  /*7320*/  FFMA R48, R81.reuse, R83, R48 ;  /* 0x0000005351307223 */ /* 0x040fe20000000030 */
[C---:B------:R-:W-:Y:S01]  /*7330*/  FFMA R49, R81.reuse, R84, R49 ;  /* 0x0000005451317223 */ /* 0x040fe20000000031 */
[C---:B------:R-:W-:Y:S01]  /*7340*/  FFMA R50, R81.reuse, R85, R50 ;  /* 0x0000005551327223 */ /* 0x040fe20000000032 */
[C---:B------:R-:W-:Y:S01]  /*7350*/  FFMA R55, R81.reuse, R82, R55 ;  /* 0x0000005251377223 */ /* 0x040fe20000000037 */
[--C-:B------:R-:W-:Y:S02]  /*7360*/  HADD2.F32 R83, -RZ, R138.reuse.H0_H0 ;  /* 0x2000008aff537230 */ /* 0x100fe40000004100 */
[C---:B------:R-:W-:Y:S01]  /*7370*/  FMUL R52, R78.reuse, R56 ;  /* 0x000000384e347220 */ /* 0x040fe20000400000 */
        /* <DEDUP_REMOVED lines=9> */
[----:B------:R-:W-:Y:S01]  /*7410*/  FFMA R59, R81, R84, R59 ;  /* 0x00000054513b7223 */ /* 0x000fe2000000003b */
[--C-:B------:R-:W-:Y:S02]  /*7420*/  HADD2.F32 R82, -RZ, R144.reuse.H0_H0 ;  /* 0x20000090ff527230 */ /* 0x100fe40000004100 */
[C---:B------:R-:W-:Y:S01]  /*7430*/  FMUL R56, R78.reuse, R60 ;  /* 0x0000003c4e387220 */ /* 0x040fe20000400000 */
[----:B------:R-:W-:Y:S02]  /*7440*/  HADD2.F32 R84, -RZ, R144.H1_H1 ;  /* 0x30000090ff547230 */ /* 0x000fe40000004100 */
[C---:B------:R-:W-:Y:S01]  /*7450*/  FMUL R57, R78.reuse, R61 ;  /* 0x0000003d4e397220 */ /* 0x040fe20000400000 */
[--C-:B------:R-:W-:Y:S02]  /*7460*/  HADD2.F32 R83, -RZ, R145.reuse.H0_H0 ;  /* 0x20000091ff537230 */ /* 0x100fe40000004100 */
[C---:B------:R-:W-:Y:S01]  /*7470*/  FMUL R58, R78.reuse, R62 ;  /* 0x0000003e4e3a7220 */ /* 0x040fe20000400000 */
[----:B------:R-:W-:Y:S01]  /*7480*/  F2FP.F16.F32.PACK_AB R126, R45, R44 ;  /* 0x0000002c2d7e723e */ /* 0x000fe200000000ff */
[----:B------:R-:W-:Y:S01]  /*7490*/  FFMA R56, R81, R82, R56 ;  /* 0x0000005251387223 */ /* 0x000fe20000000038 */
[----:B------:R-:W-:Y:S01]  /*74a0*/  F2FP.F16.F32.PACK_AB R127, R51, R46 ;  /* 0x0000002e337f723e */ /* 0x000fe200000000ff */
[C---:B------:R-:W-:Y:S01]  /*74b0*/  FFMA R57, R81.reuse, R84, R57 ;  /* 0x0000005451397223 */ /* 0x040fe20000000039 */
[C---:B------:R-:W-:Y:S01]  /*74c0*/  FFMA R58, R81.reuse, R83, R58 ;  /* 0x00000053513a7223 */ /* 0x040fe2000000003a */
[----:B------:R-:W-:Y:S02]  /*74d0*/  HADD2.F32 R82, -RZ, R145.H1_H1 ;  /* 0x30000091ff527230 */ /* 0x000fe40000004100 */
[C---:B------:R-:W-:Y:S01]  /*74e0*/  FMUL R63, R78.reuse, R63 ;  /* 0x0000003f4e3f7220 */ /* 0x040fe20000400000 */
[----:B------:R1:W-:Y:S01]  /*74f0*/  STS.128 [R183+0x400], R124 ;  /* 0x0004007cb7007388 */ /* 0x0003e20000000c00 */
[--C-:B------:R-:W-:Y:S02]  /*7500*/  HADD2.F32 R83, -RZ, R146.reuse.H0_H0 ;  /* 0x20000092ff537230 */ /* 0x100fe40000004100 */
[C---:B------:R-:W-:Y:S01]  /*7510*/  FMUL R60, R78.reuse, R64 ;  /* 0x000000404e3c7220 */ /* 0x040fe20000400000 */
[----:B------:R-:W-:Y:S02]  /*7520*/  HADD2.F32 R84, -RZ, R146.H1_H1 ;  /* 0x30000092ff547230 */ /* 0x000fe40000004100 */
[C---:B------:R-:W-:Y:S01]  /*7530*/  FMUL R61, R78.reuse, R65 ;  /* 0x000000414e3d7220 */ /* 0x040fe20000400000 */
[--C-:B------:R-:W-:Y:S02]  /*7540*/  HADD2.F32 R85, -RZ, R147.reuse.H0_H0 ;  /* 0x20000093ff557230 */ /* 0x100fe40000004100 */
[C---:B------:R-:W-:Y:S01]  /*7550*/  FMUL R62, R78.reuse, R66 ;  /* 0x000000424e3e7220 */ /* 0x040fe20000400000 */
[----:B------:R-:W-:Y:S02]  /*7560*/  HADD2.F32 R86, -RZ, R147.H1_H1 ;  /* 0x30000093ff567230 */ /* 0x000fe40000004100 */
[----:B------:R-:W-:Y:S01]  /*7570*/  FFMA R63, R81, R82, R63 ;  /* 0x00000052513f7223 */ /* 0x000fe2000000003f */
[----:B------:R-:W-:Y:S01]  /*7580*/  FMUL R67, R78, R67 ;  /* 0x000000434e437220 */ /* 0x000fe20000400000 */
[----:B------:R-:W-:Y:S01]  /*7590*/  F2FP.F16.F32.PACK_AB R132, R49, R48 ;  /* 0x000000303184723e */ /* 0x000fe200000000ff */
[----:B------:R-:W-:Y:S01]  /*75a0*/  FFMA R60, R81, R83, R60 ;  /* 0x00000053513c7223 */ /* 0x000fe2000000003c */
[----:B------:R-:W-:Y:S01]  /*75b0*/  F2FP.F16.F32.PACK_AB R133, R55, R50 ;  /* 0x000000323785723e */ /* 0x000fe200000000ff */
[----:B------:R-:W-:Y:S01]  /*75c0*/  FFMA R61, R81, R84, R61 ;  /* 0x00000054513d7223 */ /* 0x000fe2000000003d */
[----:B------:R-:W-:Y:S01]  /*75d0*/  F2FP.F16.F32.PACK_AB R134, R53, R52 ;  /* 0x000000343586723e */ /* 0x000fe200000000ff */
[----:B------:R-:W-:Y:S01]  /*75e0*/  FFMA R62, R81, R85, R62 ;  /* 0x00000055513e7223 */ /* 0x000fe2000000003e */
[----:B------:R-:W-:Y:S01]  /*75f0*/  F2FP.F16.F32.PACK_AB R135, R59, R54 ;  /* 0x000000363b87723e */ /* 0x000fe200000000ff */
[----:B------:R-:W-:Y:S01]  /*7600*/  FFMA R67, R81, R86, R67 ;  /* 0x0000005651437223 */ /* 0x000fe20000000043 */
[----:B------:R-:W-:Y:S02]  /*7610*/  F2FP.F16.F32.PACK_AB R140, R57, R56 ;  /* 0x00000038398c723e */ /* 0x000fe400000000ff */
[----:B------:R-:W-:Y:S01]  /*7620*/  F2FP.F16.F32.PACK_AB R141, R63, R58 ;  /* 0x0000003a3f8d723e */ /* 0x000fe200000000ff */
[----:B------:R1:W-:Y:S01]  /*7630*/  STS.128 [R174+0x400], R132 ;  /* 0x00040084ae007388 */ /* 0x0003e20000000c00 */
[----:B------:R-:W-:Y:S02]  /*7640*/  F2FP.F16.F32.PACK_AB R142, R61, R60 ;  /* 0x0000003c3d8e723e */ /* 0x000fe400000000ff */
[----:B------:R-:W-:Y:S05]  /*7650*/  F2FP.F16.F32.PACK_AB R143, R67, R62 ;  /* 0x0000003e438f723e */ /* 0x000fea00000000ff */
[----:B------:R1:W-:Y:S01]  /*7660*/  STS.128 [R182+0x400], R140 ;  /* 0x0004008cb6007388 */ /* 0x0003e20000000c00 */
[----:B------:R-:W-:Y:S01]  /*7670*/  @!PT LDS RZ, [RZ] ;  /* 0x00000000fffff984 */ /* 0x000fe20000000800 */
[----:B------:R-:W-:Y:S01]  /*7680*/  @!PT LDS RZ, [RZ] ;  /* 0x00000000fffff984 */ /* 0x000fe20000000800 */
[----:B------:R-:W-:Y:S01]  /*7690*/  @!PT LDS RZ, [RZ] ;  /* 0x00000000fffff984 */ /* 0x000fe20000000800 */
[----:B------:R-:W-:Y:S01]  /*76a0*/  @!PT LDS RZ, [RZ] ;  /* 0x00000000fffff984 */ /* 0x000fe20000000800 */
[----:B------:R2:W-:Y:S07]  /*76b0*/  MEMBAR.ALL.CTA ;  /* 0x0000000000007992 */ /* 0x0005ee0000008000 */
[----:B--2---:R-:W2:Y:S02]  /*76c0*/  FENCE.VIEW.ASYNC.S ;  /* 0x00000000000073c6 */ /* 0x004ea40000000000 */
[----:B--2---:R-:W-:Y:S06]  /*76d0*/  BAR.SYNC.DEFER_BLOCKING 0x1, 0x80 ;  /* 0x0042000000007b1d */ /* 0x004fec0000010000 */
[----:B------:R-:W-:Y:S05]  /*76e0*/  @P0 BRA `(.L_x_122) ;  /* 0x0000000000280947 */ /* 0x000fea0003800000 */
[----:B------:R-:W-:Y:S02]  /*76f0*/  UIADD3 UR4, UPT, UPT, UR48, 0x400, URZ ;  /* 0x0000040030047890 */ /* 0x000fe4000fffe0ff */
[----:B------:R-:W-:Y:S01]  /*7700*/  UIADD3 UR6, UP0, UPT, UR52, 0x680, URZ ;  /* 0x0000068034067890 */ /* 0x000fe2000ff1e0ff */
[----:B------:R-:W-:Y:S03]  /*7710*/  UMOV UR43, UR36 ;  /* 0x00000024002b7c82 */ /* 0x000fe60008000000 */
[----:B------:R-:W-:Y:S01]  /*7720*/  MOV R163, UR4 ;  /* 0x0000000400a37c02 */ /* 0x000fe20008000f00 */
[----:B------:R-:W-:Y:S03]  /*7730*/  UIADD3.X UR7, UPT, UPT, URZ, UR53, URZ, UP0, !UPT ;  /* 0x00000035ff077290 */ /* 0x000fe600087fe4ff */
[----:B------:R-:W-:Y:S11]  /*7740*/  R2UR UR40, R163 ;  /* 0x00000000a32872ca */ /* 0x000ff600000e0000 */
[----:B------:R-:W-:Y:S02]  /*7750*/  @!UPT UIADD3 URZ, UPT, UPT, URZ, URZ, URZ ;  /* 0x000000fffffff290 */ /* 0x000fe4000fffe0ff */
[----:B------:R2:W-:Y:S01]  /*7760*/  UTMASTG.3D [UR40], [UR6] ;  /* 0x00000028060073b5 */ /* 0x0005e20008010000 */
[----:B------:R0:W-:Y:S01]  /*7770*/  UTMACMDFLUSH ;  /* 0x00000000000079b7 */ /* 0x0001e20000000000 */
[----:B--2---:R-:W-:Y:S04]  /*7780*/  DEPBAR.LE SB0, 0x1 ;  /* 0x000080400000791a */ /* 0x004fe80000000000 */
.L_x_122:
[----:B------:R-:W-:Y:S05]  /*7790*/  BSYNC.RECONVERGENT B0 ;  /* 0x0000000000007941 */ /* 0x000fea0003800200 */
.L_x_121:
[----:B------:R-:W-:Y:S01]  /*77a0*/  BAR.SYNC.DEFER_BLOCKING 0x1, 0x80 ;  /* 0x0042000000007b1d */ /* 0x000fe20000010000 */
[----:B------:R-:W-:Y:S01]  /*77b0*/  ISETP.NE.AND P1, PT, R176, RZ, PT ;  /* 0x000000ffb000720c */ /* 0x000fe20003f25270 */
[----:B------:R-:W-:Y:S01]  /*77c0*/  UISETP.NE.AND UP0, UPT, UR49, URZ, UPT ;  /* 0x000000ff3100728c */ /* 0x000fe2000bf05270 */
[----:B------:R-:W-:Y:S11]  /*77d0*/  LEA R3, R87, UR48, 0x3 ;  /* 0x0000003057037c11 */ /* 0x000ff6000f8e18ff */
[----:B------:R-:W-:Y:S01]  /*77e0*/  @P1 SHF.L.U32 R2, R167, 0x1f, RZ ;  /* 0x0000001fa7021819 */ /* 0x000fe200000006ff */
[----:B------:R-:W-:Y:S06]  /*77f0*/  BRA.U !UP0, `(.L_x_123) ;  /* 0x0000000108247547 */ /* 0x000fec000b800000 */
[----:B------:R-:W-:Y:S01]  /*7800*/  IMAD.U32 R5, RZ, RZ, UR51 ;  /* 0x00000033ff057e24 */ /* 0x000fe2000f8e00ff */
[----:B------:R-:W-:Y:S01]  /*7810*/  MOV R0, UR37 ;  /* 0x0000002500007c02 */ /* 0x000fe20008000f00 */
[----:B------:R-:W-:Y:S03]  /*7820*/  UIADD3 UR51, UPT, UPT, UR51, 0x1, URZ ;  /* 0x0000000133337890 */ /* 0x000fe6000fffe0ff */
[----:B------:R-:W-:Y:S01]  /*7830*/  @P1 LEA R5, R5, UR48, 0x3 ;  /* 0x0000003005051c11 */ /* 0x000fe2000f8e18ff */
[----:B------:R-:W-:Y:S04]  /*7840*/  UISETP.NE.AND UP0, UPT, UR51, 0x4, UPT ;  /* 0x000000043300788c */ /* 0x000fe8000bf05270 */
[----:B------:R-:W-:Y:S01]  /*7850*/  @P1 VIADD R5, R5, 0xc0 ;  /* 0x000000c005051836 */ /* 0x000fe20000000000 */
[----:B------:R-:W-:Y:S04]  /*7860*/  USEL UR51, UR51, URZ, UP0 ;  /* 0x000000ff33337287 */ /* 0x000fe80008000000 */
[----:B------:R-:W-:Y:S04]  /*7870*/  @P1 PRMT R0, R0, 0x654, R5 ;  /* 0x0000065400001816 */ /* 0x000fe80000000005 */
[----:B------:R2:W-:Y:S04]  /*7880*/  @P1 SYNCS.ARRIVE.TRANS64.RED.A1T0 RZ, [R0+URZ], RZ ;  /* 0x000000ff00ff19a7 */ /* 0x0005e800081004ff */
.L_x_123:
[----:B------:R-:W3:Y:S01]  /*7890*/  @P1 SYNCS.PHASECHK.TRANS64.TRYWAIT P0, [R3+URZ+0xa0], R2 ;  /* 0x0000a002030015a7 */ /* 0x000ee200080011ff */
[----:B------:R-:W-:Y:S01]  /*78a0*/  BSSY B1, `(.L_x_124) ;  /* 0x000001f000017945 */ /* 0x000fe20003800000 */
[----:B---3--:R-:W-:Y:S03]  /*78b0*/  @P1 SEL R101, RZ, 0x1, !P0 ;  /* 0x00000001ff651807 */ /* 0x008fe60004000000 */
[----:B------:R-:W-:Y:S05]  /*78c0*/  @!P1 BRA `(.L_x_125) ;  /* 0x0000000000709947 */ /* 0x000fea0003800000 */
[----:B------:R-:W-:Y:S01]  /*78d0*/  ISETP.NE.AND P1, PT, R103, RZ, PT ;  /* 0x000000ff6700720c */ /* 0x000fe20003f25270 */
[----:B------:R-:W-:Y:S01]  /*78e0*/  BSSY B0, `(.L_x_126) ;  /* 0x000000b000007945 */ /* 0x000fe20003800000 */
[----:B------:R-:W-:Y:S11]  /*78f0*/  ISETP.NE.AND P0, PT, R101, RZ, PT ;  /* 0x000000ff6500720c */ /* 0x000ff60003f05270 */
[----:B------:R-:W-:Y:S05]  /*7900*/  @P1 IMAD R4, R87, 0x4000, R178 ;  /* 0x0000400057041824 */ /* 0x000fea00078e02b2 */
[----:B------:R-:W-:Y:S04]  /*7910*/  @P1 IADD3 R9, PT, PT, R4, UR48, RZ ;  /* 0x0000003004091c10 */ /* 0x000fe8000fffe0ff */
[----:B------:R-:W-:Y:S01]  /*7920*/  @P1 IADD3 R7, PT, PT, R102, R9, RZ ;  /* 0x0000000966071210 */ /* 0x000fe20007ffe0ff */
[--C-:B------:R-:W-:Y:S02]  /*7930*/  @P1 IMAD.IADD R5, R100, 0x1, R9.reuse ;  /* 0x0000000164051824 */ /* 0x100fe400078e0209 */
[----:B------:R-:W-:Y:S01]  /*7940*/  @P1 IMAD.IADD R2, R108, 0x1, R9 ;  /* 0x000000016c021824 */ /* 0x000fe200078e0209 */
[----:B------:R-:W-:Y:S06]  /*7950*/  @P0 BRA `(.L_x_127) ;  /* 0x00000000000c0947 */ /* 0x000fec0003800000 */
[----:B--2---:R-:W-:Y:S04]  /*7960*/  SHF.L.U32 R0, R167, 0x1f, RZ ;  /* 0x0000001fa7007819 */ /* 0x004fe800000006ff */
[----:B------:R-:W2:Y:S02]  /*7970*/  SYNCS.PHASECHK.TRANS64.TRYWAIT P0, [R3+URZ+0xa0], R0 ;  /* 0x0000a000030075a7 */ /* 0x000ea400080011ff */
[----:B--2---:R-:W-:Y:S05]  /*7980*/  @!P0 BRA `(.L_x_128) ;  /* 0x0000004800e88947 */ /* 0x004fea0003800000 */
.L_x_127:
[----:B------:R-:W-:Y:S05]  /*7990*/  BSYNC B0 ;  /* 0x0000000000007941 */ /* 0x000fea0003800000 */
.L_x_126:
[----:B------:R-:W-:Y:S01]  /*79a0*/  ISETP.NE.AND P0, PT, R103, RZ, PT ;  /* 0x000000ff6700720c */ /* 0x000fe20003f05270 */
[----:B------:R-:W-:Y:S11]  /*79b0*/  VIADD R87, R87, 0x1 ;  /* 0x0000000157577836 */ /* 0x000ff60000000000 */
[----:B------:R-:W-:Y:S01]  /*79c0*/  @!UPT UIADD3 URZ, UPT, UPT, URZ, URZ, URZ ;  /* 0x000000fffffff290 */ /* 0x000fe2000fffe0ff */
[----:B------:R3:W4:Y:S01]  /*79d0*/  @P0 LDS.128 R88, [R4+UR48+0x400] ;  /* 0x0004003004580984 */ /* 0x0007220008000c00 */
[--C-:B--2---:R-:W-:Y:S01]  /*79e0*/  @P0 IMAD.IADD R3, R102, 0x1, R5.reuse ;  /* 0x0000000166030824 */ /* 0x104fe200078e0205 */
[C---:B------:R-:W-:Y:S01]  /*79f0*/  @P0 IADD3 R0, PT, PT, R108.reuse, R7, RZ ;  /* 0x000000076c000210 */ /* 0x040fe20007ffe0ff */
[C---:B------:R-:W-:Y:S01]  /*7a00*/  @P0 IMAD.IADD R6, R108.reuse, 0x1, R5 ;  /* 0x000000016c060824 */ /* 0x040fe200078e0205 */
[----:B------:R3:W2:Y:S02]  /*7a10*/  @P0 LDS.128 R96, [R2+0x400] ;  /* 0x0004000002600984 */ /* 0x0006a40000000c00 */
[----:B------:R-:W-:Y:S02]  /*7a20*/  @P0 IADD3 R8, PT, PT, R108, R3, RZ ;  /* 0x000000036c080210 */ /* 0x000fe40007ffe0ff */
[----:B------:R3:W1:Y:S04]  /*7a30*/  @P0 LDS.128 R104, [R7+0x400] ;  /* 0x0004000007680984 */ /* 0x0006680000000c00 */
[----:B------:R3:W1:Y:S04]  /*7a40*/  @P0 LDS.128 R112, [R0+0x400] ;  /* 0x0004000000700984 */ /* 0x0006680000000c00 */
[----:B------:R3:W1:Y:S04]  /*7a50*/  @P0 LDS.128 R120, [R5+0x400] ;  /* 0x0004000005780984 */ /* 0x0006680000000c00 */
[----:B------:R3:W1:Y:S04]  /*7a60*/  @P0 LDS.128 R128, [R6+0x400] ;  /* 0x0004000006800984 */ /* 0x0006680000000c00 */
[----:B------:R3:W1:Y:S04]  /*7a70*/  @P0 LDS.128 R136, [R3+0x400] ;  /* 0x0004000003880984 */ /* 0x0006680000000c00 */
[----:B------:R3:W1:Y:S02]  /*7a80*/  @P0 LDS.128 R144, [R8+0x400] ;  /* 0x0004000008900984 */ /* 0x0006640000000c00 */
.L_x_125:
[----:B------:R-:W-:Y:S05]  /*7a90*/  BSYNC B1 ;  /* 0x0000000000017941 */ /* 0x000fea0003800000 */
.L_x_124:
[----:B---3--:R-:W-:Y:S05]  /*7aa0*/  VIADD R3, R80, 0x40 ;  /* 0x0000004050037836 */ /* 0x008fea0000000000 */
[----:B------:R-:W-:Y:S04]  /*7ab0*/  SHF.R.U32.HI R3, RZ, 0x15, R3 ;  /* 0x00000015ff037819 */ /* 0x000fe80000011603 */
[----:B------:R-:W-:Y:S11]  /*7ac0*/  LOP3.LUT P0, RZ, R3, 0x3, R162, 0x48, !PT ;  /* 0x0000000303ff7812 */ /* 0x000ff600078048a2 */
[----:B------:R-:W-:Y:S02]  /*7ad0*/  @!UPT UIADD3 URZ, UPT, UPT, URZ, URZ, URZ ;  /* 0x000000fffffff290 */ /* 0x000fe4000fffe0ff */
[----:B------:R-:W-:Y:S05]  /*7ae0*/  @!P0 BRA `(.L_x_129) ;  /* 0x0000000000408947 */ /* 0x000fea0003800000 */
[----:B------:R-:W3:Y:S01]  /*7af0*/  LDCU.64 UR8, c[0x4][0x70] ;  /* 0x01000e00ff0877ac */ /* 0x000ee20008000a00 */
[----:B------:R-:W-:Y:S01]  /*7b00*/  MOV R3, 0x0 ;  /* 0x0000000000037802 */ /* 0x000fe20000000f00 */
[----:B------:R-:W-:Y:S02]  /*7b10*/  HFMA2 R12, -RZ, RZ, 0, 5.9604644775390625e-08 ;  /* 0x00000001ff0c7431 */ /* 0x000fe400000001ff */
[----:B------:R-:W-:Y:S02]  /*7b20*/  IMAD.MOV.U32 R8, RZ, RZ, 0x192 ;  /* 0x00000192ff087424 */ /* 0x000fe400078e00ff */
[----:B------:R-:W-:Y:S01]  /*7b30*/  IMAD.MOV.U32 R13, RZ, RZ, RZ ;  /* 0x000000ffff0d7224 */ /* 0x000fe200078e00ff */
[----:B------:R-:W5:Y:S01]  /*7b40*/  LDCU.64 UR6, c[0x4][0x78] ;  /* 0x01000f00ff0677ac */ /* 0x000f620008000a00 */
[----:B------:R-:W1:Y:S01]  /*7b50*/  LDC.64 R2, c[0x4][R3] ;  /* 0x0100000003027b82 */ /* 0x000e620000000a00 */
[----:B------:R-:W2:Y:S01]  /*7b60*/  LDCU.64 UR4, c[0x4][0x10] ;  /* 0x01000200ff0477ac */ /* 0x000ea20008000a00 */
[----:B---3--:R-:W-:Y:S01]  /*7b70*/  MOV R5, UR9 ;  /* 0x0000000900057c02 */ /* 0x008fe20008000f00 */
[----:B------:R-:W-:Y:S01]  /*7b80*/  IMAD.U32 R4, RZ, RZ, UR8 ;  /* 0x00000008ff047e24 */ /* 0x000fe2000f8e00ff */
[----:B-----5:R-:W-:Y:S01]  /*7b90*/  MOV R7, UR7 ;  /* 0x0000000700077c02 */ /* 0x020fe20008000f00 */
[----:B------:R-:W-:Y:S01]  /*7ba0*/  IMAD.U32 R6, RZ, RZ, UR6 ;  /* 0x00000006ff067e24 */ /* 0x000fe2000f8e00ff */
[----:B--2---:R-:W-:Y:S01]  /*7bb0*/  MOV R11, UR5 ;  /* 0x00000005000b7c02 */ /* 0x004fe20008000f00 */
[----:B------:R-:W-:Y:S02]  /*7bc0*/  IMAD.U32 R10, RZ, RZ, UR4 ;  /* 0x00000004ff0a7e24 */ /* 0x000fe4000f8e00ff */
[----:B------:R-:W-:Y:S07]  /*7bd0*/  LEPC R20, `(.L_x_129) ;  /* 0x000000001014794e */ /* 0x000fee0000000000 */
[----:B-1--4-:R-:W-:Y:S05]  /*7be0*/  CALL.ABS.NOINC R2 ;  /* 0x0000000002007343 */ /* 0x012fea0003c00000 */
.L_x_129:
[----:B------:R-:W-:Y:S05]  /*7bf0*/  WARPSYNC.ALL ;  /* 0x0000000000007948 */ /* 0x000fea0003800000 */
[----:B------:R-:W-:Y:S01]  /*7c00*/  R2UR UR4, R80 ;  /* 0x00000000500472ca */ /* 0x000fe200000e0000 */
[--C-:B----4-:R-:W-:Y:S01]  /*7c10*/  HADD2.F32 R82, -RZ, R88.reuse.H0_H0 ;  /* 0x20000058ff527230 */ /* 0x110fe20000004100 */
[----:B------:R-:W-:Y:S01]  /*7c20*/  ISETP.NE.AND P6, PT, R176, RZ, PT ;  /* 0x000000ffb000720c */ /* 0x000fe20003fc5270 */
[----:B------:R-:W-:Y:S01]  /*7c30*/  HADD2.F32 R83, -RZ, R88.H1_H1 ;  /* 0x30000058ff537230 */ /* 0x000fe20000004100 */
[----:B--2---:R-:W-:Y:S01]  /*7c40*/  MOV R0, UR51 ;  /* 0x0000003300007c02 */ /* 0x004fe20008000f00 */
[--C-:B------:R-:W-:Y:S01]  /*7c50*/  HADD2.F32 R84, -RZ, R89.reuse.H0_H0 ;  /* 0x20000059ff547230 */ /* 0x100fe20000004100 */
[----:B------:R-:W-:Y:S01]  /*7c60*/  MOV R85, UR37 ;  /* 0x0000002500557c02 */ /* 0x000fe20008000f00 */
[----:B------:R-:W-:Y:S01]  /*7c70*/  HADD2.F32 R86, -RZ, R89.H1_H1 ;  /* 0x30000059ff567230 */ /* 0x000fe20000004100 */
[----:B------:R-:W-:Y:S01]  /*7c80*/  ISETP.NE.AND P0, PT, R170, RZ, PT ;  /* 0x000000ffaa00720c */ /* 0x000fe20003f05270 */
[----:B------:R-:W-:Y:S04]  /*7c90*/  BSSY.RECONVERGENT B0, `(.L_x_130) ;  /* 0x00000fc000007945 */ /* 0x000fe80003800200 */
[----:B------:R-:W2:Y:S02]  /*7ca0*/  LDTM.x64 R4, tmem[UR4+0x40] ;  /* 0x00004004000479ee */ /* 0x000ea40008340000 */
[----:B------:R-:W-:Y:S04]  /*7cb0*/  @P6 LEA R0, R0, UR48, 0x3 ;  /* 0x0000003000006c11 */ /* 0x000fe8000f8e18ff */
[----:B------:R-:W-:Y:S04]  /*7cc0*/  @P6 IADD3 R0, PT, PT, R0, 0xc0, RZ ;  /* 0x000000c000006810 */ /* 0x000fe80007ffe0ff */
[----:B------:R-:W-:Y:S01]  /*7cd0*/  @P6 PRMT R85, R85, 0x654, R0 ;  /* 0x0000065455556816 */ /* 0x000fe20000000000 */
[C---:B--2---:R-:W-:Y:S01]  /*7ce0*/  FMUL R0, R78.reuse, R4 ;  /* 0x000000044e007220 */ /* 0x044fe20000400000 */
[C---:B------:R-:W-:Y:S01]  /*7cf0*/  FMUL R2, R78.reuse, R5 ;  /* 0x000000054e027220 */ /* 0x040fe20000400000 */
[C---:B------:R-:W-:Y:S01]  /*7d00*/  FMUL R3, R78.reuse, R6 ;  /* 0x000000064e037220 */ /* 0x040fe20000400000 */
[C---:B------:R-:W-:Y:S01]  /*7d10*/  FMUL R7, R78.reuse, R7 ;  /* 0x000000074e077220 */ /* 0x040fe20000400000 */
[C---:B------:R-:W-:Y:S01]  /*7d20*/  FFMA R0, R81.reuse, R82, R0 ;  /* 0x0000005251007223 */ /* 0x040fe20000000000 */
[C---:B------:R-:W-:Y:S01]  /*7d30*/  FFMA R2, R81.reuse, R83, R2 ;  /* 0x0000005351027223 */ /* 0x040fe20000000002 */
[--C-:B------:R-:W-:Y:S02]  /*7d40*/  HADD2.F32 R83, -RZ, R90.reuse.H0_H0 ;  /* 0x2000005aff537230 */ /* 0x100fe40000004100 */
[C---:B------:R-:W-:Y:S01]  /*7d50*/  FFMA R3, R81.reuse, R84, R3 ;  /* 0x0000005451037223 */ /* 0x040fe20000000003 */
[----:B------:R-:W-:Y:S01]  /*7d60*/  FFMA R7, R81, R86, R7 ;  /* 0x0000005651077223 */ /* 0x000fe20000000007 */
[----:B------:R-:W-:Y:S01]  /*7d70*/  FMUL R4, R78, R8 ;  /* 0x000000084e047220 */ /* 0x000fe20000400000 */
[----:B-1----:R-:W-:Y:S01]  /*7d80*/  F2FP.F16.F32.PACK_AB R92, R2, R0 ;  /* 0x00000000025c723e */ /* 0x002fe200000000ff */
[----:B------:R-:W-:Y:S02]  /*7d90*/  HADD2.F32 R82, -RZ, R90.H1_H1 ;  /* 0x3000005aff527230 */ /* 0x000fe40000004100 */
[C---:B------:R-:W-:Y:S01]  /*7da0*/  FMUL R5, R78.reuse, R9 ;  /* 0x000000094e057220 */ /* 0x040fe20000400000 */
[----:B------:R-:W-:Y:S01]  /*7db0*/  F2FP.F16.F32.PACK_AB R93, R7, R3 ;  /* 0x00000003075d723e */ /* 0x000fe200000000ff */
        /* <DEDUP_REMOVED lines=19> */
[----:B------:R1:W-:Y:S01]  /*7ef0*/  STS.128 [R178+UR48+0x4400], R92 ;  /* 0x0044005cb2007988 */ /* 0x0003e20008000c30 */
        /* <DEDUP_REMOVED lines=8> */
[C---:B------:R-:W-:Y:S01]  /*7f80*/  FMUL R14, R78.reuse, R18 ;  /* 0x000000124e0e7220 */ /* 0x040fe20000400000 */
[----:B------:R-:W-:Y:S01]  /*7f90*/  F2FP.F16.F32.PACK_AB R117, R15, R10 ;  /* 0x0000000a0f75723e */ /* 0x000fe200000000ff */
[C---:B------:R-:W-:Y:S01]  /*7fa0*/  FFMA R12, R81.reuse, R3, R12 ;  /* 0x00000003510c7223 */ /* 0x040fe2000000000c */
[--C-:B------:R-:W-:Y:S02]  /*7fb0*/  HADD2.F32 R3, -RZ, R99.reuse.H0_H0 ;  /* 0x20000063ff037230 */ /* 0x100fe40000004100 */
[C---:B------:R-:W-:Y:S01]  /*7fc0*/  FFMA R13, R81.reuse, R0, R13 ;  /* 0x00000000510d7223 */ /* 0x040fe2000000000d */
[----:B------:R-:W-:Y:S02]  /*7fd0*/  HADD2.F32 R2, -RZ, R99.H1_H1 ;  /* 0x30000063ff027230 */ /* 0x000fe40000004100 */
[C---:B------:R-:W-:Y:S01]  /*7fe0*/  FMUL R19, R78.reuse, R19 ;  /* 0x000000134e137220 */ /* 0x040fe20000400000 */
[--C-:B------:R-:W-:Y:S02]  /*7ff0*/  HADD2.F32 R83, -RZ, R104.reuse.H0_H0 ;  /* 0x20000068ff537230 */ /* 0x100fe40000004100 */
[----:B------:R-:W-:Y:S01]  /*8000*/  FFMA R14, R81, R3, R14 ;  /* 0x00000003510e7223 */ /* 0x000fe2000000000e */
[----:B------:R-:W-:Y:S01]  /*8010*/  F2FP.F16.F32.PACK_AB R118, R13, R12 ;  /* 0x0000000c0d76723e */ /* 0x000fe200000000ff */
        /* <DEDUP_REMOVED lines=38> */
[C---:B------:R-:W-:Y:S01]  /*8280*/  FMUL R31, R78.reuse, R31 ;  /* 0x0000001f4e1f7220 */ /* 0x040fe20000400000 */
[----:B------:R3:W-:Y:S01]  /*8290*/  STS.128 [R177+0x4400], R124 ;  /* 0x0044007cb1007388 */ /* 0x0007e20000000c00 */
[--C-:B------:R-:W-:Y:S02]  /*82a0*/  HADD2.F32 R3, -RZ, R114.reuse.H0_H0 ;  /* 0x20000072ff037230 */ /* 0x100fe40000004100 */
[----:B------:R-:W-:Y:S01]  /*82b0*/  FFMA R26, R81, R0, R26 ;  /* 0x00000000511a7223 */ /* 0x000fe2000000001a */
[----:B------:R-:W-:Y:S01]  /*82c0*/  HADD2.F32 R0, -RZ, R113.H1_H1 ;  /* 0x30000071ff007230 */ /* 0x000fe20000004100 */
[----:B------:R-:W-:Y:S01]  /*82d0*/  F2FP.F16.F32.PACK_AB R132, R25, R24 ;  /* 0x000000181984723e */ /* 0x000fe200000000ff */
[C---:B------:R-:W-:Y:S01]  /*82e0*/  FMUL R28, R78.reuse, R32 ;  /* 0x000000204e1c7220 */ /* 0x040fe20000400000 */
[----:B------:R-:W-:Y:S02]  /*82f0*/  HADD2.F32 R2, -RZ, R114.H1_H1 ;  /* 0x30000072ff027230 */ /* 0x000fe40000004100 */
[C---:B------:R-:W-:Y:S01]  /*8300*/  FMUL R29, R78.reuse, R33 ;  /* 0x000000214e1d7220 */ /* 0x040fe20000400000 */
[--C-:B------:R-:W-:Y:S02]  /*8310*/  HADD2.F32 R83, -RZ, R115.reuse.H0_H0 ;  /* 0x20000073ff537230 */ /* 0x100fe40000004100 */
[C---:B------:R-:W-:Y:S01]  /*8320*/  FFMA R31, R81.reuse, R0, R31 ;  /* 0x00000000511f7223 */ /* 0x040fe2000000001f */
[C---:B------:R-:W-:Y:S01]  /*8330*/  FFMA R28, R81.reuse, R3, R28 ;  /* 0x00000003511c7223 */ /* 0x040fe2000000001c */
[----:B------:R-:W-:Y:S01]  /*8340*/  FFMA R29, R81, R2, R29 ;  /* 0x00000002511d7223 */ /* 0x000fe2000000001d */
[C---:B------:R-:W-:Y:S01]  /*8350*/  FMUL R30, R78.reuse, R34 ;  /* 0x000000224e1e7220 */ /* 0x040fe20000400000 */
[----:B------:R-:W-:Y:S01]  /*8360*/  HADD2.F32 R82, -RZ, R115.H1_H1 ;  /* 0x30000073ff527230 */ /* 0x000fe20000004100 */
[----:B------:R-:W-:Y:S01]  /*8370*/  F2FP.F16.F32.PACK_AB R133, R31, R26 ;  /* 0x0000001a1f85723e */ /* 0x000fe200000000ff */
        /* <DEDUP_REMOVED lines=16> */
[----:B-1----:R-:W-:Y:S01]  /*8480*/  F2FP.F16.F32.PACK_AB R92, R33, R32 ;  /* 0x00000020215c723e */ /* 0x002fe200000000ff */
        /* <DEDUP_REMOVED lines=42> */
[--C-:B------:R-:W-:Y:S02]  /*8730*/  HADD2.F32 R3, -RZ, R136.reuse.H0_H0 ;  /* 0x20000088ff037230 */ /* 0x100fe40000004100 */
[C---:B------:R-:W-:Y:S01]  /*8740*/  FFMA R46, R81.reuse, R83, R46 ;  /* 0x00000053512e7223 */ /* 0x040fe2000000002e */
[C---:B------:R-:W-:Y:S01]  /*8750*/  FMUL R48, R78.reuse, R52 ;  /* 0x000000344e307220 */ /* 0x040fe20000400000 */
        /* <DEDUP_REMOVED lines=17> */
[C---:B------:R-:W-:Y:S01]  /*8870*/  FFMA R52, R81.reuse, R0, R52 ;  /* 0x0000000051347223 */ /* 0x040fe20000000034 */
[C---:B------:R-:W-:Y:S01]  /*8880*/  FFMA R53, R81.reuse, R2, R53 ;  /* 0x0000000251357223 */ /* 0x040fe20000000035 */
[----:B------:R-:W-:Y:S02]  /*8890*/  HADD2.F32 R0, -RZ, R139.H1_H1 ;  /* 0x3000008bff007230 */ /* 0x000fe40000004100 */
[----:B------:R-:W-:Y:S01]  /*88a0*/  FFMA R54, R81, R3, R54 ;  /* 0x0000000351367223 */ /* 0x000fe20000000036 */
[C---:B------:R-:W-:Y:S01]  /*88b0*/  FMUL R59, R78.reuse, R59 ;  /* 0x0000003b4e3b7220 */ /* 0x040fe20000400000 */
[--C-:B------:R-:W-:Y:S02]  /*88c0*/  HADD2.F32 R3, -RZ, R144.reuse.H0_H0 ;  /* 0x20000090ff037230 */ /* 0x100fe40000004100 */
[C---:B------:R-:W-:Y:S01]  /*88d0*/  FMUL R56, R78.reuse, R60 ;  /* 0x0000003c4e387220 */ /* 0x040fe20000400000 */
[----:B------:R-:W-:Y:S02]  /*88e0*/  HADD2.F32 R2, -RZ, R144.H1_H1 ;  /* 0x30000090ff027230 */ /* 0x000fe40000004100 */
[C---:B------:R-:W-:Y:S01]  /*88f0*/  FMUL R57, R78.reuse, R61 ;  /* 0x0000003d4e397220 */ /* 0x040fe20000400000 */
[--C-:B------:R-:W-:Y:S01]  /*8900*/  HADD2.F32 R83, -RZ, R145.reuse.H0_H0 ;  /* 0x20000091ff537230 */ /* 0x100fe20000004100 */
[----:B------:R-:W-:Y:S01]  /*8910*/  F2FP.F16.F32.PACK_AB R118, R45, R44 ;  /* 0x0000002c2d76723e */ /* 0x000fe200000000ff */
[C---:B------:R-:W-:Y:S01]  /*8920*/  FMUL R58, R78.reuse, R62 ;  /* 0x0000003e4e3a7220 */ /* 0x040fe20000400000 */
[----:B------:R-:W-:Y:S01]  /*8930*/  F2FP.F16.F32.PACK_AB R119, R51, R46 ;  /* 0x0000002e3377723e */ /* 0x000fe200000000ff */
[C---:B------:R-:W-:Y:S01]  /*8940*/  FFMA R59, R81.reuse, R0, R59 ;  /* 0x00000000513b7223 */ /* 0x040fe2000000003b */
[C---:B------:R-:W-:Y:S01]  /*8950*/  FFMA R56, R81.reuse, R3, R56 ;  /* 0x0000000351387223 */ /* 0x040fe20000000038 */
[----:B------:R-:W-:Y:S02]  /*8960*/  HADD2.F32 R0, -RZ, R145.H1_H1 ;  /* 0x30000091ff007230 */ /* 0x000fe40000004100 */
[C---:B------:R-:W-:Y:S01]  /*8970*/  FFMA R57, R81.reuse, R2, R57 ;  /* 0x0000000251397223 */ /* 0x040fe20000000039 */
[----:B------:R1:W-:Y:S01]  /*8980*/  STS.128 [R183+0x4400], R116 ;  /* 0x00440074b7007388 */ /* 0x0003e20000000c00 */
[C---:B------:R-:W-:Y:S01]  /*8990*/  FMUL R63, R78.reuse, R63 ;  /* 0x0000003f4e3f7220 */ /* 0x040fe20000400000 */
[--C-:B------:R-:W-:Y:S02]  /*89a0*/  HADD2.F32 R3, -RZ, R146.reuse.H0_H0 ;  /* 0x20000092ff037230 */ /* 0x100fe40000004100 */
[C---:B------:R-:W-:Y:S01]  /*89b0*/  FFMA R58, R81.reuse, R83, R58 ;  /* 0x00000053513a7223 */ /* 0x040fe2000000003a */
        /* <DEDUP_REMOVED lines=8> */
[----:B---3--:R-:W-:Y:S01]  /*8a40*/  F2FP.F16.F32.PACK_AB R124, R49, R48 ;  /* 0x00000030317c723e */ /* 0x008fe200000000ff */
[----:B------:R-:W-:Y:S01]  /*8a50*/  FFMA R60, R81, R3, R60 ;  /* 0x00000003513c7223 */ /* 0x000fe2000000003c */
[----:B------:R-:W-:Y:S01]  /*8a60*/  F2FP.F16.F32.PACK_AB R125, R55, R50 ;  /* 0x00000032377d723e */ /* 0x000fe200000000ff */
[----:B------:R-:W-:Y:S01]  /*8a70*/  FFMA R61, R81, R2, R61 ;  /* 0x00000002513d7223 */ /* 0x000fe2000000003d */
[----:B------:R-:W-:Y:S01]  /*8a80*/  F2FP.F16.F32.PACK_AB R126, R53, R52 ;  /* 0x00000034357e723e */ /* 0x000fe200000000ff */
[----:B------:R-:W-:Y:S01]  /*8a90*/  FFMA R62, R81, R83, R62 ;  /* 0x00000053513e7223 */ /* 0x000fe2000000003e */
[----:B------:R-:W-:Y:S01]  /*8aa0*/  F2FP.F16.F32.PACK_AB R127, R59, R54 ;  /* 0x000000363b7f723e */ /* 0x000fe200000000ff */
[----:B------:R-:W-:Y:S01]  /*8ab0*/  FFMA R67, R81, R82, R67 ;  /* 0x0000005251437223 */ /* 0x000fe20000000043 */
[----:B----4-:R-:W-:Y:S02]  /*8ac0*/  F2FP.F16.F32.PACK_AB R132, R57, R56 ;  /* 0x000000383984723e */ /* 0x010fe400000000ff */
[----:B------:R-:W-:Y:S01]  /*8ad0*/  F2FP.F16.F32.PACK_AB R133, R63, R58 ;  /* 0x0000003a3f85723e */ /* 0x000fe200000000ff */
[----:B------:R1:W-:Y:S01]  /*8ae0*/  STS.128 [R174+0x4400], R124 ;  /* 0x0044007cae007388 */ /* 0x0003e20000000c00 */
[----:B------:R-:W-:Y:S02]  /*8af0*/  F2FP.F16.F32.PACK_AB R134, R61, R60 ;  /* 0x0000003c3d86723e */ /* 0x000fe400000000ff */
[----:B------:R-:W-:Y:S02]  /*8b00*/  F2FP.F16.F32.PACK_AB R135, R67, R62 ;  /* 0x0000003e4387723e */ /* 0x000fe400000000ff */
[----:B------:R-:W-:Y:S02]  /*8b10*/  LEA R0, R87, UR48, 0x3 ;  /* 0x0000003057007c11 */ /* 0x000fe4000f8e18ff */
[----:B------:R-:W-:Y:S01]  /*8b20*/  @P6 SHF.L.U32 R3, R167, 0x1f, RZ ;  /* 0x0000001fa7036819 */ /* 0x000fe200000006ff */
        /* <DEDUP_REMOVED lines=9> */
[----:B------:R-:W-:Y:S02]  /*8bc0*/  UIADD3 UR8, UP0, UPT, UR52, 0x680, URZ ;  /* 0x0000068034087890 */ /* 0x000fe4000ff1e0ff */
[----:B------:R-:W-:Y:S02]  /*8bd0*/  UIADD3 UR5, UPT, UPT, UR41, 0x40, URZ ;  /* 0x0000004029057890 */ /* 0x000fe4000fffe0ff */
[----:B------:R-:W-:Y:S02]  /*8be0*/  UIADD3 UR4, UPT, UPT, UR48, 0x4400, URZ ;  /* 0x0000440030047890 */ /* 0x000fe4000fffe0ff */
[----:B------:R-:W-:Y:S01]  /*8bf0*/  UIADD3.X UR9, UPT, UPT, URZ, UR53, URZ, UP0, !UPT ;  /* 0x00000035ff097290 */ /* 0x000fe200087fe4ff */
[----:B------:R-:W-:Y:S01]  /*8c00*/  UMOV UR6, UR42 ;  /* 0x0000002a00067c82 */ /* 0x000fe20008000000 */
[----:B------:R-:W-:Y:S07]  /*8c10*/  UMOV UR7, UR36 ;  /* 0x0000002400077c82 */ /* 0x000fee0008000000 */
[----:B------:R2:W-:Y:S01]  /*8c20*/  UTMASTG.3D [UR4], [UR8] ;  /* 0x00000004080073b5 */ /* 0x0005e20008010000 */
[----:B------:R0:W-:Y:S01]  /*8c30*/  UTMACMDFLUSH ;  /* 0x00000000000079b7 */ /* 0x0001e20000000000 */
[----:B--2---:R-:W-:Y:S04]  /*8c40*/  DEPBAR.LE SB0, 0x1 ;  /* 0x000080400000791a */ /* 0x004fe80000000000 */
.L_x_131:
[----:B------:R-:W-:Y:S05]  /*8c50*/  BSYNC.RECONVERGENT B0 ;  /* 0x0000000000007941 */ /* 0x000fea0003800200 */
.L_x_130:
[----:B------:R-:W-:Y:S01]  /*8c60*/  BAR.SYNC.DEFER_BLOCKING 0x1, 0x80 ;  /* 0x0042000000007b1d */ /* 0x000fe20000010000 */
[----:B------:R-:W-:Y:S04]  /*8c70*/  UIADD3 UR40, UPT, UPT, UR51, 0x1, URZ ;  /* 0x0000000133287890 */ /* 0x000fe8000fffe0ff */
[----:B------:R-:W-:Y:S04]  /*8c80*/  UISETP.NE.AND UP0, UPT, UR40, 0x4, UPT ;  /* 0x000000042800788c */ /* 0x000fe8000bf05270 */
[----:B------:R-:W-:Y:S01]  /*8c90*/  USEL UR40, UR40, URZ, UP0 ;  /* 0x000000ff28287287 */ /* 0x000fe20008000000 */
[----:B------:R2:W-:Y:S01]  /*8ca0*/  @P6 SYNCS.ARRIVE.TRANS64.RED.A1T0 RZ, [R85+URZ], RZ ;  /* 0x000000ff55ff69a7 */ /* 0x0005e200081004ff */
[----:B------:R-:W-:Y:S01]  /*8cb0*/  BSSY B1, `(.L_x_132) ;  /* 0x0000020000017945 */ /* 0x000fe20003800000 */
[----:B------:R-:W3:Y:S02]  /*8cc0*/  @P6 SYNCS.PHASECHK.TRANS64.TRYWAIT P0, [R0+URZ+0xa0], R3 ;  /* 0x0000a003000065a7 */ /* 0x000ee400080011ff */
[----:B---3--:R-:W-:Y:S01]  /*8cd0*/  @P6 SEL R101, RZ, 0x1, !P0 ;  /* 0x00000001ff656807 */ /* 0x008fe20004000000 */
[----:B--2---:R-:W-:Y:S06]  /*8ce0*/  @!P6 BRA `(.L_x_133) ;  /* 0x000000000070e947 */ /* 0x004fec0003800000 */
        /* <DEDUP_REMOVED lines=9> */
[----:B------:R-:W-:Y:S04]  /*8d80*/  SHF.L.U32 R7, R167, 0x1f, RZ ;  /* 0x0000001fa7077819 */ /* 0x000fe800000006ff */
[----:B------:R-:W2:Y:S02]  /*8d90*/  SYNCS.PHASECHK.TRANS64.TRYWAIT P0, [R0+URZ+0xa0], R7 ;  /* 0x0000a007000075a7 */ /* 0x000ea400080011ff */
[----:B--2---:R-:W-:Y:S05]  /*8da0*/  @!P0 BRA `(.L_x_136) ;  /* 0x0000003400f48947 */ /* 0x004fea0003800000 */
.L_x_135:
[----:B------:R-:W-:Y:S05]  /*8db0*/  BSYNC B0 ;  /* 0x0000000000007941 */ /* 0x000fea0003800000 */
.L_x_134:
        /* <DEDUP_REMOVED lines=15> */
.L_x_133:
[----:B------:R-:W-:Y:S05]  /*8eb0*/  BSYNC B1 ;  /* 0x0000000000017941 */ /* 0x000fea0003800000 */
.L_x_132:
        /* <DEDUP_REMOVED lines=21> */
.L_x_137:
[----:B------:R-:W-:Y:S05]  /*9010*/  WARPSYNC.ALL ;  /* 0x0000000000007948 */ /* 0x000fea0003800000 */
[----:B------:R-:W-:Y:S01]  /*9020*/  R2UR UR4, R80 ;  /* 0x00000000500472ca */ /* 0x000fe200000e0000 */
[--C-:B----4-:R-:W-:Y:S01]  /*9030*/  HADD2.F32 R82, -RZ, R88.reuse.H0_H0 ;  /* 0x20000058ff527230 */ /* 0x110fe20000004100 */
[----:B------:R-:W-:Y:S01]  /*9040*/  ISETP.NE.AND P6, PT, R176, RZ, PT ;  /* 0x000000ffb000720c */ /* 0x000fe20003fc5270 */
[----:B------:R-:W-:Y:S01]  /*9050*/  HADD2.F32 R83, -RZ, R88.H1_H1 ;  /* 0x30000058ff537230 */ /* 0x000fe20000004100 */
[----:B------:R-:W-:Y:S01]  /*9060*/  MOV R3, UR40 ;  /* 0x0000002800037c02 */ /* 0x000fe20008000f00 */
[----:B------:R-:W-:Y:S01]  /*9070*/  BSSY.RECONVERGENT B0, `(.L_x_138) ;  /* 0x0000100000007945 */ /* 0x000fe20003800200 */
[----:B------:R-:W-:Y:S02]  /*9080*/  MOV R84, UR37 ;  /* 0x0000002500547c02 */ /* 0x000fe40008000f00 */
[----:B------:R-:W-:Y:S05]  /*9090*/  ISETP.NE.AND P0, PT, R170, RZ, PT ;  /* 0x000000ffaa00720c */ /* 0x000fea0003f05270 */
[----:B------:R-:W3:Y:S02]  /*90a0*/  LDTM.x64 R4, tmem[UR4+0x80] ;  /* 0x00008004000479ee */ /* 0x000ee40008340000 */
[----:B------:R-:W-:Y:S04]  /*90b0*/  @P6 LEA R3, R3, UR48, 0x3 ;  /* 0x0000003003036c11 */ /* 0x000fe8000f8e18ff */
[----:B------:R-:W-:Y:S04]  /*90c0*/  @P6 IADD3 R3, PT, PT, R3, 0xc0, RZ ;  /* 0x000000c003036810 */ /* 0x000fe80007ffe0ff */
[----:B------:R-:W-:Y:S01]  /*90d0*/  @P6 PRMT R84, R84, 0x654, R3 ;  /* 0x0000065454546816 */ /* 0x000fe20000000003 */
[C---:B---3--:R-:W-:Y:S01]  /*90e0*/  FMUL R0, R78.reuse, R4 ;  /* 0x000000044e007220 */ /* 0x048fe20000400000 */
[C---:B------:R-:W-:Y:S01]  /*90f0*/  FMUL R3, R78.reuse, R6 ;  /* 0x000000064e037220 */ /* 0x040fe20000400000 */
[C---:B------:R-:W-:Y:S01]  /*9100*/  FMUL R4, R78.reuse, R8 ;  /* 0x000000084e047220 */ /* 0x040fe20000400000 */
[C---:B------:R-:W-:Y:S01]  /*9110*/  FMUL R6, R78.reuse, R10 ;  /* 0x0000000a4e067220 */ /* 0x040fe20000400000 */
[C---:B------:R-:W-:Y:S01]  /*9120*/  FFMA R0, R81.reuse, R82, R0 ;  /* 0x0000005251007223 */ /* 0x040fe20000000000 */
[C---:B------:R-:W-:Y:S01]  /*9130*/  FMUL R8, R78.reuse, R12 ;  /* 0x0000000c4e087220 */ /* 0x040fe20000400000 */
        /* <DEDUP_REMOVED lines=38> */
[--C-:B------:R-:W-:Y:S02]  /*93a0*/  HADD2.F32 R64, -RZ, R89.reuse.H0_H0 ;  /* 0x20000059ff407230 */ /* 0x100fe40000004100 */
[C---:B------:R-:W-:Y:S01]  /*93b0*/  FMUL R49, R78.reuse, R53 ;  /* 0x000000354e317220 */ /* 0x040fe20000400000 */
[C---:B------:R-:W-:Y:S01]  /*93c0*/  FMUL R62, R78.reuse, R66 ;  /* 0x000000424e3e7220 */ /* 0x040fe20000400000 */
[----:B------:R-:W-:Y:S02]  /*93d0*/  HADD2.F32 R66, -RZ, R89.H1_H1 ;  /* 0x30000059ff427230 */ /* 0x000fe40000004100 */
[C---:B------:R-:W-:Y:S01]  /*93e0*/  FMUL R53, R78.reuse, R57 ;  /* 0x000000394e357220 */ /* 0x040fe20000400000 */
[C---:B------:R-:W-:Y:S01]  /*93f0*/  FMUL R7, R78.reuse, R7 ;  /* 0x000000074e077220 */ /* 0x040fe20000400000 */
[C---:B------:R-:W-:Y:S01]  /*9400*/  FMUL R57, R78.reuse, R61 ;  /* 0x0000003d4e397220 */ /* 0x040fe20000400000 */
[----:B------:R-:W-:Y:S01]  /*9410*/  FMUL R61, R78, R65 ;  /* 0x000000414e3d7220 */ /* 0x000fe20000400000 */
[--C-:B------:R-:W-:Y:S02]  /*9420*/  HADD2.F32 R65, -RZ, R90.reuse.H0_H0 ;  /* 0x2000005aff417230 */ /* 0x100fe40000004100 */
[C---:B------:R-:W-:Y:S01]  /*9430*/  FFMA R2, R81.reuse, R83, R2 ;  /* 0x0000005351027223 */ /* 0x040fe20000000002 */
[C---:B------:R-:W-:Y:S01]  /*9440*/  FFMA R3, R81.reuse, R64, R3 ;  /* 0x0000004051037223 */ /* 0x040fe20000000003 */
[----:B------:R-:W-:Y:S02]  /*9450*/  HADD2.F32 R64, -RZ, R90.H1_H1 ;  /* 0x3000005aff407230 */ /* 0x000fe40000004100 */
[C---:B------:R-:W-:Y:S01]  /*9460*/  FFMA R7, R81.reuse, R66, R7 ;  /* 0x0000004251077223 */ /* 0x040fe20000000007 */
[----:B------:R-:W-:Y:S01]  /*9470*/  FFMA R4, R81, R65, R4 ;  /* 0x0000004151047223 */ /* 0x000fe20000000004 */
[--C-:B------:R-:W-:Y:S01]  /*9480*/  HADD2.F32 R65, -RZ, R91.reuse.H0_H0 ;  /* 0x2000005bff417230 */ /* 0x100fe20000004100 */
[----:B-1----:R-:W-:Y:S01]  /*9490*/  F2FP.F16.F32.PACK_AB R92, R2, R0 ;  /* 0x00000000025c723e */ /* 0x002fe200000000ff */
[----:B------:R-:W-:Y:S01]  /*94a0*/  HADD2.F32 R0, -RZ, R91.H1_H1 ;  /* 0x3000005bff007230 */ /* 0x000fe20000004100 */
[----:B------:R-:W-:Y:S01]  /*94b0*/  F2FP.F16.F32.PACK_AB R93, R7, R3 ;  /* 0x00000003075d723e */ /* 0x000fe200000000ff */
[--C-:B--2---:R-:W-:Y:S02]  /*94c0*/  HADD2.F32 R3, -RZ, R96.reuse.H0_H0 ;  /* 0x20000060ff037230 */ /* 0x104fe40000004100 */
[C---:B------:R-:W-:Y:S01]  /*94d0*/  FMUL R11, R78.reuse, R11 ;  /* 0x0000000b4e0b7220 */ /* 0x040fe20000400000 */
[----:B------:R-:W-:Y:S02]  /*94e0*/  HADD2.F32 R2, -RZ, R96.H1_H1 ;  /* 0x30000060ff027230 */ /* 0x000fe40000004100 */
[C---:B------:R-:W-:Y:S01]  /*94f0*/  FFMA R5, R81.reuse, R64, R5 ;  /* 0x0000004051057223 */ /* 0x040fe20000000005 */
[C---:B------:R-:W-:Y:S01]  /*9500*/  FFMA R6, R81.reuse, R65, R6 ;  /* 0x0000004151067223 */ /* 0x040fe20000000006 */
[C---:B------:R-:W-:Y:S01]  /*9510*/  FFMA R11, R81.reuse, R0, R11 ;  /* 0x00000000510b7223 */ /* 0x040fe2000000000b */
[--C-:B------:R-:W-:Y:S02]  /*9520*/  HADD2.F32 R0, -RZ, R97.reuse.H0_H0 ;  /* 0x20000061ff007230 */ /* 0x100fe40000004100 */
[C---:B------:R-:W-:Y:S01]  /*9530*/  FFMA R8, R81.reuse, R3, R8 ;  /* 0x0000000351087223 */ /* 0x040fe20000000008 */
[--C-:B------:R-:W-:Y:S02]  /*9540*/  HADD2.F32 R3, -RZ, R98.reuse.H0_H0 ;  /* 0x20000062ff037230 */ /* 0x100fe40000004100 */
[C---:B------:R-:W-:Y:S01]  /*9550*/  FFMA R9, R81.reuse, R2, R9 ;  /* 0x0000000251097223 */ /* 0x040fe20000000009 */
[----:B------:R-:W-:Y:S02]  /*9560*/  HADD2.F32 R2, -RZ, R97.H1_H1 ;  /* 0x30000061ff027230 */ /* 0x000fe40000004100 */
[C---:B------:R-:W-:Y:S01]  /*9570*/  FMUL R15, R78.reuse, R15 ;  /* 0x0000000f4e0f7220 */ /* 0x040fe20000400000 */
[----:B------:R-:W-:Y:S01]  /*9580*/  FFMA R10, R81, R0, R10 ;  /* 0x00000000510a7223 */ /* 0x000fe2000000000a */
[----:B------:R-:W-:Y:S01]  /*9590*/  HADD2.F32 R0, -RZ, R98.H1_H1 ;  /* 0x30000062ff007230 */ /* 0x000fe20000004100 */
[----:B------:R-:W-:Y:S01]  /*95a0*/  F2FP.F16.F32.PACK_AB R94, R5, R4 ;  /* 0x00000004055e723e */ /* 0x000fe200000000ff */
[--C-:B------:R-:W-:Y:S02]  /*95b0*/  HADD2.F32 R5, -RZ, R104.reuse.H0_H0 ;  /* 0x20000068ff057230 */ /* 0x100fe40000004100 */
[C---:B------:R-:W-:Y:S01]  /*95c0*/  FFMA R15, R81.reuse, R2, R15 ;  /* 0x00000002510f7223 */ /* 0x040fe2000000000f */
[--C-:B------:R-:W-:Y:S02]  /*95d0*/  HADD2.F32 R2, -RZ, R99.reuse.H1_H1 ;  /* 0x30000063ff027230 */ /* 0x100fe40000004100 */
[C---:B------:R-:W-:Y:S01]  /*95e0*/  FFMA R12, R81.reuse, R3, R12 ;  /* 0x00000003510c7223 */ /* 0x040fe2000000000c */
[----:B------:R-:W-:Y:S02]  /*95f0*/  HADD2.F32 R3, -RZ, R99.H0_H0 ;  /* 0x20000063ff037230 */ /* 0x000fe40000004100 */
[C---:B------:R-:W-:Y:S01]  /*9600*/  FMUL R19, R78.reuse, R19 ;  /* 0x000000134e137220 */ /* 0x040fe20000400000 */
[----:B------:R-:W-:Y:S02]  /*9610*/  HADD2.F32 R4, -RZ, R107.H1_H1 ;  /* 0x3000006bff047230 */ /* 0x000fe40000004100 */
[C---:B------:R-:W-:Y:S01]  /*9620*/  FFMA R13, R81.reuse, R0, R13 ;  /* 0x00000000510d7223 */ /* 0x040fe2000000000d */
[----:B------:R-:W-:Y:S02]  /*9630*/  HADD2.F32 R0, -RZ, R104.H1_H1 ;  /* 0x30000068ff007230 */ /* 0x000fe40000004100 */
[C---:B------:R-:W-:Y:S01]  /*9640*/  FFMA R14, R81.reuse, R3, R14 ;  /* 0x00000003510e7223 */ /* 0x040fe2000000000e */
[--C-:B------:R-:W-:Y:S02]  /*9650*/  HADD2.F32 R3, -RZ, R106.reuse.H0_H0 ;  /* 0x2000006aff037230 */ /* 0x100fe40000004100 */
[C---:B------:R-:W-:Y:S01]  /*9660*/  FFMA R19, R81.reuse, R2, R19 ;  /* 0x0000000251137223 */ /* 0x040fe20000000013 */
[----:B------:R-:W-:Y:S02]  /*9670*/  HADD2.F32 R2, -RZ, R105.H0_H0 ;  /* 0x20000069ff027230 */ /* 0x000fe40000004100 */
[C---:B------:R-:W-:Y:S01]  /*9680*/  FFMA R16, R81.reuse, R5, R16 ;  /* 0x0000000551107223 */ /* 0x040fe20000000010 */
[----:B------:R-:W-:Y:S02]  /*9690*/  HADD2.F32 R5, -RZ, R107.H0_H0 ;  /* 0x2000006bff057230 */ /* 0x000fe40000004100 */
[C---:B------:R-:W-:Y:S01]  /*96a0*/  FFMA R17, R81.reuse, R0, R17 ;  /* 0x0000000051117223 */ /* 0x040fe20000000011 */
[----:B------:R-:W-:Y:S02]  /*96b0*/  HADD2.F32 R0, -RZ, R105.H1_H1 ;  /* 0x30000069ff007230 */ /* 0x000fe40000004100 */
[C---:B------:R-:W-:Y:S01]  /*96c0*/  FMUL R23, R78.reuse, R23 ;  /* 0x000000174e177220 */ /* 0x040fe20000400000 */
[C---:B------:R-:W-:Y:S01]  /*96d0*/  FFMA R18, R81.reuse, R2, R18 ;  /* 0x0000000251127223 */ /* 0x040fe20000000012 */
[----:B------:R-:W-:Y:S02]  /*96e0*/  HADD2.F32 R2, -RZ, R106.H1_H1 ;  /* 0x3000006aff027230 */ /* 0x000fe40000004100 */
[C---:B------:R-:W-:Y:S01]  /*96f0*/  FMUL R27, R78.reuse, R27 ;  /* 0x0000001b4e1b7220 */ /* 0x040fe20000400000 */
[C---:B------:R-:W-:Y:S01]  /*9700*/  FFMA R23, R81.reuse, R0, R23 ;  /* 0x0000000051177223 */ /* 0x040fe20000000017 */
[----:B------:R-:W-:Y:S02]  /*9710*/  HADD2.F32 R0, -RZ, R112.H0_H0 ;  /* 0x20000070ff007230 */ /* 0x000fe40000004100 */
[C---:B------:R-:W-:Y:S01]  /*9720*/  FFMA R20, R81.reuse, R3, R20 ;  /* 0x0000000351147223 */ /* 0x040fe20000000014 */
[----:B------:R-:W-:Y:S02]  /*9730*/  HADD2.F32 R3, -RZ, R114.H0_H0 ;  /* 0x20000072ff037230 */ /* 0x000fe40000004100 */
[C---:B------:R-:W-:Y:S01]  /*9740*/  FFMA R21, R81.reuse, R2, R21 ;  /* 0x0000000251157223 */ /* 0x040fe20000000015 */
[C---:B------:R-:W-:Y:S01]  /*9750*/  FFMA R22, R81.reuse, R5, R22 ;  /* 0x0000000551167223 */ /* 0x040fe20000000016 */
[C---:B------:R-:W-:Y:S01]  /*9760*/  FFMA R27, R81.reuse, R4, R27 ;  /* 0x00000004511b7223 */ /* 0x040fe2000000001b */
[C---:B------:R-:W-:Y:S01]  /*9770*/  FFMA R24, R81.reuse, R0, R24 ;  /* 0x0000000051187223 */ /* 0x040fe20000000018 */
[----:B------:R-:W-:Y:S02]  /*9780*/  HADD2.F32 R2, -RZ, R112.H1_H1 ;  /* 0x30000070ff027230 */ /* 0x000fe40000004100 */
[C---:B------:R-:W-:Y:S01]  /*9790*/  FMUL R31, R78.reuse, R31 ;  /* 0x0000001f4e1f7220 */ /* 0x040fe20000400000 */
[----:B------:R-:W-:Y:S02]  /*97a0*/  HADD2.F32 R0, -RZ, R113.H0_H0 ;  /* 0x20000071ff007230 */ /* 0x000fe40000004100 */
[C---:B------:R-:W-:Y:S01]  /*97b0*/  FMUL R35, R78.reuse, R35 ;  /* 0x000000234e237220 */ /* 0x040fe20000400000 */
[----:B------:R-:W-:Y:S02]  /*97c0*/  HADD2.F32 R5, -RZ, R115.H0_H0 ;  /* 0x20000073ff057230 */ /* 0x000fe40000004100 */
[C---:B------:R-:W-:Y:S01]  /*97d0*/  FFMA R25, R81.reuse, R2, R25 ;  /* 0x0000000251197223 */ /* 0x040fe20000000019 */
[----:B------:R-:W-:Y:S02]  /*97e0*/  HADD2.F32 R2, -RZ, R114.H1_H1 ;  /* 0x30000072ff027230 */ /* 0x000fe40000004100 */
[----:B------:R-:W-:Y:S01]  /*97f0*/  FFMA R26, R81, R0, R26 ;  /* 0x00000000511a7223 */ /* 0x000fe2000000001a */
[----:B------:R-:W-:Y:S02]  /*9800*/  HADD2.F32 R0, -RZ, R113.H1_H1 ;  /* 0x30000071ff007230 */ /* 0x000fe40000004100 */
[C---:B------:R-:W-:Y:S01]  /*9810*/  FMUL R39, R78.reuse, R39 ;  /* 0x000000274e277220 */ /* 0x040fe20000400000 */
[----:B------:R-:W-:Y:S01]  /*9820*/  HADD2.F32 R4, -RZ, R115.H1_H1 ;  /* 0x30000073ff047230 */ /* 0x000fe20000004100 */
[----:B------:R-:W-:Y:S01]  /*9830*/  F2FP.F16.F32.PACK_AB R95, R11, R6 ;  /* 0x000000060b5f723e */ /* 0x000fe200000000ff */
[C---:B------:R-:W-:Y:S01]  /*9840*/  FMUL R43, R78.reuse, R43 ;  /* 0x0000002b4e2b7220 */ /* 0x040fe20000400000 */
[C---:B------:R-:W-:Y:S01]  /*9850*/  FFMA R31, R81.reuse, R0, R31 ;  /* 0x00000000511f7223 */ /* 0x040fe2000000001f */
[--C-:B------:R-:W-:Y:S02]  /*9860*/  HADD2.F32 R0, -RZ, R120.reuse.H0_H0 ;  /* 0x20000078ff007230 */ /* 0x100fe40000004100 */
[C---:B------:R-:W-:Y:S01]  /*9870*/  FFMA R28, R81.reuse, R3, R28 ;  /* 0x00000003511c7223 */ /* 0x040fe2000000001c */
[----:B------:R1:W-:Y:S01]  /*9880*/  STS.128 [R178+UR48+0x8400], R92 ;  /* 0x0084005cb2007988 */ /* 0x0003e20008000c30 */
[C---:B------:R-:W-:Y:S01]  /*9890*/  FFMA R29, R81.reuse, R2, R29 ;  /* 0x00000002511d7223 */ /* 0x040fe2000000001d */
[C---:B------:R-:W-:Y:S01]  /*98a0*/  FFMA R30, R81.reuse, R5, R30 ;  /* 0x00000005511e7223 */ /* 0x040fe2000000001e */
[C---:B------:R-:W-:Y:S01]  /*98b0*/  FFMA R35, R81.reuse, R4, R35 ;  /* 0x0000000451237223 */ /* 0x040fe20000000023 */
[----:B------:R-:W-:Y:S02]  /*98c0*/  HADD2.F32 R2, -RZ, R120.H1_H1 ;  /* 0x30000078ff027230 */ /* 0x000fe40000004100 */
[----:B------:R-:W-:Y:S01]  /*98d0*/  FFMA R32, R81, R0, R32 ;  /* 0x0000000051207223 */ /* 0x000fe20000000020 */
[--C-:B------:R-:W-:Y:S01]  /*98e0*/  HADD2.F32 R3, -RZ, R121.reuse.H0_H0 ;  /* 0x20000079ff037230 */ /* 0x100fe20000004100 */
[----:B------:R-:W-:Y:S01]  /*98f0*/  F2FP.F16.F32.PACK_AB R8, R9, R8 ;  /* 0x000000080908723e */ /* 0x000fe200000000ff */
[----:B------:R-:W-:Y:S02]  /*9900*/  HADD2.F32 R0, -RZ, R121.H1_H1 ;  /* 0x30000079ff007230 */ /* 0x000fe40000004100 */
[C---:B------:R-:W-:Y:S01]  /*9910*/  FFMA R33, R81.reuse, R2, R33 ;  /* 0x0000000251217223 */ /* 0x040fe20000000021 */
[--C-:B------:R-:W-:Y:S02]  /*9920*/  HADD2.F32 R5, -RZ, R123.reuse.H0_H0 ;  /* 0x2000007bff057230 */ /* 0x100fe40000004100 */
[C---:B------:R-:W-:Y:S01]  /*9930*/  FFMA R34, R81.reuse, R3, R34 ;  /* 0x0000000351227223 */ /* 0x040fe20000000022 */
[--C-:B------:R-:W-:Y:S02]  /*9940*/  HADD2.F32 R3, -RZ, R122.reuse.H0_H0 ;  /* 0x2000007aff037230 */ /* 0x100fe40000004100 */
[----:B------:R-:W-:Y:S01]  /*9950*/  FFMA R39, R81, R0, R39 ;  /* 0x0000000051277223 */ /* 0x000fe20000000027 */
[----:B------:R-:W-:Y:S01]  /*9960*/  HADD2.F32 R0, -RZ, R122.H1_H1 ;  /* 0x3000007aff007230 */ /* 0x000fe20000004100 */
[----:B------:R-:W-:Y:S01]  /*9970*/  F2FP.F16.F32.PACK_AB R9, R15, R10 ;  /* 0x0000000a0f09723e */ /* 0x000fe200000000ff */
[----:B------:R-:W-:Y:S02]  /*9980*/  HADD2.F32 R2, -RZ, R123.H1_H1 ;  /* 0x3000007bff027230 */ /* 0x000fe40000004100 */
[C---:B------:R-:W-:Y:S01]  /*9990*/  FFMA R36, R81.reuse, R3, R36 ;  /* 0x0000000351247223 */ /* 0x040fe20000000024 */
[--C-:B------:R-:W-:Y:S02]  /*99a0*/  HADD2.F32 R3, -RZ, R129.reuse.H0_H0 ;  /* 0x20000081ff037230 */ /* 0x100fe40000004100 */
[C---:B------:R-:W-:Y:S01]  /*99b0*/  FFMA R37, R81.reuse, R0, R37 ;  /* 0x0000000051257223 */ /* 0x040fe20000000025 */
[C---:B------:R-:W-:Y:S01]  /*99c0*/  FFMA R38, R81.reuse, R5, R38 ;  /* 0x0000000551267223 */ /* 0x040fe20000000026 */
[--C-:B------:R-:W-:Y:S02]  /*99d0*/  HADD2.F32 R0, -RZ, R128.reuse.H0_H0 ;  /* 0x20000080ff007230 */ /* 0x100fe40000004100 */
[----:B------:R-:W-:Y:S01]  /*99e0*/  FFMA R43, R81, R2, R43 ;  /* 0x00000002512b7223 */ /* 0x000fe2000000002b */
[----:B------:R-:W-:Y:S01]  /*99f0*/  HADD2.F32 R2, -RZ, R128.H1_H1 ;  /* 0x30000080ff027230 */ /* 0x000fe20000004100 */
[----:B------:R-:W-:Y:S01]  /*9a00*/  F2FP.F16.F32.PACK_AB R10, R13, R12 ;  /* 0x0000000c0d0a723e */ /* 0x000fe200000000ff */
[C---:B------:R-:W-:Y:S01]  /*9a10*/  FMUL R47, R78.reuse, R47 ;  /* 0x0000002f4e2f7220 */ /* 0x040fe20000400000 */
[----:B------:R-:W-:Y:S01]  /*9a20*/  F2FP.F16.F32.PACK_AB R11, R19, R14 ;  /* 0x0000000e130b723e */ /* 0x000fe200000000ff */
[C---:B------:R-:W-:Y:S01]  /*9a30*/  FFMA R40, R81.reuse, R0, R40 ;  /* 0x0000000051287223 */ /* 0x040fe20000000028 */
[----:B------:R-:W-:Y:S02]  /*9a40*/  HADD2.F32 R0, -RZ, R129.H1_H1 ;  /* 0x30000081ff007230 */ /* 0x000fe40000004100 */
[C---:B------:R-:W-:Y:S01]  /*9a50*/  FFMA R41, R81.reuse, R2, R41 ;  /* 0x0000000251297223 */ /* 0x040fe20000000029 */
[----:B------:R-:W-:Y:S01]  /*9a60*/  FFMA R42, R81, R3, R42 ;  /* 0x00000003512a7223 */ /* 0x000fe2000000002a */
[----:B------:R1:W-:Y:S01]  /*9a70*/  STS.128 [R180+0x8400], R8 ;  /* 0x00840008b4007388 */ /* 0x0003e20000000c00 */
[--C-:B------:R-:W-:Y:S01]  /*9a80*/  HADD2.F32 R3, -RZ, R130.reuse.H0_H0 ;  /* 0x20000082ff037230 */ /* 0x100fe20000004100 */
[----:B------:R-:W-:Y:S01]  /*9a90*/  F2FP.F16.F32.PACK_AB R16, R17, R16 ;  /* 0x000000101110723e */ /* 0x000fe200000000ff */
[----:B------:R-:W-:Y:S01]  /*9aa0*/  HADD2.F32 R2, -RZ, R130.H1_H1 ;  /* 0x30000082ff027230 */ /* 0x000fe20000004100 */
[----:B------:R-:W-:Y:S01]  /*9ab0*/  F2FP.F16.F32.PACK_AB R17, R23, R18 ;  /* 0x000000121711723e */ /* 0x000fe200000000ff */
[----:B------:R-:W-:Y:S01]  /*9ac0*/  FFMA R47, R81, R0, R47 ;  /* 0x00000000512f7223 */ /* 0x000fe2000000002f */
[--C-:B------:R-:W-:Y:S01]  /*9ad0*/  HADD2.F32 R5, -RZ, R131.reuse.H0_H0 ;  /* 0x20000083ff057230 */ /* 0x100fe20000004100 */
[----:B------:R-:W-:Y:S01]  /*9ae0*/  F2FP.F16.F32.PACK_AB R18, R21, R20 ;  /* 0x000000141512723e */ /* 0x000fe200000000ff */
[----:B------:R-:W-:Y:S01]  /*9af0*/  HADD2.F32 R0, -RZ, R131.H1_H1 ;  /* 0x30000083ff007230 */ /* 0x000fe20000004100 */
[----:B------:R-:W-:Y:S01]  /*9b00*/  F2FP.F16.F32.PACK_AB R19, R27, R22 ;  /* 0x000000161b13723e */ /* 0x000fe200000000ff */
[C---:B------:R-:W-:Y:S01]  /*9b10*/  FMUL R51, R78.reuse, R51 ;  /* 0x000000334e337220 */ /* 0x040fe20000400000 */
[C---:B------:R-:W-:Y:S01]  /*9b20*/  FFMA R44, R81.reuse, R3, R44 ;  /* 0x00000003512c7223 */ /* 0x040fe2000000002c */
[C---:B------:R-:W-:Y:S01]  /*9b30*/  FFMA R45, R81.reuse, R2, R45 ;  /* 0x00000002512d7223 */ /* 0x040fe2000000002d */
[C---:B------:R-:W-:Y:S01]  /*9b40*/  FFMA R46, R81.reuse, R5, R46 ;  /* 0x00000005512e7223 */ /* 0x040fe2000000002e */
[----:B------:R1:W-:Y:S01]  /*9b50*/  STS.128 [R177+0x8400], R16 ;  /* 0x00840010b1007388 */ /* 0x0003e20000000c00 */
[----:B------:R-:W-:Y:S01]  /*9b60*/  FFMA R51, R81, R0, R51 ;  /* 0x0000000051337223 */ /* 0x000fe20000000033 */
[--C-:B------:R-:W-:Y:S01]  /*9b70*/  HADD2.F32 R3, -RZ, R136.reuse.H0_H0 ;  /* 0x20000088ff037230 */ /* 0x100fe20000004100 */
[----:B------:R-:W-:Y:S01]  /*9b80*/  F2FP.F16.F32.PACK_AB R24, R25, R24 ;  /* 0x000000181918723e */ /* 0x000fe200000000ff */
[----:B------:R-:W-:Y:S01]  /*9b90*/  HADD2.F32 R0, -RZ, R136.H1_H1 ;  /* 0x30000088ff007230 */ /* 0x000fe20000004100 */
[----:B------:R-:W-:Y:S01]  /*9ba0*/  F2FP.F16.F32.PACK_AB R25, R31, R26 ;  /* 0x0000001a1f19723e */ /* 0x000fe200000000ff */
        /* <DEDUP_REMOVED lines=16> */
[----:B------:R-:W-:Y:S01]  /*9cb0*/  FFMA R52, R81, R0, R52 ;  /* 0x0000000051347223 */ /* 0x000fe20000000034 */
[----:B------:R-:W-:Y:S01]  /*9cc0*/  F2FP.F16.F32.PACK_AB R35, R43, R38 ;  /* 0x000000262b23723e */ /* 0x000fe200000000ff */
[C---:B------:R-:W-:Y:S01]  /*9cd0*/  FFMA R53, R81.reuse, R2, R53 ;  /* 0x0000000251357223 */ /* 0x040fe20000000035 */
[----:B------:R-:W-:Y:S01]  /*9ce0*/  FFMA R54, R81, R3, R54 ;  /* 0x0000000351367223 */ /* 0x000fe20000000036 */
[----:B------:R-:W-:Y:S01]  /*9cf0*/  HADD2.F32 R0, -RZ, R139.H1_H1 ;  /* 0x3000008bff007230 */ /* 0x000fe20000004100 */
[----:B------:R-:W-:Y:S01]  /*9d00*/  F2FP.F16.F32.PACK_AB R40, R41, R40 ;  /* 0x000000282928723e */ /* 0x000fe200000000ff */
[----:B------:R1:W-:Y:S01]  /*9d10*/  STS.128 [R175+0x8400], R32 ;  /* 0x00840020af007388 */ /* 0x0003e20000000c00 */
[C---:B------:R-:W-:Y:S01]  /*9d20*/  FMUL R59, R78.reuse, R59 ;  /* 0x0000003b4e3b7220 */ /* 0x040fe20000400000 */
[--C-:B------:R-:W-:Y:S01]  /*9d30*/  HADD2.F32 R3, -RZ, R144.reuse.H0_H0 ;  /* 0x20000090ff037230 */ /* 0x100fe20000004100 */
[----:B------:R-:W-:Y:S01]  /*9d40*/  F2FP.F16.F32.PACK_AB R41, R47, R42 ;  /* 0x0000002a2f29723e */ /* 0x000fe200000000ff */
[----:B------:R-:W-:Y:S01]  /*9d50*/  HADD2.F32 R2, -RZ, R144.H1_H1 ;  /* 0x30000090ff027230 */ /* 0x000fe20000004100 */
[----:B------:R-:W-:Y:S01]  /*9d60*/  F2FP.F16.F32.PACK_AB R42, R45, R44 ;  /* 0x0000002c2d2a723e */ /* 0x000fe200000000ff */
[--C-:B------:R-:W-:Y:S01]  /*9d70*/  HADD2.F32 R5, -RZ, R145.reuse.H0_H0 ;  /* 0x20000091ff057230 */ /* 0x100fe20000004100 */
        /* <DEDUP_REMOVED lines=8> */
[----:B------:R-:W-:Y:S01]  /*9e00*/  FFMA R58, R81, R5, R58 ;  /* 0x00000005513a7223 */ /* 0x000fe2000000003a */
[----:B------:R-:W-:Y:S01]  /*9e10*/  HADD2.F32 R2, -RZ, R146.H1_H1 ;  /* 0x30000092ff027230 */ /* 0x000fe20000004100 */
[----:B------:R-:W-:Y:S01]  /*9e20*/  F2FP.F16.F32.PACK_AB R48, R49, R48 ;  /* 0x000000303130723e */ /* 0x000fe200000000ff */
[--C-:B------:R-:W-:Y:S01]  /*9e30*/  HADD2.F32 R5, -RZ, R147.reuse.H0_H0 ;  /* 0x20000093ff057230 */ /* 0x100fe20000004100 */
[----:B------:R-:W-:Y:S01]  /*9e40*/  F2FP.F16.F32.PACK_AB R49, R55, R50 ;  /* 0x000000323731723e */ /* 0x000fe200000000ff */
[----:B------:R-:W-:Y:S02]  /*9e50*/  HADD2.F32 R4, -RZ, R147.H1_H1 ;  /* 0x30000093ff047230 */ /* 0x000fe40000004100 */
[----:B------:R-:W-:Y:S01]  /*9e60*/  FFMA R63, R81, R0, R63 ;  /* 0x00000000513f7223 */ /* 0x000fe2000000003f */
[----:B------:R-:W-:Y:S01]  /*9e70*/  FMUL R67, R78, R67 ;  /* 0x000000434e437220 */ /* 0x000fe20000400000 */
[----:B------:R-:W-:Y:S01]  /*9e80*/  F2FP.F16.F32.PACK_AB R50, R53, R52 ;  /* 0x000000343532723e */ /* 0x000fe200000000ff */
[----:B------:R-:W-:Y:S01]  /*9e90*/  FFMA R60, R81, R3, R60 ;  /* 0x00000003513c7223 */ /* 0x000fe2000000003c */
[----:B------:R-:W-:Y:S01]  /*9ea0*/  F2FP.F16.F32.PACK_AB R51, R59, R54 ;  /* 0x000000363b33723e */ /* 0x000fe200000000ff */
[C---:B------:R-:W-:Y:S01]  /*9eb0*/  FFMA R61, R81.reuse, R2, R61 ;  /* 0x00000002513d7223 */ /* 0x040fe2000000003d */
[C---:B------:R-:W-:Y:S01]  /*9ec0*/  FFMA R62, R81.reuse, R5, R62 ;  /* 0x00000005513e7223 */ /* 0x040fe2000000003e */
[----:B------:R-:W-:Y:S01]  /*9ed0*/  FFMA R67, R81, R4, R67 ;  /* 0x0000000451437223 */ /* 0x000fe20000000043 */
[----:B------:R-:W-:Y:S01]  /*9ee0*/  F2FP.F16.F32.PACK_AB R56, R57, R56 ;  /* 0x000000383938723e */ /* 0x000fe200000000ff */
[----:B------:R1:W-:Y:S01]  /*9ef0*/  STS.128 [R174+0x8400], R48 ;  /* 0x00840030ae007388 */ /* 0x0003e20000000c00 */
[----:B------:R-:W-:Y:S02]  /*9f00*/  F2FP.F16.F32.PACK_AB R57, R63, R58 ;  /* 0x0000003a3f39723e */ /* 0x000fe400000000ff */
        /* <DEDUP_REMOVED lines=22> */
.L_x_139:
[----:B------:R-:W-:Y:S05]  /*a070*/  BSYNC.RECONVERGENT B0 ;  /* 0x0000000000007941 */ /* 0x000fea0003800200 */
.L_x_138:
        /* <DEDUP_REMOVED lines=13> */
[----:B-1----:R-:W-:Y:S04]  /*a150*/  @P1 IADD3 R9, PT, PT, R87, UR48, RZ ;  /* 0x0000003057091c10 */ /* 0x002fe8000fffe0ff */
[----:B------:R-:W-:Y:S01]  /*a160*/  @P1 IADD3 R7, PT, PT, R102, R9, RZ ;  /* 0x0000000966071210 */ /* 0x000fe20007ffe0ff */
[--C-:B------:R-:W-:Y:S02]  /*a170*/  @P1 IMAD.IADD R5, R100, 0x1, R9.reuse ;  /* 0x0000000164051824 */ /* 0x100fe400078e0209 */
[----:B------:R-:W-:Y:S01]  /*a180*/  @P1 IMAD.IADD R2, R108, 0x1, R9 ;  /* 0x000000016c021824 */ /* 0x000fe200078e0209 */
[----:B------:R-:W-:Y:S06]  /*a190*/  @P0 BRA `(.L_x_143) ;  /* 0x00000000000c0947 */ /* 0x000fec0003800000 */
[----:B------:R-:W-:Y:S04]  /*a1a0*/  SHF.L.U32 R0, R167, 0x1f, RZ ;  /* 0x0000001fa7007819 */ /* 0x000fe800000006ff */
[----:B------:R-:W1:Y:S02]  /*a1b0*/  SYNCS.PHASECHK.TRANS64.TRYWAIT P0, [R3+URZ+0xa0], R0 ;  /* 0x0000a000030075a7 */ /* 0x000e6400080011ff */
[----:B-1----:R-:W-:Y:S05]  /*a1c0*/  @!P0 BRA `(.L_x_144) ;  /* 0x0000002400008947 */ /* 0x002fea0003800000 */
.L_x_143:
[----:B------:R-:W-:Y:S05]  /*a1d0*/  BSYNC B0 ;  /* 0x0000000000007941 */ /* 0x000fea0003800000 */
.L_x_142:
[----:B------:R-:W-:Y:S11]  /*a1e0*/  ISETP.NE.AND P0, PT, R103, RZ, PT ;  /* 0x000000ff6700720c */ /* 0x000ff60003f05270 */
[----:B------:R-:W-:Y:S02]  /*a1f0*/  @!UPT UIADD3 URZ, UPT, UPT, URZ, URZ, URZ ;  /* 0x000000fffffff290 */ /* 0x000fe4000fffe0ff */
[----:B------:R2:W3:Y:S01]  /*a200*/  @P0 LDS.128 R88, [R87+UR48+0x400] ;  /* 0x0004003057580984 */ /* 0x0004e20008000c00 */
[----:B-1----:R-:W-:Y:S01]  /*a210*/  @P0 IMAD.IADD R3, R102, 0x1, R5 ;  /* 0x0000000166030824 */ /* 0x002fe200078e0205 */
[C---:B------:R-:W-:Y:S01]  /*a220*/  @P0 IADD3 R4, PT, PT, R108.reuse, R5, RZ ;  /* 0x000000056c040210 */ /* 0x040fe20007ffe0ff */
[C---:B------:R-:W-:Y:S01]  /*a230*/  @P0 IMAD.IADD R0, R108.reuse, 0x1, R7 ;  /* 0x000000016c000824 */ /* 0x040fe200078e0207 */
[----:B------:R2:W4:Y:S02]  /*a240*/  @P0 LDS.128 R96, [R2+0x400] ;  /* 0x0004000002600984 */ /* 0x0005240000000c00 */
[----:B------:R-:W-:Y:S02]  /*a250*/  @P0 IADD3 R108, PT, PT, R108, R3, RZ ;  /* 0x000000036c6c0210 */ /* 0x000fe40007ffe0ff */
[----:B------:R2:W1:Y:S04]  /*a260*/  @P0 LDS.128 R104, [R7+0x400] ;  /* 0x0004000007680984 */ /* 0x0004680000000c00 */
[----:B------:R2:W1:Y:S04]  /*a270*/  @P0 LDS.128 R112, [R0+0x400] ;  /* 0x0004000000700984 */ /* 0x0004680000000c00 */
[----:B------:R2:W1:Y:S04]  /*a280*/  @P0 LDS.128 R120, [R5+0x400] ;  /* 0x0004000005780984 */ /* 0x0004680000000c00 */
[----:B------:R2:W1:Y:S04]  /*a290*/  @P0 LDS.128 R128, [R4+0x400] ;  /* 0x0004000004800984 */ /* 0x0004680000000c00 */
[----:B------:R2:W1:Y:S04]  /*a2a0*/  @P0 LDS.128 R136, [R3+0x400] ;  /* 0x0004000003880984 */ /* 0x0004680000000c00 */
[----:B------:R2:W1:Y:S02]  /*a2b0*/  @P0 LDS.128 R144, [R108+0x400] ;  /* 0x000400006c900984 */ /* 0x0004640000000c00 */
.L_x_141:
[----:B------:R-:W-:Y:S05]  /*a2c0*/  BSYNC B1 ;  /* 0x0000000000017941 */ /* 0x000fea0003800000 */
.L_x_140:
[----:B--2---:R-:W-:Y:S05]  /*a2d0*/  VIADD R3, R80, 0xc0 ;  /* 0x000000c050037836 */ /* 0x004fea0000000000 */
[----:B------:R-:W-:Y:S04]  /*a2e0*/  SHF.R.U32.HI R3, RZ, 0x15, R3 ;  /* 0x00000015ff037819 */ /* 0x000fe80000011603 */
[----:B------:R-:W-:Y:S11]  /*a2f0*/  LOP3.LUT P0, RZ, R3, 0x3, R162, 0x48, !PT ;  /* 0x0000000303ff7812 */ /* 0x000ff600078048a2 */
[----:B------:R-:W-:Y:S02]  /*a300*/  @!UPT UIADD3 URZ, UPT, UPT, URZ, URZ, URZ ;  /* 0x000000fffffff290 */ /* 0x000fe4000fffe0ff */
[----:B------:R-:W-:Y:S05]  /*a310*/  @!P0 BRA `(.L_x_145) ;  /* 0x0000000000408947 */ /* 0x000fea0003800000 */
[----:B------:R-:W2:Y:S01]  /*a320*/  LDCU.64 UR8, c[0x4][0x70] ;  /* 0x01000e00ff0877ac */ /* 0x000ea20008000a00 */
[----:B------:R-:W-:Y:S01]  /*a330*/  MOV R3, 0x0 ;  /* 0x0000000000037802 */ /* 0x000fe20000000f00 */
[----:B------:R-:W-:Y:S02]  /*a340*/  HFMA2 R12, -RZ, RZ, 0, 5.9604644775390625e-08 ;  /* 0x00000001ff0c7431 */ /* 0x000fe400000001ff */
[----:B-1----:R-:W-:Y:S02]  /*a350*/  IMAD.MOV.U32 R8, RZ, RZ, 0x192 ;  /* 0x00000192ff087424 */ /* 0x002fe400078e00ff */
[----:B------:R-:W-:Y:S01]  /*a360*/  IMAD.MOV.U32 R13, RZ, RZ, RZ ;  /* 0x000000ffff0d7224 */ /* 0x000fe200078e00ff */
[----:B------:R-:W1:Y:S01]  /*a370*/  LDCU.64 UR6, c[0x4][0x78] ;  /* 0x01000f00ff0677ac */ /* 0x000e620008000a00 */
[----:B------:R-:W3:Y:S01]  /*a380*/  LDC.64 R2, c[0x4][R3] ;  /* 0x0100000003027b82 */ /* 0x000ee20000000a00 */
[----:B------:R-:W5:Y:S01]  /*a390*/  LDCU.64 UR4, c[0x4][0x10] ;  /* 0x01000200ff0477ac */ /* 0x000f620008000a00 */
[----:B--2---:R-:W-:Y:S01]  /*a3a0*/  MOV R5, UR9 ;  /* 0x0000000900057c02 */ /* 0x004fe20008000f00 */
[----:B------:R-:W-:Y:S01]  /*a3b0*/  IMAD.U32 R4, RZ, RZ, UR8 ;  /* 0x00000008ff047e24 */ /* 0x000fe2000f8e00ff */
[----:B-1----:R-:W-:Y:S01]  /*a3c0*/  MOV R7, UR7 ;  /* 0x0000000700077c02 */ /* 0x002fe20008000f00 */
[----:B------:R-:W-:Y:S01]  /*a3d0*/  IMAD.U32 R6, RZ, RZ, UR6 ;  /* 0x00000006ff067e24 */ /* 0x000fe2000f8e00ff */
[----:B-----5:R-:W-:Y:S01]  /*a3e0*/  MOV R11, UR5 ;  /* 0x00000005000b7c02 */ /* 0x020fe20008000f00 */
[----:B------:R-:W-:Y:S02]  /*a3f0*/  IMAD.U32 R10, RZ, RZ, UR4 ;  /* 0x00000004ff0a7e24 */ /* 0x000fe4000f8e00ff */
[----:B------:R-:W-:Y:S07]  /*a400*/  LEPC R20, `(.L_x_145) ;  /* 0x000000001014794e */ /* 0x000fee0000000000 */
[----:B---34-:R-:W-:Y:S05]  /*a410*/  CALL.ABS.NOINC R2 ;  /* 0x0000000002007343 */ /* 0x018fea0003c00000 */
.L_x_145:
[----:B------:R-:W-:Y:S01]  /*a420*/  ISETP.NE.AND P0, PT, R170, RZ, PT ;  /* 0x000000ffaa00720c */ /* 0x000fe20003f05270 */
[----:B------:R-:W-:Y:S05]  /*a430*/  WARPSYNC.ALL ;  /* 0x0000000000007948 */ /* 0x000fea0003800000 */
[----:B------:R-:W-:Y:S01]  /*a440*/  R2UR UR4, R80 ;  /* 0x00000000500472ca */ /* 0x000fe200000e0000 */
[--C-:B---3--:R-:W-:Y:S01]  /*a450*/  HADD2.F32 R82, -RZ, R88.reuse.H0_H0 ;  /* 0x20000058ff527230 */ /* 0x108fe20000004100 */
[----:B------:R-:W-:Y:S01]  /*a460*/  IADD3 R179, PT, PT, R179, 0x120, RZ ;  /* 0x00000120b3b37810 */ /* 0x000fe20007ffe0ff */
[----:B------:R-:W-:Y:S01]  /*a470*/  HADD2.F32 R84, -RZ, R88.H1_H1 ;  /* 0x30000058ff547230 */ /* 0x000fe20000004100 */
[----:B------:R-:W-:Y:S01]  /*a480*/  BSSY.RECONVERGENT B0, `(.L_x_146) ;  /* 0x00000fc000007945 */ /* 0x000fe20003800200 */
[--C-:B------:R-:W-:Y:S01]  /*a490*/  HADD2.F32 R83, -RZ, R89.reuse.H0_H0 ;  /* 0x20000059ff537230 */ /* 0x100fe20000004100 */
[----:B------:R-:W-:Y:S01]  /*a4a0*/  LOP3.LUT R179, R179, 0xfefffff8, RZ, 0xc0, !PT ;  /* 0xfefffff8b3b37812 */ /* 0x000fe200078ec0ff */
[----:B------:R-:W-:Y:S02]  /*a4b0*/  HADD2.F32 R86, -RZ, R89.H1_H1 ;  /* 0x30000059ff567230 */ /* 0x000fe40000004100 */
[--C-:B------:R-:W-:Y:S02]  /*a4c0*/  HADD2.F32 R85, -RZ, R90.reuse.H0_H0 ;  /* 0x2000005aff557230 */ /* 0x100fe40000004100 */
[----:B------:R-:W-:Y:S02]  /*a4d0*/  HADD2.F32 R88, -RZ, R90.H1_H1 ;  /* 0x3000005aff587230 */ /* 0x000fe40000004100 */
[----:B-1----:R-:W1:Y:S01]  /*a4e0*/  LDTM.x64 R4, tmem[UR4+0xc0] ;  /* 0x0000c004000479ee */ /* 0x002e620008340000 */
[----:B------:R-:W-:Y:S01]  /*a4f0*/  NOP ;  /* 0x0000000000007918 */ /* 0x000fe20000000000 */
[----:B-1----:R1:W-:Y:S01]  /*a500*/  SYNCS.ARRIVE.TRANS64.RED.A1T0 RZ, [R179+URZ], RZ ;  /* 0x000000ffb3ff79a7 */ /* 0x0023e200081004ff */
[--C-:B------:R-:W-:Y:S02]  /*a510*/  HADD2.F32 R87, -RZ, R91.reuse.H0_H0 ;  /* 0x2000005bff577230 */ /* 0x100fe40000004100 */
[----:B------:R-:W-:Y:S02]  /*a520*/  HADD2.F32 R90, -RZ, R91.H1_H1 ;  /* 0x3000005bff5a7230 */ /* 0x000fe40000004100 */
[--C-:B----4-:R-:W-:Y:S02]  /*a530*/  HADD2.F32 R89, -RZ, R96.reuse.H0_H0 ;  /* 0x20000060ff597230 */ /* 0x110fe40000004100 */
[----:B------:R-:W-:Y:S02]  /*a540*/  HADD2.F32 R91, -RZ, R96.H1_H1 ;  /* 0x30000060ff5b7230 */ /* 0x000fe40000004100 */
[--C-:B------:R-:W-:Y:S02]  /*a550*/  HADD2.F32 R92, -RZ, R97.reuse.H0_H0 ;  /* 0x20000061ff5c7230 */ /* 0x100fe40000004100 */
[----:B------:R-:W-:Y:S02]  /*a560*/  HADD2.F32 R94, -RZ, R97.H1_H1 ;  /* 0x30000061ff5e7230 */ /* 0x000fe40000004100 */
[--C-:B------:R-:W-:Y:S02]  /*a570*/  HADD2.F32 R93, -RZ, R98.reuse.H0_H0 ;  /* 0x20000062ff5d7230 */ /* 0x100fe40000004100 */
[----:B------:R-:W-:Y:S02]  /*a580*/  HADD2.F32 R96, -RZ, R98.H1_H1 ;  /* 0x30000062ff607230 */ /* 0x000fe40000004100 */
[--C-:B------:R-:W-:Y:S02]  /*a590*/  HADD2.F32 R95, -RZ, R99.reuse.H0_H0 ;  /* 0x20000063ff5f7230 */ /* 0x100fe40000004100 */
[----:B------:R-:W-:Y:S02]  /*a5a0*/  HADD2.F32 R98, -RZ, R99.H1_H1 ;  /* 0x30000063ff627230 */ /* 0x000fe40000004100 */
[--C-:B------:R-:W-:Y:S02]  /*a5b0*/  HADD2.F32 R97, -RZ, R104.reuse.H0_H0 ;  /* 0x20000068ff617230 */ /* 0x100fe40000004100 */
[C---:B------:R-:W-:Y:S01]  /*a5c0*/  FMUL R4, R78.reuse, R4 ;  /* 0x000000044e047220 */ /* 0x040fe20000400000 */
[C---:B------:R-:W-:Y:S01]  /*a5d0*/  FMUL R5, R78.reuse, R5 ;  /* 0x000000054e057220 */ /* 0x040fe20000400000 */
[C---:B------:R-:W-:Y:S01]  /*a5e0*/  FMUL R6, R78.reuse, R6 ;  /* 0x000000064e067220 */ /* 0x040fe20000400000 */
[C---:B------:R-:W-:Y:S01]  /*a5f0*/  FMUL R7, R78.reuse, R7 ;  /* 0x000000074e077220 */ /* 0x040fe20000400000 */
[C---:B------:R-:W-:Y:S01]  /*a600*/  FFMA R4, R81.reuse, R82, R4 ;  /* 0x0000005251047223 */ /* 0x040fe20000000004 */
[C---:B------:R-:W-:Y:S01]  /*a610*/  FFMA R5, R81.reuse, R84, R5 ;  /* 0x0000005451057223 */ /* 0x040fe20000000005 */
[C---:B------:R-:W-:Y:S01]  /*a620*/  FFMA R6, R81.reuse, R83, R6 ;  /* 0x0000005351067223 */ /* 0x040fe20000000006 */
[----:B------:R-:W-:Y:S01]  /*a630*/  FFMA R7, R81, R86, R7 ;  /* 0x0000005651077223 */ /* 0x000fe20000000007 */
[C---:B------:R-:W-:Y:S01]  /*a640*/  FMUL R8, R78.reuse, R8 ;  /* 0x000000084e087220 */ /* 0x040fe20000400000 */
[C---:B------:R-:W-:Y:S01]  /*a650*/  FMUL R9, R78.reuse, R9 ;  /* 0x000000094e097220 */ /* 0x040fe20000400000 */
[----:B------:R-:W-:Y:S01]  /*a660*/  F2FP.F16.F32.PACK_AB R4, R5, R4 ;  /* 0x000000040504723e */ /* 0x000fe200000000ff */
[C---:B------:R-:W-:Y:S01]  /*a670*/  FMUL R10, R78.reuse, R10 ;  /* 0x0000000a4e0a7220 */ /* 0x040fe20000400000 */
[----:B------:R-:W-:Y:S01]  /*a680*/  F2FP.F16.F32.PACK_AB R5, R7, R6 ;  /* 0x000000060705723e */ /* 0x000fe200000000ff */
[C---:B------:R-:W-:Y:S01]  /*a690*/  FFMA R8, R81.reuse, R85, R8 ;  /* 0x0000005551087223 */ /* 0x040fe20000000008 */
[C---:B------:R-:W-:Y:S01]  /*a6a0*/  FFMA R9, R81.reuse, R88, R9 ;  /* 0x0000005851097223 */ /* 0x040fe20000000009 */
[----:B------:R-:W-:Y:S01]  /*a6b0*/  FFMA R10, R81, R87, R10 ;  /* 0x00000057510a7223 */ /* 0x000fe2000000000a */
[C---:B------:R-:W-:Y:S01]  /*a6c0*/  FMUL R11, R78.reuse, R11 ;  /* 0x0000000b4e0b7220 */ /* 0x040fe20000400000 */
[C---:B------:R-:W-:Y:S01]  /*a6d0*/  FMUL R0, R78.reuse, R12 ;  /* 0x0000000c4e007220 */ /* 0x040fe20000400000 */
[C---:B------:R-:W-:Y:S01]  /*a6e0*/  FMUL R2, R78.reuse, R13 ;  /* 0x0000000d4e027220 */ /* 0x040fe20000400000 */
[----:B------:R-:W-:Y:S01]  /*a6f0*/  F2FP.F16.F32.PACK_AB R6, R9, R8 ;  /* 0x000000080906723e */ /* 0x000fe200000000ff */
[C---:B------:R-:W-:Y:S01]  /*a700*/  FFMA R11, R81.reuse, R90, R11 ;  /* 0x0000005a510b7223 */ /* 0x040fe2000000000b */
[C---:B------:R-:W-:Y:S01]  /*a710*/  FFMA R0, R81.reuse, R89, R0 ;  /* 0x0000005951007223 */ /* 0x040fe20000000000 */
[----:B------:R-:W-:Y:S01]  /*a720*/  FFMA R2, R81, R91, R2 ;  /* 0x0000005b51027223 */ /* 0x000fe20000000002 */
[C---:B------:R-:W-:Y:S01]  /*a730*/  FMUL R3, R78.reuse, R14 ;  /* 0x0000000e4e037220 */ /* 0x040fe20000400000 */
[C---:B------:R-:W-:Y:S01]  /*a740*/  FMUL R15, R78.reuse, R15 ;  /* 0x0000000f4e0f7220 */ /* 0x040fe20000400000 */
[----:B------:R-:W-:Y:S01]  /*a750*/  F2FP.F16.F32.PACK_AB R7, R11, R10 ;  /* 0x0000000a0b07723e */ /* 0x000fe200000000ff */
[----:B------:R-:W-:Y:S01]  /*a760*/  FMUL R12, R78, R16 ;  /* 0x000000104e0c7220 */ /* 0x000fe20000400000 */
[----:B------:R-:W-:Y:S01]  /*a770*/  F2FP.F16.F32.PACK_AB R8, R2, R0 ;  /* 0x000000000208723e */ /* 0x000fe200000000ff */
[C---:B------:R-:W-:Y:S01]  /*a780*/  FFMA R3, R81.reuse, R92, R3 ;  /* 0x0000005c51037223 */ /* 0x040fe20000000003 */
[C---:B------:R-:W-:Y:S01]  /*a790*/  FFMA R15, R81.reuse, R94, R15 ;  /* 0x0000005e510f7223 */ /* 0x040fe2000000000f */
[----:B------:R1:W-:Y:S01]  /*a7a0*/  STS.128 [R178+UR48+0xc400], R4 ;  /* 0x00c40004b2007988 */ /* 0x0003e20008000c30 */
[----:B------:R-:W-:Y:S01]  /*a7b0*/  FFMA R12, R81, R93, R12 ;  /* 0x0000005d510c7223 */ /* 0x000fe2000000000c */
[C---:B------:R-:W-:Y:S01]  /*a7c0*/  FMUL R13, R78.reuse, R17 ;  /* 0x000000114e0d7220 */ /* 0x040fe20000400000 */
[C---:B------:R-:W-:Y:S01]  /*a7d0*/  FMUL R14, R78.reuse, R18 ;  /* 0x000000124e0e7220 */ /* 0x040fe20000400000 */
[----:B------:R-:W-:Y:S01]  /*a7e0*/  F2FP.F16.F32.PACK_AB R9, R15, R3 ;  /* 0x000000030f09723e */ /* 0x000fe200000000ff */
[C---:B------:R-:W-:Y:S01]  /*a7f0*/  FMUL R19, R78.reuse, R19 ;  /* 0x000000134e137220 */ /* 0x040fe20000400000 */
[C---:B------:R-:W-:Y:S01]  /*a800*/  FFMA R13, R81.reuse, R96, R13 ;  /* 0x00000060510d7223 */ /* 0x040fe2000000000d */
[C---:B------:R-:W-:Y:S01]  /*a810*/  FFMA R14, R81.reuse, R95, R14 ;  /* 0x0000005f510e7223 */ /* 0x040fe2000000000e */
[----:B------:R-:W-:Y:S02]  /*a820*/  HADD2.F32 R100, -RZ, R104.H1_H1 ;  /* 0x30000068ff647230 */ /* 0x000fe40000004100 */
[----:B------:R-:W-:Y:S01]  /*a830*/  FFMA R19, R81, R98, R19 ;  /* 0x0000006251137223 */ /* 0x000fe20000000013 */
[C---:B------:R-:W-:Y:S01]  /*a840*/  FMUL R16, R78.reuse, R20 ;  /* 0x000000144e107220 */ /* 0x040fe20000400000 */
[----:B------:R-:W-:Y:S01]  /*a850*/  F2FP.F16.F32.PACK_AB R10, R13, R12 ;  /* 0x0000000c0d0a723e */ /* 0x000fe200000000ff */
[--C-:B------:R-:W-:Y:S02]  /*a860*/  HADD2.F32 R99, -RZ, R105.reuse.H0_H0 ;  /* 0x20000069ff637230 */ /* 0x100fe40000004100 */
[C---:B------:R-:W-:Y:S01]  /*a870*/  FMUL R17, R78.reuse, R21 ;  /* 0x000000154e117220 */ /* 0x040fe20000400000 */
[----:B------:R-:W-:Y:S01]  /*a880*/  F2FP.F16.F32.PACK_AB R11, R19, R14 ;  /* 0x0000000e130b723e */ /* 0x000fe200000000ff */
[C---:B------:R-:W-:Y:S01]  /*a890*/  FFMA R16, R81.reuse, R97, R16 ;  /* 0x0000006151107223 */ /* 0x040fe20000000010 */
[----:B------:R-:W-:Y:S02]  /*a8a0*/  HADD2.F32 R102, -RZ, R105.H1_H1 ;  /* 0x30000069ff667230 */ /* 0x000fe40000004100 */
[----:B------:R-:W-:Y:S01]  /*a8b0*/  FFMA R17, R81, R100, R17 ;  /* 0x0000006451117223 */ /* 0x000fe20000000011 */
[C---:B------:R-:W-:Y:S01]  /*a8c0*/  FMUL R18, R78.reuse, R22 ;  /* 0x000000164e127220 */ /* 0x040fe20000400000 */
[----:B------:R1:W-:Y:S01]  /*a8d0*/  STS.128 [R180+0xc400], R8 ;  /* 0x00c40008b4007388 */ /* 0x0003e20000000c00 */
[--C-:B------:R-:W-:Y:S02]  /*a8e0*/  HADD2.F32 R101, -RZ, R106.reuse.H0_H0 ;  /* 0x2000006aff657230 */ /* 0x100fe40000004100 */
[C---:B------:R-:W-:Y:S01]  /*a8f0*/  FMUL R23, R78.reuse, R23 ;  /* 0x000000174e177220 */ /* 0x040fe20000400000 */
[----:B------:R-:W-:Y:S01]  /*a900*/  F2FP.F16.F32.PACK_AB R16, R17, R16 ;  /* 0x000000101110723e */ /* 0x000fe200000000ff */
[C---:B------:R-:W-:Y:S01]  /*a910*/  FFMA R18, R81.reuse, R99, R18 ;  /* 0x0000006351127223 */ /* 0x040fe20000000012 */
[----:B------:R-:W-:Y:S02]  /*a920*/  HADD2.F32 R104, -RZ, R106.H1_H1 ;  /* 0x3000006aff687230 */ /* 0x000fe40000004100 */
[----:B------:R-:W-:Y:S01]  /*a930*/  FFMA R23, R81, R102, R23 ;  /* 0x0000006651177223 */ /* 0x000fe20000000017 */
[C---:B------:R-:W-:Y:S01]  /*a940*/  FMUL R20, R78.reuse, R24 ;  /* 0x000000184e147220 */ /* 0x040fe20000400000 */
[--C-:B------:R-:W-:Y:S02]  /*a950*/  HADD2.F32 R103, -RZ, R107.reuse.H0_H0 ;  /* 0x2000006bff677230 */ /* 0x100fe40000004100 */
[C---:B------:R-:W-:Y:S01]  /*a960*/  FMUL R21, R78.reuse, R25 ;  /* 0x000000194e157220 */ /* 0x040fe20000400000 */
[----:B------:R-:W-:Y:S01]  /*a970*/  HADD2.F32 R106, -RZ, R107.H1_H1 ;  /* 0x3000006bff6a7230 */ /* 0x000fe20000004100 */
[----:B------:R-:W-:Y:S01]  /*a980*/  F2FP.F16.F32.PACK_AB R17, R23, R18 ;  /* 0x000000121711723e */ /* 0x000fe200000000ff */
[C---:B------:R-:W-:Y:S01]  /*a990*/  FFMA R20, R81.reuse, R101, R20 ;  /* 0x0000006551147223 */ /* 0x040fe20000000014 */
        /* <DEDUP_REMOVED lines=16> */
[--C-:B------:R-:W-:Y:S01]  /*aaa0*/  HADD2.F32 R109, -RZ, R114.reuse.H0_H0 ;  /* 0x20000072ff6d7230 */ /* 0x100fe20000004100 */
[----:B------:R1:W-:Y:S01]  /*aab0*/  STS.128 [R177+0xc400], R16 ;  /* 0x00c40010b1007388 */ /* 0x0003e20000000c00 */
        /* <DEDUP_REMOVED lines=69> */
[C---:B------:R-:W-:Y:S01]  /*af10*/  FFMA R45, R81.reuse, R128, R45 ;  /* 0x00000080512d7223 */ /* 0x040fe2000000002d */
[C---:B------:R-:W-:Y:S01]  /*af20*/  FMUL R46, R78.reuse, R50 ;  /* 0x000000324e2e7220 */ /* 0x040fe20000400000 */
[--C-:B------:R-:W-:Y:S02]  /*af30*/  HADD2.F32 R129, -RZ, R136.reuse.H0_H0 ;  /* 0x20000088ff817230 */ /* 0x100fe40000004100 */
[C---:B------:R-:W-:Y:S01]  /*af40*/  FMUL R51, R78.reuse, R51 ;  /* 0x000000334e337220 */ /* 0x040fe20000400000 */
[----:B------:R-:W-:Y:S02]  /*af50*/  HADD2.F32 R132, -RZ, R136.H1_H1 ;  /* 0x30000088ff847230 */ /* 0x000fe40000004100 */
[C---:B------:R-:W-:Y:S01]  /*af60*/  FMUL R48, R78.reuse, R52 ;  /* 0x000000344e307220 */ /* 0x040fe20000400000 */
[--C-:B------:R-:W-:Y:S02]  /*af70*/  HADD2.F32 R131, -RZ, R137.reuse.H0_H0 ;  /* 0x20000089ff837230 */ /* 0x100fe40000004100 */
[C---:B------:R-:W-:Y:S01]  /*af80*/  FMUL R49, R78.reuse, R53 ;  /* 0x000000354e317220 */ /* 0x040fe20000400000 */
[C---:B------:R-:W-:Y:S01]  /*af90*/  FFMA R46, R81.reuse, R127, R46 ;  /* 0x0000007f512e7223 */ /* 0x040fe2000000002e */
[----:B------:R-:W-:Y:S02]  /*afa0*/  HADD2.F32 R134, -RZ, R137.H1_H1 ;  /* 0x30000089ff867230 */ /* 0x000fe40000004100 */
[C---:B------:R-:W-:Y:S01]  /*afb0*/  FMUL R50, R78.reuse, R54 ;  /* 0x000000364e327220 */ /* 0x040fe20000400000 */
[C---:B------:R-:W-:Y:S01]  /*afc0*/  FFMA R51, R81.reuse, R130, R51 ;  /* 0x0000008251337223 */ /* 0x040fe20000000033 */
        /* <DEDUP_REMOVED lines=11> */
[----:B------:R-:W-:Y:S01]  /*b080*/  FFMA R55, R81, R134, R55 ;  /* 0x0000008651377223 */ /* 0x000fe20000000037 */
[--C-:B------:R-:W-:Y:S02]  /*b090*/  HADD2.F32 R137, -RZ, R144.reuse.H0_H0 ;  /* 0x20000090ff897230 */ /* 0x100fe40000004100 */
[C---:B------:R-:W-:Y:S01]  /*b0a0*/  FMUL R59, R78.reuse, R59 ;  /* 0x0000003b4e3b7220 */ /* 0x040fe20000400000 */
[----:B------:R-:W-:Y:S01]  /*b0b0*/  F2FP.F16.F32.PACK_AB R42, R45, R44 ;  /* 0x0000002c2d2a723e */ /* 0x000fe200000000ff */
[----:B------:R-:W-:Y:S01]  /*b0c0*/  FFMA R52, R81, R133, R52 ;  /* 0x0000008551347223 */ /* 0x000fe20000000034 */
[----:B------:R-:W-:Y:S01]  /*b0d0*/  F2FP.F16.F32.PACK_AB R43, R51, R46 ;  /* 0x0000002e332b723e */ /* 0x000fe200000000ff */
[----:B------:R-:W-:Y:S02]  /*b0e0*/  HADD2.F32 R140, -RZ, R144.H1_H1 ;  /* 0x30000090ff8c7230 */ /* 0x000fe40000004100 */
[C---:B------:R-:W-:Y:S01]  /*b0f0*/  FMUL R56, R78.reuse, R60 ;  /* 0x0000003c4e387220 */ /* 0x040fe20000400000 */
[C---:B------:R-:W-:Y:S01]  /*b100*/  FFMA R53, R81.reuse, R136, R53 ;  /* 0x0000008851357223 */ /* 0x040fe20000000035 */
[--C-:B------:R-:W-:Y:S01]  /*b110*/  HADD2.F32 R139, -RZ, R145.reuse.H0_H0 ;  /* 0x20000091ff8b7230 */ /* 0x100fe20000004100 */
[----:B------:R1:W-:Y:S01]  /*b120*/  STS.128 [R183+0xc400], R40 ;  /* 0x00c40028b7007388 */ /* 0x0003e20000000c00 */
        /* <DEDUP_REMOVED lines=15> */
[----:B------:R-:W-:Y:S02]  /*b220*/  HADD2.F32 R146, -RZ, R147.H1_H1 ;  /* 0x30000093ff927230 */ /* 0x000fe40000004100 */
[C---:B------:R-:W-:Y:S01]  /*b230*/  FMUL R62, R78.reuse, R66 ;  /* 0x000000424e3e7220 */ /* 0x040fe20000400000 */
[----:B------:R-:W-:Y:S01]  /*b240*/  F2FP.F16.F32.PACK_AB R49, R55, R50 ;  /* 0x000000323731723e */ /* 0x000fe200000000ff */
        /* <DEDUP_REMOVED lines=31> */
.L_x_147:
[----:B------:R-:W-:Y:S05]  /*b440*/  BSYNC.RECONVERGENT B0 ;  /* 0x0000000000007941 */ /* 0x000fea0003800200 */
.L_x_146:
[----:B------:R-:W-:Y:S01]  /*b450*/  BAR.SYNC.DEFER_BLOCKING 0x1, 0x80 ;  /* 0x0042000000007b1d */ /* 0x000fe20000010000 */
[----:B------:R-:W-:Y:S01]  /*b460*/  UISETP.NE.AND UP0, UPT, UR49, -0x4, UPT ;  /* 0xfffffffc3100788c */ /* 0x000fe2000bf05270 */
[----:B------:R-:W-:Y:S08]  /*b470*/  IADD3 R76, PT, PT, R76, 0x1, RZ ;  /* 0x000000014c4c7810 */ /* 0x000ff00007ffe0ff */
[----:B------:R-:W-:Y:S05]  /*b480*/  BRA.U !UP0, `(.L_x_148) ;  /* 0x0000000108287547 */ /* 0x000fea000b800000 */
[----:B------:R-:W-:Y:S01]  /*b490*/  ISETP.NE.AND P0, PT, R176, RZ, PT ;  /* 0x000000ffb000720c */ /* 0x000fe20003f05270 */
[----:B------:R-:W-:Y:S01]  /*b4a0*/  IMAD.U32 R3, RZ, RZ, UR51 ;  /* 0x00000033ff037e24 */ /* 0x000fe2000f8e00ff */
[----:B------:R-:W-:Y:S01]  /*b4b0*/  UIADD3 UR51, UPT, UPT, UR51, 0x1, URZ ;  /* 0x0000000133337890 */ /* 0x000fe2000fffe0ff */
[----:B------:R-:W-:Y:S03]  /*b4c0*/  IMAD.U32 R0, RZ, RZ, UR37 ;  /* 0x00000025ff007e24 */ /* 0x000fe6000f8e00ff */
[----:B------:R-:W-:Y:S04]  /*b4d0*/  UISETP.NE.AND UP0, UPT, UR51, 0x4, UPT ;  /* 0x000000043300788c */ /* 0x000fe8000bf05270 */
[----:B------:R-:W-:Y:S03]  /*b4e0*/  USEL UR51, UR51, URZ, UP0 ;  /* 0x000000ff33337287 */ /* 0x000fe60008000000 */
[----:B------:R-:W-:Y:S05]  /*b4f0*/  @P0 LEA R3, R3, UR48, 0x3 ;  /* 0x0000003003030c11 */ /* 0x000fea000f8e18ff */
[----:B------:R-:W-:Y:S05]  /*b500*/  @P0 VIADD R3, R3, 0xc0 ;  /* 0x000000c003030836 */ /* 0x000fea0000000000 */
[----:B------:R-:W-:Y:S04]  /*b510*/  @P0 PRMT R0, R0, 0x654, R3 ;  /* 0x0000065400000816 */ /* 0x000fe80000000003 */
[----:B------:R2:W-:Y:S03]  /*b520*/  @P0 SYNCS.ARRIVE.TRANS64.RED.A1T0 RZ, [R0+URZ], RZ ;  /* 0x000000ff00ff09a7 */ /* 0x0005e600081004ff */
.L_x_148:
[----:B------:R-:W-:Y:S01]  /*b530*/  ISETP.NE.AND P2, PT, R171, RZ, PT ;  /* 0x000000ffab00720c */ /* 0x000fe20003f45270 */
[----:B------:R-:W-:Y:S01]  /*b540*/  UIADD3 UR49, UPT, UPT, UR49, 0x4, URZ ;  /* 0x0000000431317890 */ /* 0x000fe2000fffe0ff */
[----:B------:R-:W-:Y:S01]  /*b550*/  ISETP.NE.AND P0, PT, R173, 0x2, PT ;  /* 0x00000002ad00780c */ /* 0x000fe20003f05270 */
[----:B------:R-:W-:Y:S01]  /*b560*/  IMAD.IADD R20, R75, 0x1, R154 ;  /* 0x000000014b147824 */ /* 0x000fe200078e029a */
[----:B------:R-:W-:Y:S01]  /*b570*/  ISETP.NE.AND P1, PT, R76, 0x2, PT ;  /* 0x000000024c00780c */ /* 0x000fe20003f25270 */
[----:B------:R-:W-:Y:S01]  /*b580*/  IMAD.IADD R21, R77, 0x1, R156 ;  /* 0x000000014d157824 */ /* 0x000fe200078e029c */
[----:B--2---:R-:W-:Y:S02]  /*b590*/  SEL R0, RZ, 0x1, P0 ;  /* 0x00000001ff007807 */ /* 0x004fe40000000000 */
[----:B------:R-:W-:Y:S02]  /*b5a0*/  SEL R3, RZ, 0x1, P1 ;  /* 0x00000001ff037807 */ /* 0x000fe40000800000 */
[----:B------:R-:W-:Y:S02]  /*b5b0*/  LOP3.LUT R165, R165, R0, RZ, 0x3c, !PT ;  /* 0x00000000a5a57212 */ /* 0x000fe400078e3cff */
[----:B------:R-:W-:Y:S02]  /*b5c0*/  LOP3.LUT R166, R166, R3, RZ, 0x3c, !PT ;  /* 0x00000003a6a67212 */ /* 0x000fe400078e3cff */
[----:B------:R-:W-:Y:S02]  /*b5d0*/  @P2 R2UR UR36, R164 ;  /* 0x00000000a42422ca */ /* 0x000fe400000e0000 */
[----:B------:R-:W-:Y:S02]  /*b5e0*/  SEL R173, R173, RZ, P0 ;  /* 0x000000ffadad7207 */ /* 0x000fe40000000000 */
[----:B------:R-:W-:Y:S01]  /*b5f0*/  SEL R76, R76, RZ, P1 ;  /* 0x000000ff4c4c7207 */ /* 0x000fe20000800000 */
[----:B------:R-:W-:Y:S10]  /*b600*/  @P2 BRA `(.L_x_149) ;  /* 0xffffffa000102947 */ /* 0x000ff4000383ffff */
[----:B------:R-:W-:-:S09]  /*b610*/  UISETP.NE.AND UP0, UPT, UR50, URZ, UPT ;  /* 0x000000ff3200728c */ /* 0x000fd2000bf05270 */
[----:B------:R-:W-:Y:S05]  /*b620*/  BRA.U !UP0, `(.L_x_150) ;  /* 0x0000000108487547 */ /* 0x000fea000b800000 */
[----:B------:R-:W2:Y:S02]  /*b630*/  LDCU.64 UR4, c[0x0][0x890] ;  /* 0x00011200ff0477ac */ /* 0x000ea40008000a00 */
[----:B--2---:R-:W-:-:S04]  /*b640*/  UISETP.NE.U32.AND UP0, UPT, UR4, URZ, UPT ;  /* 0x000000ff0400728c */ /* 0x004fc8000bf05070 */
[----:B------:R-:W-:-:S09]  /*b650*/  UISETP.NE.AND.EX UP0, UPT, UR5, URZ, UPT, UP0 ;  /* 0x000000ff0500728c */ /* 0x000fd2000bf05300 */
[----:B------:R-:W-:Y:S05]  /*b660*/  BRA.U UP0, `(.L_x_151) ;  /* 0x00000001000c7547 */ /* 0x000fea000b800000 */
[----:B------:R-:W-:-:S13]  /*b670*/  FSETP.NEU.AND P0, PT, R81, RZ, PT ;  /* 0x000000ff5100720b */ /* 0x000fda0003f0d000 */
[----:B------:R-:W-:Y:S05]  /*b680*/  @!P0 EXIT ;  /* 0x000000000000894d */ /* 0x000fea0003800000 */
[----:B------:R-:W-:Y:S05]  /*b690*/  BRA `(.L_x_150) ;  /* 0x00000000002c7947 */ /* 0x000fea0003800000 */
.L_x_151:
[----:B------:R-:W-:Y:S01]  /*b6a0*/  ISETP.NE.AND P0, PT, R172, RZ, PT ;  /* 0x000000ffac00720c */ /* 0x000fe20003f05270 */
[----:B------:R-:W-:-:S12]  /*b6b0*/  BSSY.RECONVERGENT B0, `(.L_x_150) ;  /* 0x0000009000007945 */ /* 0x000fd80003800200 */
[----:B------:R-:W-:Y:S05]  /*b6c0*/  @P0 BRA `(.L_x_152) ;  /* 0x0000000000140947 */ /* 0x000fea0003800000 */
[----:B------:R-:W2:Y:S02]  /*b6d0*/  LDCU.64 UR4, c[0x0][0x888] ;  /* 0x00011100ff0477ac */ /* 0x000ea40008000a00 */
[----:B--2---:R-:W-:-:S04]  /*b6e0*/  ISETP.NE.U32.AND P0, PT, RZ, UR4, PT ;  /* 0x00000004ff007c0c */ /* 0x004fc8000bf05070 */
[----:B------:R-:W-:-:S13]  /*b6f0*/  ISETP.NE.AND.EX P0, PT, RZ, UR5, PT, P0 ;  /* 0x00000005ff007c0c */ /* 0x000fda000bf05300 */
[----:B------:R-:W-:Y:S05]  /*b700*/  @!P0 EXIT ;  /* 0x000000000000894d */ /* 0x000fea0003800000 */
[----:B------:R-:W-:Y:S05]  /*b710*/  BRA `(.L_x_153) ;  /* 0x0000000000087947 */ /* 0x000fea0003800000 */
.L_x_152:
[----:B------:R-:W-:-:S13]  /*b720*/  FSETP.NEU.AND P0, PT, R81, RZ, PT ;  /* 0x000000ff5100720b */ /* 0x000fda0003f0d000 */
[----:B------:R-:W-:Y:S05]  /*b730*/  @!P0 EXIT ;  /* 0x000000000000894d */ /* 0x000fea0003800000 */
.L_x_153:
[----:B------:R-:W-:Y:S05]  /*b740*/  BSYNC.RECONVERGENT B0 ;  /* 0x0000000000007941 */ /* 0x000fea0003800200 */
.L_x_150:
[----:B------:R-:W-:Y:S01]  /*b750*/  ULEA UR4, UR51, UR48, 0x3 ;  /* 0x0000003033047291 */ /* 0x000fe2000f8e18ff */
[----:B------:R-:W-:-:S04]  /*b760*/  DEPBAR.LE SB0, 0x0 ;  /* 0x000080000000791a */ /* 0x000fc80000000000 */
[----:B------:R-:W-:-:S04]  /*b770*/  UIADD3 UR4, UPT, UPT, UR4, 0xc0, URZ ;  /* 0x000000c004047890 */ /* 0x000fc8000fffe0ff */
[----:B------:R-:W-:-:S09]  /*b780*/  UPRMT UR4, UR37, 0x654, UR4 ;  /* 0x0000065425047896 */ /* 0x000fd20008000004 */
[----:B------:R-:W-:Y:S01]  /*b790*/  SYNCS.ARRIVE.TRANS64.RED.A1T0 RZ, [UR4], RZ ;  /* 0x000000ffffff79a7 */ /* 0x000fe20008100404 */
[----:B------:R-:W-:Y:S05]  /*b7a0*/  EXIT ;  /* 0x000000000000794d */ /* 0x000fea0003800000 */
.L_x_25:
[----:B--2---:R2:W4:Y:S02]  /*b7b0*/  SYNCS.PHASECHK.TRANS64.TRYWAIT P0, [R3+URZ+0x140], R2 ;  /* 0x00014002030075a7 */ /* 0x00452400080011ff */
[----:B----4-:R-:W-:Y:S05]  /*b7c0*/  @!P0 NANOSLEEP.SYNCS 0x989680 ;  /* 0x009896800000895d */ /* 0x010fea0003900000 */
[----:B------:R-:W4:Y:S02]  /*b7d0*/  @!P0 SYNCS.PHASECHK.TRANS64 P0, [R3+URZ+0x140], R2 ;  /* 0x00014002030085a7 */ /* 0x000f2400080010ff */
[----:B----4-:R-:W-:Y:S05]  /*b7e0*/  @!P0 BRA `(.L_x_25) ;  /* 0xfffffffc00f08947 */ /* 0x010fea000383ffff */
[----:B------:R-:W-:Y:S05]  /*b7f0*/  BRA `(.L_x_154) ;  /* 0xffffff6000307947 */ /* 0x000fea000383ffff */
.L_x_28:
[----:B-1----:R-:W-:-:S07]  /*b800*/  MOV R2, UR33 ;  /* 0x0000002100027c02 */ /* 0x002fce0008000f00 */
.L_x_155:
[----:B-1----:R1:W2:Y:S02]  /*b810*/  SYNCS.PHASECHK.TRANS64.TRYWAIT P0, [R2+URZ+0x50], R5 ;  /* 0x00005005020075a7 */ /* 0x0022a400080011ff */
[----:B--2---:R-:W-:Y:S05]  /*b820*/  @!P0 NANOSLEEP.SYNCS 0x989680 ;  /* 0x009896800000895d */ /* 0x004fea0003900000 */
[----:B------:R-:W2:Y:S02]  /*b830*/  @!P0 SYNCS.PHASECHK.TRANS64 P0, [R2+URZ+0x50], R5 ;  /* 0x00005005020085a7 */ /* 0x000ea400080010ff */
[----:B--2---:R-:W-:Y:S05]  /*b840*/  @!P0 BRA `(.L_x_155) ;  /* 0xfffffffc00f08947 */ /* 0x004fea000383ffff */
[----:B------:R-:W-:Y:S05]  /*b850*/  BRA `(.L_x_27) ;  /* 0xffffff6000947947 */ /* 0x000fea000383ffff */
.L_x_35:
[----:B-1----:R-:W-:-:S07]  /*b860*/  MOV R2, UR17 ;  /* 0x0000001100027c02 */ /* 0x002fce0008000f00 */
.L_x_156:
[----:B-1----:R1:W2:Y:S02]  /*b870*/  SYNCS.PHASECHK.TRANS64.TRYWAIT P0, [R2+URZ+0x50], R5 ;  /* 0x00005005020075a7 */ /* 0x0022a400080011ff */
[----:B--2---:R-:W-:Y:S05]  /*b880*/  @!P0 NANOSLEEP.SYNCS 0x989680 ;  /* 0x009896800000895d */ /* 0x004fea0003900000 */
[----:B------:R-:W2:Y:S02]  /*b890*/  @!P0 SYNCS.PHASECHK.TRANS64 P0, [R2+URZ+0x50], R5 ;  /* 0x00005005020085a7 */ /* 0x000ea400080010ff */
[----:B--2---:R-:W-:Y:S05]  /*b8a0*/  @!P0 BRA `(.L_x_156) ;  /* 0xfffffffc00f08947 */ /* 0x004fea000383ffff */
[----:B------:R-:W-:Y:S05]  /*b8b0*/  BRA `(.L_x_34) ;  /* 0xffffff64004c7947 */ /* 0x000fea000383ffff */
.L_x_40:
[----:B-1----:R1:W2:Y:S02]  /*b8c0*/  SYNCS.PHASECHK.TRANS64.TRYWAIT P0, [R2+URZ+0xf0], R3 ;  /* 0x0000f003020075a7 */ /* 0x0022a400080011ff */
[----:B--2---:R-:W-:Y:S05]  /*b8d0*/  @!P0 NANOSLEEP.SYNCS 0x989680 ;  /* 0x009896800000895d */ /* 0x004fea0003900000 */
[----:B------:R-:W2:Y:S02]  /*b8e0*/  @!P0 SYNCS.PHASECHK.TRANS64 P0, [R2+URZ+0xf0], R3 ;  /* 0x0000f003020085a7 */ /* 0x000ea400080010ff */
[----:B--2---:R-:W-:Y:S05]  /*b8f0*/  @!P0 BRA `(.L_x_40) ;  /* 0xfffffffc00f08947 */ /* 0x004fea000383ffff */
[----:B------:R-:W-:Y:S05]  /*b900*/  BRA `(.L_x_157) ;  /* 0xffffff6400ec7947 */ /* 0x000fea000383ffff */
.L_x_44:
[----:B---3--:R-:W-:-:S07]  /*b910*/  MOV R0, UR4 ;  /* 0x0000000400007c02 */ /* 0x008fce0008000f00 */
.L_x_158:
[----:B-1----:R1:W2:Y:S02]  /*b920*/  SYNCS.PHASECHK.TRANS64.TRYWAIT P0, [R0+URZ], R3 ;  /* 0x00000003000075a7 */ /* 0x0022a400080011ff */
[----:B--2---:R-:W-:Y:S05]  /*b930*/  @!P0 NANOSLEEP.SYNCS 0x989680 ;  /* 0x009896800000895d */ /* 0x004fea0003900000 */
[----:B------:R-:W2:Y:S02]  /*b940*/  @!P0 SYNCS.PHASECHK.TRANS64 P0, [R0+URZ], R3 ;  /* 0x00000003000085a7 */ /* 0x000ea400080010ff */
[----:B--2---:R-:W-:Y:S05]  /*b950*/  @!P0 BRA `(.L_x_158) ;  /* 0xfffffffc00f08947 */ /* 0x004fea000383ffff */
[----:B------:R-:W-:Y:S05]  /*b960*/  BRA `(.L_x_159) ;  /* 0xffffff6c005c7947 */ /* 0x000fea000383ffff */
.L_x_45:
[----:B---3--:R-:W-:-:S07]  /*b970*/  MOV R0, UR4 ;  /* 0x0000000400007c02 */ /* 0x008fce0008000f00 */
.L_x_160:
[----:B-1----:R1:W2:Y:S02]  /*b980*/  SYNCS.PHASECHK.TRANS64.TRYWAIT P0, [R0+URZ], R3 ;  /* 0x00000003000075a7 */ /* 0x0022a400080011ff */
[----:B--2---:R-:W-:Y:S05]  /*b990*/  @!P0 NANOSLEEP.SYNCS 0x989680 ;  /* 0x009896800000895d */ /* 0x004fea0003900000 */
[----:B------:R-:W2:Y:S02]  /*b9a0*/  @!P0 SYNCS.PHASECHK.TRANS64 P0, [R0+URZ], R3 ;  /* 0x00000003000085a7 */ /* 0x000ea400080010ff */
[----:B--2---:R-:W-:Y:S05]  /*b9b0*/  @!P0 BRA `(.L_x_160) ;  /* 0xfffffffc00f08947 */ /* 0x004fea000383ffff */
[----:B------:R-:W-:Y:S05]  /*b9c0*/  BRA `(.L_x_161) ;  /* 0xffffff6c00687947 */ /* 0x000fea000383ffff */
.L_x_46:
[----:B---3--:R-:W-:-:S07]  /*b9d0*/  MOV R0, UR4 ;  /* 0x0000000400007c02 */ /* 0x008fce0008000f00 */
.L_x_162:
[----:B-1----:R1:W2:Y:S02]  /*b9e0*/  SYNCS.PHASECHK.TRANS64.TRYWAIT P0, [R0+URZ], R3 ;  /* 0x00000003000075a7 */ /* 0x0022a400080011ff */
[----:B--2---:R-:W-:Y:S05]  /*b9f0*/  @!P0 NANOSLEEP.SYNCS 0x989680 ;  /* 0x009896800000895d */ /* 0x004fea0003900000 */
[----:B------:R-:W2:Y:S02]  /*ba00*/  @!P0 SYNCS.PHASECHK.TRANS64 P0, [R0+URZ], R3 ;  /* 0x00000003000085a7 */ /* 0x000ea400080010ff */
[----:B--2---:R-:W-:Y:S05]  /*ba10*/  @!P0 BRA `(.L_x_162) ;  /* 0xfffffffc00f08947 */ /* 0x004fea000383ffff */
[----:B------:R-:W-:Y:S05]  /*ba20*/  BRA `(.L_x_163) ;  /* 0xffffff6c00747947 */ /* 0x000fea000383ffff */
.L_x_47:
[----:B---3--:R-:W-:-:S07]  /*ba30*/  MOV R0, UR4 ;  /* 0x0000000400007c02 */ /* 0x008fce0008000f00 */
.L_x_164:
[----:B-1----:R1:W2:Y:S02]  /*ba40*/  SYNCS.PHASECHK.TRANS64.TRYWAIT P0, [R0+URZ], R3 ;  /* 0x00000003000075a7 */ /* 0x0022a400080011ff */
[----:B--2---:R-:W-:Y:S05]  /*ba50*/  @!P0 NANOSLEEP.SYNCS 0x989680 ;  /* 0x009896800000895d */ /* 0x004fea0003900000 */
[----:B------:R-:W2:Y:S02]  /*ba60*/  @!P0 SYNCS.PHASECHK.TRANS64 P0, [R0+URZ], R3 ;  /* 0x00000003000085a7 */ /* 0x000ea400080010ff */
[----:B--2---:R-:W-:Y:S05]  /*ba70*/  @!P0 BRA `(.L_x_164) ;  /* 0xfffffffc00f08947 */ /* 0x004fea000383ffff */
[----:B------:R-:W-:Y:S05]  /*ba80*/  BRA `(.L_x_165) ;  /* 0xffffff6c00807947 */ /* 0x000fea000383ffff */
.L_x_48:
[----:B---3--:R-:W-:-:S07]  /*ba90*/  MOV R0, UR4 ;  /* 0x0000000400007c02 */ /* 0x008fce0008000f00 */
.L_x_166:
[----:B-1----:R1:W2:Y:S02]  /*baa0*/  SYNCS.PHASECHK.TRANS64.TRYWAIT P0, [R0+URZ], R3 ;  /* 0x00000003000075a7 */ /* 0x0022a400080011ff */
[----:B--2---:R-:W-:Y:S05]  /*bab0*/  @!P0 NANOSLEEP.SYNCS 0x989680 ;  /* 0x009896800000895d */ /* 0x004fea0003900000 */
[----:B------:R-:W2:Y:S02]  /*bac0*/  @!P0 SYNCS.PHASECHK.TRANS64 P0, [R0+URZ], R3 ;  /* 0x00000003000085a7 */ /* 0x000ea400080010ff */
[----:B--2---:R-:W-:Y:S05]  /*bad0*/  @!P0 BRA `(.L_x_166) ;  /* 0xfffffffc00f08947 */ /* 0x004fea000383ffff */
[----:B------:R-:W-:Y:S05]  /*bae0*/  BRA `(.L_x_167) ;  /* 0xffffff6c008c7947 */ /* 0x000fea000383ffff */
.L_x_49:
[----:B---3--:R-:W-:-:S07]  /*baf0*/  MOV R0, UR4 ;  /* 0x0000000400007c02 */ /* 0x008fce0008000f00 */
.L_x_168:
[----:B-1----:R1:W2:Y:S02]  /*bb00*/  SYNCS.PHASECHK.TRANS64.TRYWAIT P0, [R0+URZ], R3 ;  /* 0x00000003000075a7 */ /* 0x0022a400080011ff */
[----:B--2---:R-:W-:Y:S05]  /*bb10*/  @!P0 NANOSLEEP.SYNCS 0x989680 ;  /* 0x009896800000895d */ /* 0x004fea0003900000 */
[----:B------:R-:W2:Y:S02]  /*bb20*/  @!P0 SYNCS.PHASECHK.TRANS64 P0, [R0+URZ], R3 ;  /* 0x00000003000085a7 */ /* 0x000ea400080010ff */
[----:B--2---:R-:W-:Y:S05]  /*bb30*/  @!P0 BRA `(.L_x_168) ;  /* 0xfffffffc00f08947 */ /* 0x004fea000383ffff */
[----:B------:R-:W-:Y:S05]  /*bb40*/  BRA `(.L_x_169) ;  /* 0xffffff6c00987947 */ /* 0x000fea000383ffff */
.L_x_50:
[----:B---3--:R-:W-:-:S07]  /*bb50*/  MOV R0, UR4 ;  /* 0x0000000400007c02 */ /* 0x008fce0008000f00 */
.L_x_170:
[----:B-1----:R1:W2:Y:S02]  /*bb60*/  SYNCS.PHASECHK.TRANS64.TRYWAIT P0, [R0+URZ], R3 ;  /* 0x00000003000075a7 */ /* 0x0022a400080011ff */
[----:B--2---:R-:W-:Y:S05]  /*bb70*/  @!P0 NANOSLEEP.SYNCS 0x989680 ;  /* 0x009896800000895d */ /* 0x004fea0003900000 */
[----:B------:R-:W2:Y:S02]  /*bb80*/  @!P0 SYNCS.PHASECHK.TRANS64 P0, [R0+URZ], R3 ;  /* 0x00000003000085a7 */ /* 0x000ea400080010ff */
[----:B--2---:R-:W-:Y:S05]  /*bb90*/  @!P0 BRA `(.L_x_170) ;  /* 0xfffffffc00f08947 */ /* 0x004fea000383ffff */
[----:B------:R-:W-:Y:S05]  /*bba0*/  BRA `(.L_x_171) ;  /* 0xffffff6c00a47947 */ /* 0x000fea000383ffff */
.L_x_51:
[----:B---3--:R-:W-:-:S07]  /*bbb0*/  MOV R0, UR4 ;  /* 0x0000000400007c02 */ /* 0x008fce0008000f00 */
.L_x_172:
[----:B-1----:R1:W2:Y:S02]  /*bbc0*/  SYNCS.PHASECHK.TRANS64.TRYWAIT P0, [R0+URZ], R3 ;  /* 0x00000003000075a7 */ /* 0x0022a400080011ff */
[----:B--2---:R-:W-:Y:S05]  /*bbd0*/  @!P0 NANOSLEEP.SYNCS 0x989680 ;  /* 0x009896800000895d */ /* 0x004fea0003900000 */
[----:B------:R-:W2:Y:S02]  /*bbe0*/  @!P0 SYNCS.PHASECHK.TRANS64 P0, [R0+URZ], R3 ;  /* 0x00000003000085a7 */ /* 0x000ea400080010ff */
[----:B--2---:R-:W-:Y:S05]  /*bbf0*/  @!P0 BRA `(.L_x_172) ;  /* 0xfffffffc00f08947 */ /* 0x004fea000383ffff */
[----:B------:R-:W-:Y:S05]  /*bc00*/  BRA `(.L_x_173) ;  /* 0xffffff6c00b07947 */ /* 0x000fea000383ffff */
.L_x_52:
[----:B---3--:R-:W-:-:S07]  /*bc10*/  MOV R0, UR4 ;  /* 0x0000000400007c02 */ /* 0x008fce0008000f00 */
.L_x_174:
[----:B-1----:R1:W2:Y:S02]  /*bc20*/  SYNCS.PHASECHK.TRANS64.TRYWAIT P0, [R0+URZ], R3 ;  /* 0x00000003000075a7 */ /* 0x0022a400080011ff */
[----:B--2---:R-:W-:Y:S05]  /*bc30*/  @!P0 NANOSLEEP.SYNCS 0x989680 ;  /* 0x009896800000895d */ /* 0x004fea0003900000 */
[----:B------:R-:W2:Y:S02]  /*bc40*/  @!P0 SYNCS.PHASECHK.TRANS64 P0, [R0+URZ], R3 ;  /* 0x00000003000085a7 */ /* 0x000ea400080010ff */
[----:B--2---:R-:W-:Y:S05]  /*bc50*/  @!P0 BRA `(.L_x_174) ;  /* 0xfffffffc00f08947 */ /* 0x004fea000383ffff */
[----:B------:R-:W-:Y:S05]  /*bc60*/  BRA `(.L_x_175) ;  /* 0xffffff6c00bc7947 */ /* 0x000fea000383ffff */
.L_x_55:
[----:B-1----:R1:W2:Y:S02]  /*bc70*/  SYNCS.PHASECHK.TRANS64.TRYWAIT P0, [R0+URZ+0x130], R5 ;  /* 0x00013005000075a7 */ /* 0x0022a400080011ff */
[----:B--2---:R-:W-:Y:S05]  /*bc80*/  @!P0 NANOSLEEP.SYNCS 0x989680 ;  /* 0x009896800000895d */ /* 0x004fea0003900000 */
[----:B------:R-:W2:Y:S02]  /*bc90*/  @!P0 SYNCS.PHASECHK.TRANS64 P0, [R0+URZ+0x130], R5 ;  /* 0x00013005000085a7 */ /* 0x000ea400080010ff */
[----:B--2---:R-:W-:Y:S05]  /*bca0*/  @!P0 BRA `(.L_x_55) ;  /* 0xfffffffc00f08947 */ /* 0x004fea000383ffff */
[----:B------:R-:W-:Y:S05]  /*bcb0*/  BRA `(.L_x_176) ;  /* 0xffffff70001c7947 */ /* 0x000fea000383ffff */
.L_x_56:
[----:B------:R-:W-:-:S07]  /*bcc0*/  MOV R0, UR5 ;  /* 0x0000000500007c02 */ /* 0x000fce0008000f00 */
.L_x_177:
[----:B-1----:R1:W2:Y:S02]  /*bcd0*/  SYNCS.PHASECHK.TRANS64.TRYWAIT P0, [R0+URZ+0x100], R7 ;  /* 0x00010007000075a7 */ /* 0x0022a400080011ff */
[----:B--2---:R-:W-:Y:S05]  /*bce0*/  @!P0 NANOSLEEP.SYNCS 0x989680 ;  /* 0x009896800000895d */ /* 0x004fea0003900000 */
[----:B------:R-:W2:Y:S02]  /*bcf0*/  @!P0 SYNCS.PHASECHK.TRANS64 P0, [R0+URZ+0x100], R7 ;  /* 0x00010007000085a7 */ /* 0x000ea400080010ff */
[----:B--2---:R-:W-:Y:S05]  /*bd00*/  @!P0 BRA `(.L_x_177) ;  /* 0xfffffffc00f08947 */ /* 0x004fea000383ffff */
[----:B------:R-:W-:Y:S05]  /*bd10*/  BRA `(.L_x_178) ;  /* 0xffffff70002c7947 */ /* 0x000fea000383ffff */
.L_x_57:
[----:B-1----:R1:W2:Y:S02]  /*bd20*/  SYNCS.PHASECHK.TRANS64.TRYWAIT P1, [R0+URZ+0xf0], R5 ;  /* 0x0000f005000075a7 */ /* 0x0022a400080211ff */
[----:B--2---:R-:W-:Y:S05]  /*bd30*/  @!P1 NANOSLEEP.SYNCS 0x989680 ;  /* 0x009896800000995d */ /* 0x004fea0003900000 */
[----:B------:R-:W2:Y:S02]  /*bd40*/  @!P1 SYNCS.PHASECHK.TRANS64 P1, [R0+URZ+0xf0], R5 ;  /* 0x0000f005000095a7 */ /* 0x000ea400080210ff */
[----:B--2---:R-:W-:Y:S05]  /*bd50*/  @!P1 BRA `(.L_x_57) ;  /* 0xfffffffc00f09947 */ /* 0x004fea000383ffff */
[----:B------:R-:W-:Y:S05]  /*bd60*/  BRA `(.L_x_179) ;  /* 0xffffff70005c7947 */ /* 0x000fea000383ffff */
.L_x_60:
[----:B------:R-:W-:-:S07]  /*bd70*/  MOV R0, UR5 ;  /* 0x0000000500007c02 */ /* 0x000fce0008000f00 */
.L_x_180:
[----:B-1----:R1:W2:Y:S02]  /*bd80*/  SYNCS.PHASECHK.TRANS64.TRYWAIT P0, [R0+URZ+0x100], R3 ;  /* 0x00010003000075a7 */ /* 0x0022a400080011ff */
[----:B--2---:R-:W-:Y:S05]  /*bd90*/  @!P0 NANOSLEEP.SYNCS 0x989680 ;  /* 0x009896800000895d */ /* 0x004fea0003900000 */
[----:B------:R-:W2:Y:S02]  /*bda0*/  @!P0 SYNCS.PHASECHK.TRANS64 P0, [R0+URZ+0x100], R3 ;  /* 0x00010003000085a7 */ /* 0x000ea400080010ff */
[----:B--2---:R-:W-:Y:S05]  /*bdb0*/  @!P0 BRA `(.L_x_180) ;  /* 0xfffffffc00f08947 */ /* 0x004fea000383ffff */
[----:B------:R-:W-:Y:S05]  /*bdc0*/  BRA `(.L_x_59) ;  /* 0xffffff7000b07947 */ /* 0x000fea000383ffff */
.L_x_69:
[----:B-1----:R-:W-:-:S04]  /*bdd0*/  MOV R4, UR6 ;  /* 0x0000000600047c02 */ /* 0x002fc80008000f00 */
[----:B------:R1:W2:Y:S03]  /*bde0*/  SYNCS.PHASECHK.TRANS64.TRYWAIT P0, [R4+URZ+0x8], R5 ;  /* 0x00000805040075a7 */ /* 0x0002a600080011ff */
[----:B--2---:R-:W-:Y:S05]  /*bdf0*/  @!P0 NANOSLEEP.SYNCS 0x989680 ;  /* 0x009896800000895d */ /* 0x004fea0003900000 */
[----:B------:R-:W2:Y:S02]  /*be00*/  @!P0 SYNCS.PHASECHK.TRANS64 P0, [R4+URZ+0x8], R5 ;  /* 0x00000805040085a7 */ /* 0x000ea400080010ff */
[----:B--2---:R-:W-:Y:S05]  /*be10*/  @!P0 BRA `(.L_x_69) ;  /* 0xfffffffc00ec8947 */ /* 0x004fea000383ffff */
[----:B------:R-:W-:Y:S05]  /*be20*/  BRA `(.L_x_68) ;  /* 0xffffff7400647947 */ /* 0x000fea000383ffff */
.L_x_71:
[----:B------:R-:W-:Y:S01]  /*be30*/  BSSY B0, `(.L_x_181) ;  /* 0x0000006000007945 */ /* 0x000fe20003800000 */
[----:B------:R-:W-:-:S07]  /*be40*/  MOV R15, 0xffffffff ;  /* 0xffffffff000f7802 */ /* 0x000fce0000000f00 */
[----:B-1---5:R-:W-:Y:S05]  /*be50*/  WARPSYNC.COLLECTIVE R15, `(.L_x_182) ;  /* 0x000000000f0c7348 */ /* 0x022fea0003c00000 */
[----:B------:R-:W-:Y:S02]  /*be60*/  ELECT P6, UR79, PT ;  /* 0x00000000004f782f */ /* 0x000fe400038c0000 */
[----:B------:R-:W-:Y:S01]  /*be70*/  MOV R14, UR79 ;  /* 0x0000004f000e7c02 */ /* 0x000fe20008000f00 */
[----:B-1---5:R-:W-:Y:S10]  /*be80*/  ENDCOLLECTIVE ;  /* 0x000000000000791b */ /* 0x022ff40003800000 */
.L_x_182:
[----:B------:R-:W-:Y:S05]  /*be90*/  BSYNC B0 ;  /* 0x0000000000007941 */ /* 0x000fea0003800000 */
.L_x_181:
[----:B------:R-:W-:Y:S05]  /*bea0*/  BRA `(.L_x_183) ;  /* 0xffffff7400947947 */ /* 0x000fea000383ffff */
.L_x_73:
[----:B-1----:R-:W-:-:S04]  /*beb0*/  MOV R2, UR6 ;  /* 0x0000000600027c02 */ /* 0x002fc80008000f00 */
[----:B------:R1:W2:Y:S03]  /*bec0*/  SYNCS.PHASECHK.TRANS64.TRYWAIT P0, [R2+URZ+0x8], R3 ;  /* 0x00000803020075a7 */ /* 0x0002a600080011ff */
[----:B--2---:R-:W-:Y:S05]  /*bed0*/  @!P0 NANOSLEEP.SYNCS 0x989680 ;  /* 0x009896800000895d */ /* 0x004fea0003900000 */
[----:B------:R-:W2:Y:S02]  /*bee0*/  @!P0 SYNCS.PHASECHK.TRANS64 P0, [R2+URZ+0x8], R3 ;  /* 0x00000803020085a7 */ /* 0x000ea400080010ff */
[----:B--2---:R-:W-:Y:S05]  /*bef0*/  @!P0 BRA `(.L_x_73) ;  /* 0xfffffffc00ec8947 */ /* 0x004fea000383ffff */
[----:B------:R-:W-:Y:S05]  /*bf00*/  BRA `(.L_x_72) ;  /* 0xffffff7400987947 */ /* 0x000fea000383ffff */
.L_x_74:
[----:B-1----:R1:W2:Y:S02]  /*bf10*/  SYNCS.PHASECHK.TRANS64.TRYWAIT P0, [R0+URZ+0xf0], R5 ;  /* 0x0000f005000075a7 */ /* 0x0022a400080011ff */
[----:B--2---:R-:W-:Y:S05]  /*bf20*/  @!P0 NANOSLEEP.SYNCS 0x989680 ;  /* 0x009896800000895d */ /* 0x004fea0003900000 */
[----:B------:R-:W2:Y:S02]  /*bf30*/  @!P0 SYNCS.PHASECHK.TRANS64 P0, [R0+URZ+0xf0], R5 ;  /* 0x0000f005000085a7 */ /* 0x000ea400080010ff */
[----:B--2---:R-:W-:Y:S05]  /*bf40*/  @!P0 BRA `(.L_x_74) ;  /* 0xfffffffc00f08947 */ /* 0x004fea000383ffff */
[----:B------:R-:W-:Y:S05]  /*bf50*/  BRA `(.L_x_184) ;  /* 0xffffff7800747947 */ /* 0x000fea000383ffff */
.L_x_76:
[----:B------:R-:W-:-:S07]  /*bf60*/  MOV R0, UR10 ;  /* 0x0000000a00007c02 */ /* 0x000fce0008000f00 */
.L_x_185:
[----:B-1----:R1:W2:Y:S02]  /*bf70*/  SYNCS.PHASECHK.TRANS64.TRYWAIT P0, [R0+URZ+0x120], R5 ;  /* 0x00012005000075a7 */ /* 0x0022a400080011ff */
[----:B--2---:R-:W-:Y:S05]  /*bf80*/  @!P0 NANOSLEEP.SYNCS 0x989680 ;  /* 0x009896800000895d */ /* 0x004fea0003900000 */
[----:B------:R-:W2:Y:S02]  /*bf90*/  @!P0 SYNCS.PHASECHK.TRANS64 P0, [R0+URZ+0x120], R5 ;  /* 0x00012005000085a7 */ /* 0x000ea400080010ff */
[----:B--2---:R-:W-:Y:S05]  /*bfa0*/  @!P0 BRA `(.L_x_185) ;  /* 0xfffffffc00f08947 */ /* 0x004fea000383ffff */
[----:B------:R-:W-:Y:S05]  /*bfb0*/  BRA `(.L_x_186) ;  /* 0xffffff7800c07947 */ /* 0x000fea000383ffff */
.L_x_79:
[----:B------:R-:W-:Y:S07]  /*bfc0*/  MOV R0, UR9 ;  /* 0x0000000900007c02 */ /* 0x000fee0008000f00 */
.L_x_187:
[----:B-1----:R1:W2:Y:S02]  /*bfd0*/  SYNCS.PHASECHK.TRANS64.TRYWAIT P0, [R0+URZ], R5 ;  /* 0x00000005000075a7 */ /* 0x0022a400080011ff */
[----:B--2---:R-:W-:Y:S05]  /*bfe0*/  @!P0 NANOSLEEP.SYNCS 0x989680 ;  /* 0x009896800000895d */ /* 0x004fea0003900000 */
[----:B------:R-:W2:Y:S02]  /*bff0*/  @!P0 SYNCS.PHASECHK.TRANS64 P0, [R0+URZ], R5 ;  /* 0x00000005000085a7 */ /* 0x000ea400080010ff */
[----:B--2---:R-:W-:Y:S05]  /*c000*/  @!P0 BRA `(.L_x_187) ;  /* 0xfffffffc00f08947 */ /* 0x004fea000383ffff */
[----:B------:R-:W-:Y:S05]  /*c010*/  BRA `(.L_x_78) ;  /* 0xffffff7800d47947 */ /* 0x000fea000383ffff */
.L_x_83:
[----:B-1----:R-:W-:-:S07]  /*c020*/  MOV R0, UR5 ;  /* 0x0000000500007c02 */ /* 0x002fce0008000f00 */
.L_x_188:
[----:B-1----:R1:W2:Y:S02]  /*c030*/  SYNCS.PHASECHK.TRANS64.TRYWAIT P0, [R0+URZ], R3 ;  /* 0x00000003000075a7 */ /* 0x0022a400080011ff */
[----:B--2---:R-:W-:Y:S05]  /*c040*/  @!P0 NANOSLEEP.SYNCS 0x989680 ;  /* 0x009896800000895d */ /* 0x004fea0003900000 */
[----:B------:R-:W2:Y:S02]  /*c050*/  @!P0 SYNCS.PHASECHK.TRANS64 P0, [R0+URZ], R3 ;  /* 0x00000003000085a7 */ /* 0x000ea400080010ff */
[----:B--2---:R-:W-:Y:S05]  /*c060*/  @!P0 BRA `(.L_x_188) ;  /* 0xfffffffc00f08947 */ /* 0x004fea000383ffff */
[----:B------:R-:W-:Y:S05]  /*c070*/  BRA `(.L_x_189) ;  /* 0xffffff7c00a07947 */ /* 0x000fea000383ffff */
.L_x_86:
[----:B------:R-:W-:-:S07]  /*c080*/  MOV R0, UR8 ;  /* 0x0000000800007c02 */ /* 0x000fce0008000f00 */
.L_x_190:
[----:B-1----:R1:W2:Y:S02]  /*c090*/  SYNCS.PHASECHK.TRANS64.TRYWAIT P1, [R0+URZ+0x150], R3 ;  /* 0x00015003000075a7 */ /* 0x0022a400080211ff */
[----:B--2---:R-:W-:Y:S05]  /*c0a0*/  @!P1 NANOSLEEP.SYNCS 0x989680 ;  /* 0x009896800000995d */ /* 0x004fea0003900000 */
[----:B------:R-:W2:Y:S02]  /*c0b0*/  @!P1 SYNCS.PHASECHK.TRANS64 P1, [R0+URZ+0x150], R3 ;  /* 0x00015003000095a7 */ /* 0x000ea400080210ff */
[----:B--2---:R-:W-:Y:S05]  /*c0c0*/  @!P1 BRA `(.L_x_190) ;  /* 0xfffffffc00f09947 */ /* 0x004fea000383ffff */
[----:B------:R-:W-:Y:S05]  /*c0d0*/  BRA `(.L_x_191) ;  /* 0xffffff7c00ec7947 */ /* 0x000fea000383ffff */
.L_x_91:
[----:B--2---:R2:W4:Y:S02]  /*c0e0*/  SYNCS.PHASECHK.TRANS64.TRYWAIT P0, [R0+URZ+0xf0], R3 ;  /* 0x0000f003000075a7 */ /* 0x00452400080011ff */
[----:B----4-:R-:W-:Y:S05]  /*c0f0*/  @!P0 NANOSLEEP.SYNCS 0x989680 ;  /* 0x009896800000895d */ /* 0x010fea0003900000 */
[----:B------:R-:W4:Y:S02]  /*c100*/  @!P0 SYNCS.PHASECHK.TRANS64 P0, [R0+URZ+0xf0], R3 ;  /* 0x0000f003000085a7 */ /* 0x000f2400080010ff */
[----:B----4-:R-:W-:Y:S05]  /*c110*/  @!P0 BRA `(.L_x_91) ;  /* 0xfffffffc00f08947 */ /* 0x010fea000383ffff */
[----:B------:R-:W-:Y:S05]  /*c120*/  BRA `(.L_x_192) ;  /* 0xffffff8400007947 */ /* 0x000fea000383ffff */
.L_x_94:
[----:B------:R-:W-:Y:S07]  /*c130*/  MOV R0, UR7 ;  /* 0x0000000700007c02 */ /* 0x000fee0008000f00 */
.L_x_193:
[----:B--2---:R2:W4:Y:S02]  /*c140*/  SYNCS.PHASECHK.TRANS64.TRYWAIT P0, [R0+URZ+0xe8], R3 ;  /* 0x0000e803000075a7 */ /* 0x00452400080011ff */
[----:B----4-:R-:W-:Y:S05]  /*c150*/  @!P0 NANOSLEEP.SYNCS 0x989680 ;  /* 0x009896800000895d */ /* 0x010fea0003900000 */
[----:B------:R-:W4:Y:S02]  /*c160*/  @!P0 SYNCS.PHASECHK.TRANS64 P0, [R0+URZ+0xe8], R3 ;  /* 0x0000e803000085a7 */ /* 0x000f2400080010ff */
[----:B----4-:R-:W-:Y:S05]  /*c170*/  @!P0 BRA `(.L_x_193) ;  /* 0xfffffffc00f08947 */ /* 0x010fea000383ffff */
[----:B------:R-:W-:Y:S05]  /*c180*/  BRA `(.L_x_93) ;  /* 0xffffff8400e07947 */ /* 0x000fea000383ffff */
.L_x_97:
[----:B------:R-:W-:Y:S07]  /*c190*/  MOV R3, UR7 ;  /* 0x0000000700037c02 */ /* 0x000fee0008000f00 */
.L_x_194:
[----:B-1----:R1:W2:Y:S02]  /*c1a0*/  SYNCS.PHASECHK.TRANS64.TRYWAIT P0, [R3+URZ+0xc0], R12 ;  /* 0x0000c00c030075a7 */ /* 0x0022a400080011ff */
[----:B--2---:R-:W-:Y:S05]  /*c1b0*/  @!P0 NANOSLEEP.SYNCS 0x989680 ;  /* 0x009896800000895d */ /* 0x004fea0003900000 */
[----:B------:R-:W2:Y:S02]  /*c1c0*/  @!P0 SYNCS.PHASECHK.TRANS64 P0, [R3+URZ+0xc0], R12 ;  /* 0x0000c00c030085a7 */ /* 0x000ea400080010ff */
[----:B--2---:R-:W-:Y:S05]  /*c1d0*/  @!P0 BRA `(.L_x_194) ;  /* 0xfffffffc00f08947 */ /* 0x004fea000383ffff */
[----:B------:R-:W-:Y:S05]  /*c1e0*/  BRA `(.L_x_195) ;  /* 0xffffff8800587947 */ /* 0x000fea000383ffff */
.L_x_98:
[----:B-1----:R-:W-:Y:S07]  /*c1f0*/  MOV R3, UR7 ;  /* 0x0000000700037c02 */ /* 0x002fee0008000f00 */
.L_x_196:
[----:B-1----:R1:W2:Y:S02]  /*c200*/  SYNCS.PHASECHK.TRANS64.TRYWAIT P0, [R3+URZ+0xc8], R12 ;  /* 0x0000c80c030075a7 */ /* 0x0022a400080011ff */
[----:B--2---:R-:W-:Y:S05]  /*c210*/  @!P0 NANOSLEEP.SYNCS 0x989680 ;  /* 0x009896800000895d */ /* 0x004fea0003900000 */
[----:B------:R-:W2:Y:S02]  /*c220*/  @!P0 SYNCS.PHASECHK.TRANS64 P0, [R3+URZ+0xc8], R12 ;  /* 0x0000c80c030085a7 */ /* 0x000ea400080010ff */
[----:B--2---:R-:W-:Y:S05]  /*c230*/  @!P0 BRA `(.L_x_196) ;  /* 0xfffffffc00f08947 */ /* 0x004fea000383ffff */
[----:B------:R-:W-:Y:S05]  /*c240*/  BRA `(.L_x_197) ;  /* 0xffffff8800947947 */ /* 0x000fea000383ffff */
.L_x_99:
[----:B-1----:R-:W-:Y:S07]  /*c250*/  MOV R3, UR7 ;  /* 0x0000000700037c02 */ /* 0x002fee0008000f00 */
.L_x_198:
[----:B-1----:R1:W2:Y:S02]  /*c260*/  SYNCS.PHASECHK.TRANS64.TRYWAIT P0, [R3+URZ+0xd0], R12 ;  /* 0x0000d00c030075a7 */ /* 0x0022a400080011ff */
[----:B--2---:R-:W-:Y:S05]  /*c270*/  @!P0 NANOSLEEP.SYNCS 0x989680 ;  /* 0x009896800000895d */ /* 0x004fea0003900000 */
[----:B------:R-:W2:Y:S02]  /*c280*/  @!P0 SYNCS.PHASECHK.TRANS64 P0, [R3+URZ+0xd0], R12 ;  /* 0x0000d00c030085a7 */ /* 0x000ea400080010ff */
[----:B--2---:R-:W-:Y:S05]  /*c290*/  @!P0 BRA `(.L_x_198) ;  /* 0xfffffffc00f08947 */ /* 0x004fea000383ffff */
[----:B------:R-:W-:Y:S05]  /*c2a0*/  BRA `(.L_x_199) ;  /* 0xffffff8800dc7947 */ /* 0x000fea000383ffff */
.L_x_100:
[----:B------:R-:W-:Y:S07]  /*c2b0*/  MOV R3, UR7 ;  /* 0x0000000700037c02 */ /* 0x000fee0008000f00 */
.L_x_200:
[----:B-1----:R1:W2:Y:S02]  /*c2c0*/  SYNCS.PHASECHK.TRANS64.TRYWAIT P0, [R3+URZ+0xd8], R12 ;  /* 0x0000d80c030075a7 */ /* 0x0022a400080011ff */
[----:B--2---:R-:W-:Y:S05]  /*c2d0*/  @!P0 NANOSLEEP.SYNCS 0x989680 ;  /* 0x009896800000895d */ /* 0x004fea0003900000 */
[----:B------:R-:W2:Y:S02]  /*c2e0*/  @!P0 SYNCS.PHASECHK.TRANS64 P0, [R3+URZ+0xd8], R12 ;  /* 0x0000d80c030085a7 */ /* 0x000ea400080010ff */
[----:B--2---:R-:W-:Y:S05]  /*c2f0*/  @!P0 BRA `(.L_x_200) ;  /* 0xfffffffc00f08947 */ /* 0x004fea000383ffff */
[----:B------:R-:W-:Y:S05]  /*c300*/  BRA `(.L_x_201) ;  /* 0xffffff8c00647947 */ /* 0x000fea000383ffff */
.L_x_102:
[----:B------:R-:W-:-:S07]  /*c310*/  MOV R0, UR7 ;  /* 0x0000000700007c02 */ /* 0x000fce0008000f00 */
.L_x_202:
[----:B-1----:R1:W4:Y:S02]  /*c320*/  SYNCS.PHASECHK.TRANS64.TRYWAIT P0, [R0+URZ+0xc0], R3 ;  /* 0x0000c003000075a7 */ /* 0x00232400080011ff */
[----:B----4-:R-:W-:Y:S05]  /*c330*/  @!P0 NANOSLEEP.SYNCS 0x989680 ;  /* 0x009896800000895d */ /* 0x010fea0003900000 */
[----:B------:R-:W4:Y:S02]  /*c340*/  @!P0 SYNCS.PHASECHK.TRANS64 P0, [R0+URZ+0xc0], R3 ;  /* 0x0000c003000085a7 */ /* 0x000f2400080010ff */
[----:B----4-:R-:W-:Y:S05]  /*c350*/  @!P0 BRA `(.L_x_202) ;  /* 0xfffffffc00f08947 */ /* 0x010fea000383ffff */
[----:B------:R-:W-:Y:S05]  /*c360*/  BRA `(.L_x_203) ;  /* 0xffffff8c00d47947 */ /* 0x000fea000383ffff */
.L_x_103:
[----:B-1----:R-:W-:-:S07]  /*c370*/  MOV R0, UR7 ;  /* 0x0000000700007c02 */ /* 0x002fce0008000f00 */
.L_x_204:
[----:B-1----:R1:W4:Y:S02]  /*c380*/  SYNCS.PHASECHK.TRANS64.TRYWAIT P0, [R0+URZ+0xc8], R3 ;  /* 0x0000c803000075a7 */ /* 0x00232400080011ff */
[----:B----4-:R-:W-:Y:S05]  /*c390*/  @!P0 NANOSLEEP.SYNCS 0x989680 ;  /* 0x009896800000895d */ /* 0x010fea0003900000 */
[----:B------:R-:W4:Y:S02]  /*c3a0*/  @!P0 SYNCS.PHASECHK.TRANS64 P0, [R0+URZ+0xc8], R3 ;  /* 0x0000c803000085a7 */ /* 0x000f2400080010ff */
[----:B----4-:R-:W-:Y:S05]  /*c3b0*/  @!P0 BRA `(.L_x_204) ;  /* 0xfffffffc00f08947 */ /* 0x010fea000383ffff */
[----:B------:R-:W-:Y:S05]  /*c3c0*/  BRA `(.L_x_205) ;  /* 0xffffff8c00c47947 */ /* 0x000fea000383ffff */
.L_x_104:
[----:B-1----:R-:W-:-:S07]  /*c3d0*/  MOV R0, UR7 ;  /* 0x0000000700007c02 */ /* 0x002fce0008000f00 */
.L_x_206:
[----:B-1----:R1:W4:Y:S02]  /*c3e0*/  SYNCS.PHASECHK.TRANS64.TRYWAIT P0, [R0+URZ+0xd0], R3 ;  /* 0x0000d003000075a7 */ /* 0x00232400080011ff */
[----:B----4-:R-:W-:Y:S05]  /*c3f0*/  @!P0 NANOSLEEP.SYNCS 0x989680 ;  /* 0x009896800000895d */ /* 0x010fea0003900000 */
[----:B------:R-:W4:Y:S02]  /*c400*/  @!P0 SYNCS.PHASECHK.TRANS64 P0, [R0+URZ+0xd0], R3 ;  /* 0x0000d003000085a7 */ /* 0x000f2400080010ff */
[----:B----4-:R-:W-:Y:S05]  /*c410*/  @!P0 BRA `(.L_x_206) ;  /* 0xfffffffc00f08947 */ /* 0x010fea000383ffff */
[----:B------:R-:W-:Y:S05]  /*c420*/  BRA `(.L_x_207) ;  /* 0xffffff8c00b47947 */ /* 0x000fea000383ffff */
.L_x_106:
[----:B--2---:R2:W3:Y:S02]  /*c430*/  SYNCS.PHASECHK.TRANS64.TRYWAIT P0, [R0+URZ+0xf0], R3 ;  /* 0x0000f003000075a7 */ /* 0x0044e400080011ff */
[----:B---3--:R-:W-:Y:S05]  /*c440*/  @!P0 NANOSLEEP.SYNCS 0x989680 ;  /* 0x009896800000895d */ /* 0x008fea0003900000 */
[----:B------:R-:W3:Y:S02]  /*c450*/  @!P0 SYNCS.PHASECHK.TRANS64 P0, [R0+URZ+0xf0], R3 ;  /* 0x0000f003000085a7 */ /* 0x000ee400080010ff */
[----:B---3--:R-:W-:Y:S05]  /*c460*/  @!P0 BRA `(.L_x_106) ;  /* 0xfffffffc00f08947 */ /* 0x008fea000383ffff */
[----:B------:R-:W-:Y:S05]  /*c470*/  BRA `(.L_x_208) ;  /* 0xffffff9000887947 */ /* 0x000fea000383ffff */
.L_x_117:
[----:B-1----:R-:W-:Y:S04]  /*c480*/  MOV R3, UR48 ;  /* 0x0000003000037c02 */ /* 0x002fe80008000f00 */
[----:B------:R1:W3:Y:S03]  /*c490*/  SYNCS.PHASECHK.TRANS64.TRYWAIT P1, [R3+URZ+0xa0], R4 ;  /* 0x0000a004030075a7 */ /* 0x0002e600080211ff */
[----:B---3--:R-:W-:Y:S05]  /*c4a0*/  @!P1 NANOSLEEP.SYNCS 0x989680 ;  /* 0x009896800000995d */ /* 0x008fea0003900000 */
[----:B------:R-:W3:Y:S02]  /*c4b0*/  @!P1 SYNCS.PHASECHK.TRANS64 P1, [R3+URZ+0xa0], R4 ;  /* 0x0000a004030095a7 */ /* 0x000ee400080210ff */
[----:B---3--:R-:W-:Y:S05]  /*c4c0*/  @!P1 BRA `(.L_x_117) ;  /* 0xfffffffc00ec9947 */ /* 0x008fea000383ffff */
[----:B------:R-:W-:Y:S05]  /*c4d0*/  BRA `(.L_x_116) ;  /* 0xffffff9c00dc7947 */ /* 0x000fea000383ffff */
.L_x_119:
[----:B-1----:R1:W4:Y:S02]  /*c4e0*/  SYNCS.PHASECHK.TRANS64.TRYWAIT P0, [R179+URZ+0x110], R0 ;  /* 0x00011000b30075a7 */ /* 0x00232400080011ff */
[----:B----4-:R-:W-:Y:S05]  /*c4f0*/  @!P0 NANOSLEEP.SYNCS 0x989680 ;  /* 0x009896800000895d */ /* 0x010fea0003900000 */
[----:B------:R-:W4:Y:S02]  /*c500*/  @!P0 SYNCS.PHASECHK.TRANS64 P0, [R179+URZ+0x110], R0 ;  /* 0x00011000b30085a7 */ /* 0x000f2400080010ff */
[----:B----4-:R-:W-:Y:S05]  /*c510*/  @!P0 BRA `(.L_x_119) ;  /* 0xfffffffc00f08947 */ /* 0x010fea000383ffff */
[----:B------:R-:W-:Y:S05]  /*c520*/  BRA `(.L_x_118) ;  /* 0xffffffa0003c7947 */ /* 0x000fea000383ffff */
.L_x_128:
[----:B--2---:R2:W3:Y:S02]  /*c530*/  SYNCS.PHASECHK.TRANS64.TRYWAIT P0, [R3+URZ+0xa0], R0 ;  /* 0x0000a000030075a7 */ /* 0x0044e400080011ff */
[----:B---3--:R-:W-:Y:S05]  /*c540*/  @!P0 NANOSLEEP.SYNCS 0x989680 ;  /* 0x009896800000895d */ /* 0x008fea0003900000 */
[----:B------:R-:W3:Y:S02]  /*c550*/  @!P0 SYNCS.PHASECHK.TRANS64 P0, [R3+URZ+0xa0], R0 ;  /* 0x0000a000030085a7 */ /* 0x000ee400080010ff */
[----:B---3--:R-:W-:Y:S05]  /*c560*/  @!P0 BRA `(.L_x_128) ;  /* 0xfffffffc00f08947 */ /* 0x008fea000383ffff */
[----:B------:R-:W-:Y:S05]  /*c570*/  BRA `(.L_x_127) ;  /* 0xffffffb400047947 */ /* 0x000fea000383ffff */
.L_x_136:
[----:B--2---:R2:W3:Y:S02]  /*c580*/  SYNCS.PHASECHK.TRANS64.TRYWAIT P0, [R0+URZ+0xa0], R7 ;  /* 0x0000a007000075a7 */ /* 0x0044e400080011ff */
[----:B---3--:R-:W-:Y:S05]  /*c590*/  @!P0 NANOSLEEP.SYNCS 0x989680 ;  /* 0x009896800000895d */ /* 0x008fea0003900000 */
[----:B------:R-:W3:Y:S02]  /*c5a0*/  @!P0 SYNCS.PHASECHK.TRANS64 P0, [R0+URZ+0xa0], R7 ;  /* 0x0000a007000085a7 */ /* 0x000ee400080010ff */
[----:B---3--:R-:W-:Y:S05]  /*c5b0*/  @!P0 BRA `(.L_x_136) ;  /* 0xfffffffc00f08947 */ /* 0x008fea000383ffff */
[----:B------:R-:W-:Y:S05]  /*c5c0*/  BRA `(.L_x_135) ;  /* 0xffffffc400f87947 */ /* 0x000fea000383ffff */
.L_x_144:
[----:B-1----:R1:W2:Y:S02]  /*c5d0*/  SYNCS.PHASECHK.TRANS64.TRYWAIT P0, [R3+URZ+0xa0], R0 ;  /* 0x0000a000030075a7 */ /* 0x0022a400080011ff */
[----:B--2---:R-:W-:Y:S05]  /*c5e0*/  @!P0 NANOSLEEP.SYNCS 0x989680 ;  /* 0x009896800000895d */ /* 0x004fea0003900000 */
[----:B------:R-:W2:Y:S02]  /*c5f0*/  @!P0 SYNCS.PHASECHK.TRANS64 P0, [R3+URZ+0xa0], R0 ;  /* 0x0000a000030085a7 */ /* 0x000ea400080010ff */
[----:B--2---:R-:W-:Y:S05]  /*c600*/  @!P0 BRA `(.L_x_144) ;  /* 0xfffffffc00f08947 */ /* 0x004fea000383ffff */
[----:B------:R-:W-:Y:S05]  /*c610*/  BRA `(.L_x_143) ;  /* 0xffffffd800ec7947 */ /* 0x000fea000383ffff */
        .weak           $__internal_0_$__cuda_sm10x_tcgen05_guardrail_trap_col_being_dealloced_not_returned_by_alloc
        .type           $__internal_0_$__cuda_sm10x_tcgen05_guardrail_trap_col_being_dealloced_not_returned_by_alloc,@function
        .size           $__internal_0_$__cuda_sm10x_tcgen05_guardrail_trap_col_being_dealloced_not_returned_by_alloc,($__internal_1_$__cuda_sm10x_tcgen05_guardrail_trap_phase_invalid_during_alloc - $__internal_0_$__cuda_sm10x_tcgen05_guardrail_trap_col_being_dealloced_not_returned_by_alloc)
$__internal_0_$__cuda_sm10x_tcgen05_guardrail_trap_col_being_dealloced_not_returned_by_alloc:
[----:B------:R-:W-:Y:S05]  /*c620*/  BPT.TRAP 0x1 ;  /* 0x000000040000795c */ /* 0x000fea0000300000 */
[----:B------:R-:W-:-:S04]  /*c630*/  HFMA2 R3, -RZ, RZ, 0, 0 ;  /* 0x00000000ff037431 */ /* 0x000fc800000001ff */
[----:B------:R-:W-:Y:S05]  /*c640*/  RET.REL.NODEC R2 `(_ZN7cutlass13device_kernelINS_4gemm6kernel13GemmUniversalIN4cute5tupleIJiiiiEEENS1_10collective13CollectiveMmaINS1_35MainloopSm100TmaUmmaWarpSpecializedILi10ELi2ELi2ENS5_IJNS4_1CILi2EEENSA_ILi1EEESC_EEEEENS5_IJNSA_ILi256EEESF_NSA_ILi32EEEEEENS_6half_tENS5_IJlSC_lEEESI_SJ_NS4_8TiledMMAINS4_8MMA_AtomIJNS4_26SM100_MMA_F16BF16_2x1SM_SSISI_SI_fLi256ELi256ELNS4_4UMMA5MajorE0ELSO_0ELNSN_7ScaleInE0ELSP_0EEEEEENS4_6LayoutINS5_IJSC_SC_SC_EEENS5_IJNSA_ILi0EEESU_SU_EEEEENS5_IJNS4_10UnderscoreESX_SX_EEEEENS4_18SM100_TMA_2SM_LOADENS4_14ComposedLayoutINS4_7SwizzleILi2ELi4ELi3EEENS4_18smem_ptr_flag_bitsILi16EEENSS_INS5_IJNSA_ILi8EEESG_EEENS5_IJSG_SC_EEEEEEEvNS4_8identityES10_S1A_vS1B_EENS_8epilogue10collective18CollectiveEpilogueINS1D_23Sm100TmaWarpSpecializedILi4ELi2ELi64ELb1ELb0EEEJNS5_IJNSA_ILi128EEESF_SG_EEENS5_IJNSS_IS1I_SC_EENSS_INSA_ILi64EEESC_EEEEESI_SJ_SI_SJ_NS1D_6fusion15FusionCallbacksIS1H_NS1O_17LinearCombinationISI_fSI_fLNS_15FloatRoundStyleE2EEES1J_S1N_JEEENS4_5SM1004TMEM4LOAD26SM100_TMEM_LOAD_32dp32b64xENS4_13SM90_TMA_LOADENS11_INS12_ILi3ELi4ELi3EEES15_NSS_INS5_IJS16_S1L_EEENS5_IJS1L_SC_EEEEEEENS4_39AutoVectorizingCopyWithAssumedAlignmentILi128EEENS4_14SM90_TMA_STOREES23_S25_S25_EEEvvEEEEvNT_6ParamsE) ;  /* 0xffffff38026c7950 */ /* 0x000fea0003c3ffff */
        .weak           $__internal_1_$__cuda_sm10x_tcgen05_guardrail_trap_phase_invalid_during_alloc
        .type           $__internal_1_$__cuda_sm10x_tcgen05_guardrail_trap_phase_invalid_during_alloc,@function
        .size           $__internal_1_$__cuda_sm10x_tcgen05_guardrail_trap_phase_invalid_during_alloc,($__internal_2_$__cuda_sm10x_tcgen05_guardrail_trap_unallocated_columns_being_dealloced - $__internal_1_$__cuda_sm10x_tcgen05_guardrail_trap_phase_invalid_during_alloc)
$__internal_1_$__cuda_sm10x_tcgen05_guardrail_trap_phase_invalid_during_alloc:
[----:B------:R-:W-:Y:S05]  /*c650*/  BPT.TRAP 0x1 ;  /* 0x000000040000795c */ /* 0x000fea0000300000 */
[----:B------:R-:W-:-:S04]  /*c660*/  MOV R3, 0x0 ;  /* 0x0000000000037802 */ /* 0x000fc80000000f00 */
[----:B------:R-:W-:Y:S05]  /*c670*/  RET.REL.NODEC R2 `(_ZN7cutlass13device_kernelINS_4gemm6kernel13GemmUniversalIN4cute5tupleIJiiiiEEENS1_10collective13CollectiveMmaINS1_35MainloopSm100TmaUmmaWarpSpecializedILi10ELi2ELi2ENS5_IJNS4_1CILi2EEENSA_ILi1EEESC_EEEEENS5_IJNSA_ILi256EEESF_NSA_ILi32EEEEEENS_6half_tENS5_IJlSC_lEEESI_SJ_NS4_8TiledMMAINS4_8MMA_AtomIJNS4_26SM100_MMA_F16BF16_2x1SM_SSISI_SI_fLi256ELi256ELNS4_4UMMA5MajorE0ELSO_0ELNSN_7ScaleInE0ELSP_0EEEEEENS4_6LayoutINS5_IJSC_SC_SC_EEENS5_IJNSA_ILi0EEESU_SU_EEEEENS5_IJNS4_10UnderscoreESX_SX_EEEEENS4_18SM100_TMA_2SM_LOADENS4_14ComposedLayoutINS4_7SwizzleILi2ELi4ELi3EEENS4_18smem_ptr_flag_bitsILi16EEENSS_INS5_IJNSA_ILi8EEESG_EEENS5_IJSG_SC_EEEEEEEvNS4_8identityES10_S1A_vS1B_EENS_8epilogue10collective18CollectiveEpilogueINS1D_23Sm100TmaWarpSpecializedILi4ELi2ELi64ELb1ELb0EEEJNS5_IJNSA_ILi128EEESF_SG_EEENS5_IJNSS_IS1I_SC_EENSS_INSA_ILi64EEESC_EEEEESI_SJ_SI_SJ_NS1D_6fusion15FusionCallbacksIS1H_NS1O_17LinearCombinationISI_fSI_fLNS_15FloatRoundStyleE2EEES1J_S1N_JEEENS4_5SM1004TMEM4LOAD26SM100_TMEM_LOAD_32dp32b64xENS4_13SM90_TMA_LOADENS11_INS12_ILi3ELi4ELi3EEES15_NSS_INS5_IJS16_S1L_EEENS5_IJS1L_SC_EEEEEEENS4_39AutoVectorizingCopyWithAssumedAlignmentILi128EEENS4_14SM90_TMA_STOREES23_S25_S25_EEEvvEEEEvNT_6ParamsE) ;  /* 0xffffff3802607950 */ /* 0x000fea0003c3ffff */
        .weak           $__internal_2_$__cuda_sm10x_tcgen05_guardrail_trap_unallocated_columns_being_dealloced
        .type           $__internal_2_$__cuda_sm10x_tcgen05_guardrail_trap_unallocated_columns_being_dealloced,@function
        .size           $__internal_2_$__cuda_sm10x_tcgen05_guardrail_trap_unallocated_columns_being_dealloced,(.L_x_210 - $__internal_2_$__cuda_sm10x_tcgen05_guardrail_trap_unallocated_columns_being_dealloced)
$__internal_2_$__cuda_sm10x_tcgen05_guardrail_trap_unallocated_columns_being_dealloced:
[----:B------:R-:W-:Y:S05]  /*c680*/  BPT.TRAP 0x1 ;  /* 0x000000040000795c */ /* 0x000fea0000300000 */
[----:B------:R-:W-:-:S04]  /*c690*/  HFMA2 R3, -RZ, RZ, 0, 0 ;  /* 0x00000000ff037431 */ /* 0x000fc800000001ff */
[----:B------:R-:W-:Y:S05]  /*c6a0*/  RET.REL.NODEC R2 `(_ZN7cutlass13device_kernelINS_4gemm6kernel13GemmUniversalIN4cute5tupleIJiiiiEEENS1_10collective13CollectiveMmaINS1_35MainloopSm100TmaUmmaWarpSpecializedILi10ELi2ELi2ENS5_IJNS4_1CILi2EEENSA_ILi1EEESC_EEEEENS5_IJNSA_ILi256EEESF_NSA_ILi32EEEEEENS_6half_tENS5_IJlSC_lEEESI_SJ_NS4_8TiledMMAINS4_8MMA_AtomIJNS4_26SM100_MMA_F16BF16_2x1SM_SSISI_SI_fLi256ELi256ELNS4_4UMMA5MajorE0ELSO_0ELNSN_7ScaleInE0ELSP_0EEEEEENS4_6LayoutINS5_IJSC_SC_SC_EEENS5_IJNSA_ILi0EEESU_SU_EEEEENS5_IJNS4_10UnderscoreESX_SX_EEEEENS4_18SM100_TMA_2SM_LOADENS4_14ComposedLayoutINS4_7SwizzleILi2ELi4ELi3EEENS4_18smem_ptr_flag_bitsILi16EEENSS_INS5_IJNSA_ILi8EEESG_EEENS5_IJSG_SC_EEEEEEEvNS4_8identityES10_S1A_vS1B_EENS_8epilogue10collective18CollectiveEpilogueINS1D_23Sm100TmaWarpSpecializedILi4ELi2ELi64ELb1ELb0EEEJNS5_IJNSA_ILi128EEESF_SG_EEENS5_IJNSS_IS1I_SC_EENSS_INSA_ILi64EEESC_EEEEESI_SJ_SI_SJ_NS1D_6fusion15FusionCallbacksIS1H_NS1O_17LinearCombinationISI_fSI_fLNS_15FloatRoundStyleE2EEES1J_S1N_JEEENS4_5SM1004TMEM4LOAD26SM100_TMEM_LOAD_32dp32b64xENS4_13SM90_TMA_LOADENS11_INS12_ILi3ELi4ELi3EEES15_NSS_INS5_IJS16_S1L_EEENS5_IJS1L_SC_EEEEEEENS4_39AutoVectorizingCopyWithAssumedAlignmentILi128EEENS4_14SM90_TMA_STOREES23_S25_S25_EEEvvEEEEvNT_6ParamsE) ;  /* 0xffffff3802547950 */ /* 0x000fea0003c3ffff */
.L_x_209:
[----:B------:R-:W-:-:S00]  /*c6b0*/  BRA `(.L_x_209) ;  /* 0xfffffffc00fc7947 */ /* 0x000fc0000383ffff */
[----:B------:R-:W-:-:S00]  /*c6c0*/  NOP ;  /* 0x0000000000007918 */ /* 0x000fc00000000000 */
        /* <DEDUP_REMOVED lines=11> */
.L_x_210:


//--------------------- .nv.global.init           --------------------------
	.section	.nv.global.init,"aw",@progbits
.nv.global.init:
	.type		$str$27,@object
	.size		$str$27,($str$28 - $str$27)
$str$27:
        /*0000*/ 	.byte	0x28, 0x61, 0x64, 0x64, 0x72, 0x65, 0x73, 0x73, 0x20, 0x26, 0x20, 0x6d, 0x61, 0x73, 0x6b, 0x29
        /*0010*/ 	.byte	0x20, 0x3d, 0x3d, 0x20, 0x30, 0x00
	.type		$str$28,@object
	.size		$str$28,($str$26 - $str$28)
$str$28:
        /*0016*/ 	.byte	0x2f, 0x74, 0x6d, 0x70, 0x2f, 0x63, 0x75, 0x74, 0x6c, 0x61, 0x73, 0x73, 0x5f, 0x73, 0x77, 0x65
        /*0026*/ 	.byte	0x65, 0x70, 0x5f, 0x73, 0x72, 0x63, 0x2f, 0x69, 0x6e, 0x63, 0x6c, 0x75, 0x64, 0x65, 0x2f, 0x63
        /*0036*/ 	.byte	0x75, 0x74, 0x65, 0x2f, 0x70, 0x6f, 0x69, 0x6e, 0x74, 0x65, 0x72, 0x5f, 0x66, 0x6c, 0x61, 0x67
        /*0046*/ 	.byte	0x67, 0x65, 0x64, 0x2e, 0x68, 0x70, 0x70, 0x00
	.type		$str$26,@object
	.size		$str$26,($str$25 - $str$26)
$str$26:
        /*004e*/ 	.byte	0x2f, 0x74, 0x6d, 0x70, 0x2f, 0x63, 0x75, 0x74, 0x6c, 0x61, 0x73, 0x73, 0x5f, 0x73, 0x77, 0x65
        /*005e*/ 	.byte	0x65, 0x70, 0x5f, 0x73, 0x72, 0x63, 0x2f, 0x69, 0x6e, 0x63, 0x6c, 0x75, 0x64, 0x65, 0x2f, 0x63
        /*006e*/ 	.byte	0x75, 0x74, 0x65, 0x2f, 0x61, 0x74, 0x6f, 0x6d, 0x2f, 0x63, 0x6f, 0x70, 0x79, 0x5f, 0x74, 0x72
        /*007e*/ 	.byte	0x61, 0x69, 0x74, 0x73, 0x5f, 0x73, 0x6d, 0x31, 0x30, 0x30, 0x2e, 0x68, 0x70, 0x70, 0x00
	.type		$str$25,@object
	.size		$str$25,(__unnamed_1 - $str$25)
$str$25:
        /*008d*/ 	.byte	0x28, 0x28, 0x75, 0x69, 0x6e, 0x74, 0x33, 0x32, 0x5f, 0x74, 0x28, 0x74, 0x68, 0x72, 0x65, 0x61
        /*009d*/ 	.byte	0x64, 0x49, 0x64, 0x78, 0x2e, 0x78, 0x29, 0x20, 0x2f, 0x20, 0x33, 0x32, 0x29, 0x20, 0x25, 0x20
        /*00ad*/ 	.byte	0x34, 0x29, 0x20, 0x3d, 0x3d, 0x20, 0x28, 0x28, 0x28, 0x74, 0x6d, 0x65, 0x6d, 0x5f, 0x61, 0x64
        /*00bd*/ 	.byte	0x64, 0x72, 0x20, 0x3e, 0x3e, 0x20, 0x31, 0x36, 0x29, 0x20, 0x2f, 0x20, 0x33, 0x32, 0x29, 0x20
        /*00cd*/ 	.byte	0x25, 0x20, 0x34, 0x29, 0x00
	.type		__unnamed_1,@object
	.size		__unnamed_1,(__unnamed_2 - __unnamed_1)
__unnamed_1:
        /*00d2*/ 	.byte	0x61, 0x75, 0x74, 0x6f, 0x20, 0x63, 0x75, 0x74, 0x65, 0x3a, 0x3a, 0x61, 0x73, 0x5f, 0x70, 0x6f
        /* <DEDUP_REMOVED lines=24> */
        /*0262*/ 	.byte	0x3e, 0x3e, 0x3e, 0x3e, 0x5d, 0x00
	.type		__unnamed_2,@object
	.size		__unnamed_2,(.L_2 - __unnamed_2)
__unnamed_2:
        /* <DEDUP_REMOVED lines=43> */
        /*0518*/ 	.byte	0x74, 0x65, 0x3a, 0x3a, 0x43, 0x3c, 0x30, 0x3e, 0x3e, 0x3e, 0x3e, 0x5d, 0x00
.L_2:


//--------------------- .nv.shared._ZN7cutlass13device_kernelINS_4gemm6kernel13GemmUniversalIN4cute5tupleIJiiiiEEENS1_10collective13CollectiveMmaINS1_35MainloopSm100TmaUmmaWarpSpecializedILi10ELi2ELi2ENS5_IJNS4_1CILi2EEENSA_ILi1EEESC_EEEEENS5_IJNSA_ILi256EEESF_NSA_ILi32EEEEEENS_6half_tENS5_IJlSC_lEEESI_SJ_NS4_8TiledMMAINS4_8MMA_AtomIJNS4_26SM100_MMA_F16BF16_2x1SM_SSISI_SI_fLi256ELi256ELNS4_4UMMA5MajorE0ELSO_0ELNSN_7ScaleInE0ELSP_0EEEEEENS4_6LayoutINS5_IJSC_SC_SC_EEENS5_IJNSA_ILi0EEESU_SU_EEEEENS5_IJNS4_10UnderscoreESX_SX_EEEEENS4_18SM100_TMA_2SM_LOADENS4_14ComposedLayoutINS4_7SwizzleILi2ELi4ELi3EEENS4_18smem_ptr_flag_bitsILi16EEENSS_INS5_IJNSA_ILi8EEESG_EEENS5_IJSG_SC_EEEEEEEvNS4_8identityES10_S1A_vS1B_EENS_8epilogue10collective18CollectiveEpilogueINS1D_23Sm100TmaWarpSpecializedILi4ELi2ELi64ELb1ELb0EEEJNS5_IJNSA_ILi128EEESF_SG_EEENS5_IJNSS_IS1I_SC_EENSS_INSA_ILi64EEESC_EEEEESI_SJ_SI_SJ_NS1D_6fusion15FusionCallbacksIS1H_NS1O_17LinearCombinationISI_fSI_fLNS_15FloatRoundStyleE2EEES1J_S1N_JEEENS4_5SM1004TMEM4LOAD26SM100_TMEM_LOAD_32dp32b64xENS4_13SM90_TMA_LOADENS11_INS12_ILi3ELi4ELi3EEES15_NSS_INS5_IJS16_S1L_EEENS5_IJS1L_SC_EEEEEEENS4_39AutoVectorizingCopyWithAssumedAlignmentILi128EEENS4_14SM90_TMA_STOREES23_S25_S25_EEEvvEEEEvNT_6ParamsE --------------------------
	.section	.nv.shared._ZN7cutlass13device_kernelINS_4gemm6kernel13GemmUniversalIN4cute5tupleIJiiiiEEENS1_10collective13CollectiveMmaINS1_35MainloopSm100TmaUmmaWarpSpecializedILi10ELi2ELi2ENS5_IJNS4_1CILi2EEENSA_ILi1EEESC_EEEEENS5_IJNSA_ILi256EEESF_NSA_ILi32EEEEEENS_6half_tENS5_IJlSC_lEEESI_SJ_NS4_8TiledMMAINS4_8MMA_AtomIJNS4_26SM100_MMA_F16BF16_2x1SM_SSISI_SI_fLi256ELi256ELNS4_4UMMA5MajorE0ELSO_0ELNSN_7ScaleInE0ELSP_0EEEEEENS4_6LayoutINS5_IJSC_SC_SC_EEENS5_IJNSA_ILi0EEESU_SU_EEEEENS5_IJNS4_10UnderscoreESX_SX_EEEEENS4_18SM100_TMA_2SM_LOADENS4_14ComposedLayoutINS4_7SwizzleILi2ELi4ELi3EEENS4_18smem_ptr_flag_bitsILi16EEENSS_INS5_IJNSA_ILi8EEESG_EEENS5_IJSG_SC_EEEEEEEvNS4_8identityES10_S1A_vS1B_EENS_8epilogue10collective18CollectiveEpilogueINS1D_23Sm100TmaWarpSpecializedILi4ELi2ELi64ELb1ELb0EEEJNS5_IJNSA_ILi128EEESF_SG_EEENS5_IJNSS_IS1I_SC_EENSS_INSA_ILi64EEESC_EEEEESI_SJ_SI_SJ_NS1D_6fusion15FusionCallbacksIS1H_NS1O_17LinearCombinationISI_fSI_fLNS_15FloatRoundStyleE2EEES1J_S1N_JEEENS4_5SM1004TMEM4LOAD26SM100_TMEM_LOAD_32dp32b64xENS4_13SM90_TMA_LOADENS11_INS12_ILi3ELi4ELi3EEES15_NSS_INS5_IJS16_S1L_EEENS5_IJS1L_SC_EEEEEEENS4_39AutoVectorizingCopyWithAssumedAlignmentILi128EEENS4_14SM90_TMA_STOREES23_S25_S25_EEEvvEEEEvNT_6ParamsE,"aw",@nobits
	.sectionflags	@""
	.align	16
	.zero		1024


//--------------------- .nv.shared.reserved.0     --------------------------
	.section	.nv.shared.reserved.0,"aw",@nobits
	.weak		__nv_reservedSMEM_offset_0_alias
	.size		__nv_reservedSMEM_offset_0_alias, 0, 64
	.other		__nv_reservedSMEM_offset_0_alias,@"STO_CUDA_RESERVED_SHARED STV_DEFAULT"
__nv_reservedSMEM_offset_0_alias:
	.zero		0
.nv.shared.reserved.0:
	.zero		64
	.weak		__nv_reservedSMEM_tcgen05_partition
	.type		__nv_reservedSMEM_tcgen05_partition,@object
	.size		__nv_reservedSMEM_tcgen05_partition,(.L_0 - __nv_reservedSMEM_tcgen05_partition)
__nv_reservedSMEM_tcgen05_partition:
	.zero		32
.L_0:


//--------------------- .nv.global                --------------------------
	.section	.nv.global,"aw",@nobits
.nv.global:
	.type		_ZN39_INTERNAL_638ad7ec_4_k_cu_c7046b33_62514cute1_E,@object
	.size		_ZN39_INTERNAL_638ad7ec_4_k_cu_c7046b33_62514cute1_E,(_ZN39_INTERNAL_638ad7ec_4_k_cu_c7046b33_62514cuda3std3__45__cpo6cbeginE - _ZN39_INTERNAL_638ad7ec_4_k_cu_c7046b33_62514cute1_E)
_ZN39_INTERNAL_638ad7ec_4_k_cu_c7046b33_62514cute1_E:
	.zero		1
	.type		_ZN39_INTERNAL_638ad7ec_4_k_cu_c7046b33_62514cuda3std3__45__cpo6cbeginE,@object
	.size		_ZN39_INTERNAL_638ad7ec_4_k_cu_c7046b33_62514cuda3std3__45__cpo6cbeginE,(_ZN39_INTERNAL_638ad7ec_4_k_cu_c7046b33_62514cuda3std3__48in_placeE - _ZN39_INTERNAL_638ad7ec_4_k_cu_c7046b33_62514cuda3std3__45__cpo6cbeginE)
_ZN39_INTERNAL_638ad7ec_4_k_cu_c7046b33_62514cuda3std3__45__cpo6cbeginE:
	.zero		1
	.type		_ZN39_INTERNAL_638ad7ec_4_k_cu_c7046b33_62514cuda3std3__48in_placeE,@object
	.size		_ZN39_INTERNAL_638ad7ec_4_k_cu_c7046b33_62514cuda3std3__48in_placeE,(_ZN39_INTERNAL_638ad7ec_4_k_cu_c7046b33_62514cuda3std6ranges3__45__cpo9iter_moveE - _ZN39_INTERNAL_638ad7ec_4_k_cu_c7046b33_62514cuda3std3__48in_placeE)
_ZN39_INTERNAL_638ad7ec_4_k_cu_c7046b33_62514cuda3std3__48in_placeE:
	.zero		1
	.type		_ZN39_INTERNAL_638ad7ec_4_k_cu_c7046b33_62514cuda3std6ranges3__45__cpo9iter_moveE,@object
	.size		_ZN39_INTERNAL_638ad7ec_4_k_cu_c7046b33_62514cuda3std6ranges3__45__cpo9iter_moveE,(_ZN39_INTERNAL_638ad7ec_4_k_cu_c7046b33_62514cuda3std3__45__cpo5beginE - _ZN39_INTERNAL_638ad7ec_4_k_cu_c7046b33_62514cuda3std6ranges3__45__cpo9iter_moveE)
_ZN39_INTERNAL_638ad7ec_4_k_cu_c7046b33_62514cuda3std6ranges3__45__cpo9iter_moveE:
	.zero		1
	.type		_ZN39_INTERNAL_638ad7ec_4_k_cu_c7046b33_62514cuda3std3__45__cpo5beginE,@object
	.size		_ZN39_INTERNAL_638ad7ec_4_k_cu_c7046b33_62514cuda3std3__45__cpo5beginE,(_ZN39_INTERNAL_638ad7ec_4_k_cu_c7046b33_62514cuda3std3__441_GLOBAL__N__638ad7ec_4_k_cu_c7046b33_62516ignoreE - _ZN39_INTERNAL_638ad7ec_4_k_cu_c7046b33_62514cuda3std3__45__cpo5beginE)
_ZN39_INTERNAL_638ad7ec_4_k_cu_c7046b33_62514cuda3std3__45__cpo5beginE:
	.zero		1
	.type		_ZN39_INTERNAL_638ad7ec_4_k_cu_c7046b33_62514cuda3std3__441_GLOBAL__N__638ad7ec_4_k_cu_c7046b33_62516ignoreE,@object
	.size		_ZN39_INTERNAL_638ad7ec_4_k_cu_c7046b33_62514cuda3std3__441_GLOBAL__N__638ad7ec_4_k_cu_c7046b33_62516ignoreE,(_ZN39_INTERNAL_638ad7ec_4_k_cu_c7046b33_62514cute7productE - _ZN39_INTERNAL_638ad7ec_4_k_cu_c7046b33_62514cuda3std3__441_GLOBAL__N__638ad7ec_4_k_cu_c7046b33_62516ignoreE)
_ZN39_INTERNAL_638ad7ec_4_k_cu_c7046b33_62514cuda3std3__441_GLOBAL__N__638ad7ec_4_k_cu_c7046b33_62516ignoreE:
	.zero		1
	.type		_ZN39_INTERNAL_638ad7ec_4_k_cu_c7046b33_62514cute7productE,@object
	.size		_ZN39_INTERNAL_638ad7ec_4_k_cu_c7046b33_62514cute7productE,(_ZN39_INTERNAL_638ad7ec_4_k_cu_c7046b33_62514cuda3std3__45__cpo3endE - _ZN39_INTERNAL_638ad7ec_4_k_cu_c7046b33_62514cute7productE)
_ZN39_INTERNAL_638ad7ec_4_k_cu_c7046b33_62514cute7productE:
	.zero		1
	.type		_ZN39_INTERNAL_638ad7ec_4_k_cu_c7046b33_62514cuda3std3__45__cpo3endE,@object
	.size		_ZN39_INTERNAL_638ad7ec_4_k_cu_c7046b33_62514cuda3std3__45__cpo3endE,(_ZN39_INTERNAL_638ad7ec_4_k_cu_c7046b33_62514cuda3std3__419piecewise_constructE - _ZN39_INTERNAL_638ad7ec_4_k_cu_c7046b33_62514cuda3std3__45__cpo3endE)
_ZN39_INTERNAL_638ad7ec_4_k_cu_c7046b33_62514cuda3std3__45__cpo3endE:
	.zero		1
	.type		_ZN39_INTERNAL_638ad7ec_4_k_cu_c7046b33_62514cuda3std3__419piecewise_constructE,@object
	.size		_ZN39_INTERNAL_638ad7ec_4_k_cu_c7046b33_62514cuda3std3__419piecewise_constructE,(_ZN39_INTERNAL_638ad7ec_4_k_cu_c7046b33_62514cuda3std3__45__cpo4cendE - _ZN39_INTERNAL_638ad7ec_4_k_cu_c7046b33_62514cuda3std3__419piecewise_constructE)
_ZN39_INTERNAL_638ad7ec_4_k_cu_c7046b33_62514cuda3std3__419piecewise_constructE:
	.zero		1
	.type		_ZN39_INTERNAL_638ad7ec_4_k_cu_c7046b33_62514cuda3std3__45__cpo4cendE,@object
	.size		_ZN39_INTERNAL_638ad7ec_4_k_cu_c7046b33_62514cuda3std3__45__cpo4cendE,(_ZN39_INTERNAL_638ad7ec_4_k_cu_c7046b33_62514cuda3std6ranges3__45__cpo4swapE - _ZN39_INTERNAL_638ad7ec_4_k_cu_c7046b33_62514cuda3std3__45__cpo4cendE)
_ZN39_INTERNAL_638ad7ec_4_k_cu_c7046b33_62514cuda3std3__45__cpo4cendE:
	.zero		1
	.type		_ZN39_INTERNAL_638ad7ec_4_k_cu_c7046b33_62514cuda3std6ranges3__45__cpo4swapE,@object
	.size		_ZN39_INTERNAL_638ad7ec_4_k_cu_c7046b33_62514cuda3std6ranges3__45__cpo4swapE,(.L_10 - _ZN39_INTERNAL_638ad7ec_4_k_cu_c7046b33_62514cuda3std6ranges3__45__cpo4swapE)
_ZN39_INTERNAL_638ad7ec_4_k_cu_c7046b33_62514cuda3std6ranges3__45__cpo4swapE:
	.zero		1
.L_10:


//--------------------- .nv.constant0._ZN7cutlass13device_kernelINS_4gemm6kernel13GemmUniversalIN4cute5tupleIJiiiiEEENS1_10collective13CollectiveMmaINS1_35MainloopSm100TmaUmmaWarpSpecializedILi10ELi2ELi2ENS5_IJNS4_1CILi2EEENSA_ILi1EEESC_EEEEENS5_IJNSA_ILi256EEESF_NSA_ILi32EEEEEENS_6half_tENS5_IJlSC_lEEESI_SJ_NS4_8TiledMMAINS4_8MMA_AtomIJNS4_26SM100_MMA_F16BF16_2x1SM_SSISI_SI_fLi256ELi256ELNS4_4UMMA5MajorE0ELSO_0ELNSN_7ScaleInE0ELSP_0EEEEEENS4_6LayoutINS5_IJSC_SC_SC_EEENS5_IJNSA_ILi0EEESU_SU_EEEEENS5_IJNS4_10UnderscoreESX_SX_EEEEENS4_18SM100_TMA_2SM_LOADENS4_14ComposedLayoutINS4_7SwizzleILi2ELi4ELi3EEENS4_18smem_ptr_flag_bitsILi16EEENSS_INS5_IJNSA_ILi8EEESG_EEENS5_IJSG_SC_EEEEEEEvNS4_8identityES10_S1A_vS1B_EENS_8epilogue10collective18CollectiveEpilogueINS1D_23Sm100TmaWarpSpecializedILi4ELi2ELi64ELb1ELb0EEEJNS5_IJNSA_ILi128EEESF_SG_EEENS5_IJNSS_IS1I_SC_EENSS_INSA_ILi64EEESC_EEEEESI_SJ_SI_SJ_NS1D_6fusion15FusionCallbacksIS1H_NS1O_17LinearCombinationISI_fSI_fLNS_15FloatRoundStyleE2EEES1J_S1N_JEEENS4_5SM1004TMEM4LOAD26SM100_TMEM_LOAD_32dp32b64xENS4_13SM90_TMA_LOADENS11_INS12_ILi3ELi4ELi3EEES15_NSS_INS5_IJS16_S1L_EEENS5_IJS1L_SC_EEEEEEENS4_39AutoVectorizingCopyWithAssumedAlignmentILi128EEENS4_14SM90_TMA_STOREES23_S25_S25_EEEvvEEEEvNT_6ParamsE --------------------------
	.section	.nv.constant0._ZN7cutlass13device_kernelINS_4gemm6kernel13GemmUniversalIN4cute5tupleIJiiiiEEENS1_10collective13CollectiveMmaINS1_35MainloopSm100TmaUmmaWarpSpecializedILi10ELi2ELi2ENS5_IJNS4_1CILi2EEENSA_ILi1EEESC_EEEEENS5_IJNSA_ILi256EEESF_NSA_ILi32EEEEEENS_6half_tENS5_IJlSC_lEEESI_SJ_NS4_8TiledMMAINS4_8MMA_AtomIJNS4_26SM100_MMA_F16BF16_2x1SM_SSISI_SI_fLi256ELi256ELNS4_4UMMA5MajorE0ELSO_0ELNSN_7ScaleInE0ELSP_0EEEEEENS4_6LayoutINS5_IJSC_SC_SC_EEENS5_IJNSA_ILi0EEESU_SU_EEEEENS5_IJNS4_10UnderscoreESX_SX_EEEEENS4_18SM100_TMA_2SM_LOADENS4_14ComposedLayoutINS4_7SwizzleILi2ELi4ELi3EEENS4_18smem_ptr_flag_bitsILi16EEENSS_INS5_IJNSA_ILi8EEESG_EEENS5_IJSG_SC_EEEEEEEvNS4_8identityES10_S1A_vS1B_EENS_8epilogue10collective18CollectiveEpilogueINS1D_23Sm100TmaWarpSpecializedILi4ELi2ELi64ELb1ELb0EEEJNS5_IJNSA_ILi128EEESF_SG_EEENS5_IJNSS_IS1I_SC_EENSS_INSA_ILi64EEESC_EEEEESI_SJ_SI_SJ_NS1D_6fusion15FusionCallbacksIS1H_NS1O_17LinearCombinationISI_fSI_fLNS_15FloatRoundStyleE2EEES1J_S1N_JEEENS4_5SM1004TMEM4LOAD26SM100_TMEM_LOAD_32dp32b64xENS4_13SM90_TMA_LOADENS11_INS12_ILi3ELi4ELi3EEES15_NSS_INS5_IJS16_S1L_EEENS5_IJS1L_SC_EEEEEEENS4_39AutoVectorizingCopyWithAssumedAlignmentILi128EEENS4_14SM90_TMA_STOREES23_S25_S25_EEEvvEEEEvNT_6ParamsE,"a",@progbits
	.sectionflags	@""
	.align	4
.nv.constant0._ZN7cutlass13device_kernelINS_4gemm6kernel13GemmUniversalIN4cute5tupleIJiiiiEEENS1_10collective13CollectiveMmaINS1_35MainloopSm100TmaUmmaWarpSpecializedILi10ELi2ELi2ENS5_IJNS4_1CILi2EEENSA_ILi1EEESC_EEEEENS5_IJNSA_ILi256EEESF_NSA_ILi32EEEEEENS_6half_tENS5_IJlSC_lEEESI_SJ_NS4_8TiledMMAINS4_8MMA_AtomIJNS4_26SM100_MMA_F16BF16_2x1SM_SSISI_SI_fLi256ELi256ELNS4_4UMMA5MajorE0ELSO_0ELNSN_7ScaleInE0ELSP_0EEEEEENS4_6LayoutINS5_IJSC_SC_SC_EEENS5_IJNSA_ILi0EEESU_SU_EEEEENS5_IJNS4_10UnderscoreESX_SX_EEEEENS4_18SM100_TMA_2SM_LOADENS4_14ComposedLayoutINS4_7SwizzleILi2ELi4ELi3EEENS4_18smem_ptr_flag_bitsILi16EEENSS_INS5_IJNSA_ILi8EEESG_EEENS5_IJSG_SC_EEEEEEEvNS4_8identityES10_S1A_vS1B_EENS_8epilogue10collective18CollectiveEpilogueINS1D_23Sm100TmaWarpSpecializedILi4ELi2ELi64ELb1ELb0EEEJNS5_IJNSA_ILi128EEESF_SG_EEENS5_IJNSS_IS1I_SC_EENSS_INSA_ILi64EEESC_EEEEESI_SJ_SI_SJ_NS1D_6fusion15FusionCallbacksIS1H_NS1O_17LinearCombinationISI_fSI_fLNS_15FloatRoundStyleE2EEES1J_S1N_JEEENS4_5SM1004TMEM4LOAD26SM100_TMEM_LOAD_32dp32b64xENS4_13SM90_TMA_LOADENS11_INS12_ILi3ELi4ELi3EEES15_NSS_INS5_IJS16_S1L_EEENS5_IJS1L_SC_EEEEEEENS4_39AutoVectorizingCopyWithAssumedAlignmentILi128EEENS4_14SM90_TMA_STOREES23_S25_S25_EEEvvEEEEvNT_6ParamsE:
	.zero		2944


//--------------------- SYMBOLS --------------------------

	.type		.nv.reservedSmem.offset0,@object
	.size		.nv.reservedSmem.offset0,0x4
	.type		.nv.reservedSmem.cap,@object
	.size		.nv.reservedSmem.cap,0x4
	.type		__assertfail,@function
